	.target	sm_90a

	.elftype	@"ET_EXEC"


//--------------------- .note.nv.tkinfo           --------------------------
	.section	.note.nv.tkinfo,"",@"SHT_NOTE"
	.sectionflags	@"SHF_NOTE_NV_TKINFO"
	.tkinfo
        /*0018*/ 	.word	0x00000002
        /*0030*/ 	.string	""
        /*0030*/ 	.string	"ptxas"
        /*0030*/ 	.string	"Cuda compilation tools, release 13.0, V13.0.88"
        /*0030*/ 	.string	"Build cuda_13.0.r13.0/compiler.36424714_0"
        /*0030*/ 	.string	"-v  -suppress-debug-info  -lineinfo  -arch sm_90a "



//--------------------- .note.nv.cuinfo           --------------------------
	.section	.note.nv.cuinfo,"",@"SHT_NOTE"
	.sectionflags	@"SHF_NOTE_NV_CUINFO"
        /*0018*/ 	.short	0x0002
        /*001a*/ 	.short	0x005a
        /*001c*/ 	.short	0x0082
	.zero		2


//--------------------- .nv.info                  --------------------------
	.section	.nv.info,"",@"SHT_CUDA_INFO"
	.align	4


	//----- nvinfo : EIATTR_REGCOUNT
	.align		4
        /*0000*/ 	.byte	0x04, 0x2f
        /*0002*/ 	.short	(.L_1 - .L_0)
	.align		4
.L_0:
        /*0004*/ 	.word	index@(matmul_kernel)
        /*0008*/ 	.word	0x00000040


	//----- nvinfo : EIATTR_FRAME_SIZE
	.align		4
.L_1:
        /*000c*/ 	.byte	0x04, 0x11
        /*000e*/ 	.short	(.L_3 - .L_2)
	.align		4
.L_2:
        /*0010*/ 	.word	index@(matmul_kernel)
        /*0014*/ 	.word	0x00001388


	//----- nvinfo : EIATTR_MIN_STACK_SIZE
	.align		4
.L_3:
        /*0018*/ 	.byte	0x04, 0x12
        /*001a*/ 	.short	(.L_5 - .L_4)
	.align		4
.L_4:
        /*001c*/ 	.word	index@(matmul_kernel)
        /*0020*/ 	.word	0x00001388
.L_5:


//--------------------- .nv.compat                --------------------------
	.section	.nv.compat,"",@"SHT_CUDA_COMPAT_INFO"
	.align	4
        /*0000*/ 	.byte	0x02, 0x09, 0x01, 0x00, 0x02, 0x02, 0x02, 0x00, 0x02, 0x05, 0x05, 0x00, 0x03, 0x07, 0x01, 0x01
        /*0010*/ 	.byte	0x02, 0x03, 0x00, 0x00, 0x02, 0x06, 0x01, 0x00, 0x04, 0x0b, 0x08, 0x00, 0x00, 0x00, 0x00, 0x00
        /*0020*/ 	.byte	0x00, 0x00, 0x00, 0x00


//--------------------- .nv.info.matmul_kernel    --------------------------
	.section	.nv.info.matmul_kernel,"",@"SHT_CUDA_INFO"
	.sectionflags	@""
	.align	4


	//----- nvinfo : EIATTR_CUDA_API_VERSION
	.align		4
        /*0000*/ 	.byte	0x04, 0x37
        /*0002*/ 	.short	(.L_7 - .L_6)
.L_6:
        /*0004*/ 	.word	0x00000082


	//----- nvinfo : EIATTR_KPARAM_INFO
	.align		4
.L_7:
        /*0008*/ 	.byte	0x04, 0x17
        /*000a*/ 	.short	(.L_9 - .L_8)
.L_8:
        /*000c*/ 	.word	0x00000000
        /*0010*/ 	.short	0x000d
        /*0012*/ 	.short	0x0048
        /*0014*/ 	.byte	0x00, 0xf4, 0x21, 0x00


	//----- nvinfo : EIATTR_KPARAM_INFO
	.align		4
.L_9:
        /*0018*/ 	.byte	0x04, 0x17
        /*001a*/ 	.short	(.L_11 - .L_10)
.L_10:
        /*001c*/ 	.word	0x00000000
        /*0020*/ 	.short	0x000c
        /*0022*/ 	.short	0x0040
        /*0024*/ 	.byte	0x00, 0xf4, 0x21, 0x00


	//----- nvinfo : EIATTR_KPARAM_INFO
	.align		4
.L_11:
        /*0028*/ 	.byte	0x04, 0x17
        /*002a*/ 	.short	(.L_13 - .L_12)
.L_12:
        /*002c*/ 	.word	0x00000000
        /*0030*/ 	.short	0x000b
        /*0032*/ 	.short	0x0038
        /*0034*/ 	.byte	0x00, 0xf0, 0x11, 0x00


	//----- nvinfo : EIATTR_KPARAM_INFO
	.align		4
.L_13:
        /*0038*/ 	.byte	0x04, 0x17
        /*003a*/ 	.short	(.L_15 - .L_14)
.L_14:
        /*003c*/ 	.word	0x00000000
        /*0040*/ 	.short	0x000a
        /*0042*/ 	.short	0x0034
        /*0044*/ 	.byte	0x00, 0xf0, 0x11, 0x00


	//----- nvinfo : EIATTR_KPARAM_INFO
	.align		4
.L_15:
        /*0048*/ 	.byte	0x04, 0x17
        /*004a*/ 	.short	(.L_17 - .L_16)
.L_16:
        /*004c*/ 	.word	0x00000000
        /*0050*/ 	.short	0x0009
        /*0052*/ 	.short	0x0030
        /*0054*/ 	.byte	0x00, 0xf0, 0x11, 0x00


	//----- nvinfo : EIATTR_KPARAM_INFO
	.align		4
.L_17:
        /*0058*/ 	.byte	0x04, 0x17
        /*005a*/ 	.short	(.L_19 - .L_18)
.L_18:
        /*005c*/ 	.word	0x00000000
        /*0060*/ 	.short	0x0008
        /*0062*/ 	.short	0x002c
        /*0064*/ 	.byte	0x00, 0xf0, 0x11, 0x00


	//----- nvinfo : EIATTR_KPARAM_INFO
	.align		4
.L_19:
        /*0068*/ 	.byte	0x04, 0x17
        /*006a*/ 	.short	(.L_21 - .L_20)
.L_20:
        /*006c*/ 	.word	0x00000000
        /*0070*/ 	.short	0x0007
        /*0072*/ 	.short	0x0028
        /*0074*/ 	.byte	0x00, 0xf0, 0x11, 0x00


	//----- nvinfo : EIATTR_KPARAM_INFO
	.align		4
.L_21:
        /*0078*/ 	.byte	0x04, 0x17
        /*007a*/ 	.short	(.L_23 - .L_22)
.L_22:
        /*007c*/ 	.word	0x00000000
        /*0080*/ 	.short	0x0006
        /*0082*/ 	.short	0x0024
        /*0084*/ 	.byte	0x00, 0xf0, 0x11, 0x00


	//----- nvinfo : EIATTR_KPARAM_INFO
	.align		4
.L_23:
        /*0088*/ 	.byte	0x04, 0x17
        /*008a*/ 	.short	(.L_25 - .L_24)
.L_24:
        /*008c*/ 	.word	0x00000000
        /*0090*/ 	.short	0x0005
        /*0092*/ 	.short	0x0020
        /*0094*/ 	.byte	0x00, 0xf0, 0x11, 0x00


	//----- nvinfo : EIATTR_KPARAM_INFO
	.align		4
.L_25:
        /*0098*/ 	.byte	0x04, 0x17
        /*009a*/ 	.short	(.L_27 - .L_26)
.L_26:
        /*009c*/ 	.word	0x00000000
        /*00a0*/ 	.short	0x0004
        /*00a2*/ 	.short	0x001c
        /*00a4*/ 	.byte	0x00, 0xf0, 0x11, 0x00


	//----- nvinfo : EIATTR_KPARAM_INFO
	.align		4
.L_27:
        /*00a8*/ 	.byte	0x04, 0x17
        /*00aa*/ 	.short	(.L_29 - .L_28)
.L_28:
        /*00ac*/ 	.word	0x00000000
        /*00b0*/ 	.short	0x0003
        /*00b2*/ 	.short	0x0018
        /*00b4*/ 	.byte	0x00, 0xf0, 0x11, 0x00


	//----- nvinfo : EIATTR_KPARAM_INFO
	.align		4
.L_29:
        /*00b8*/ 	.byte	0x04, 0x17
        /*00ba*/ 	.short	(.L_31 - .L_30)
.L_30:
        /*00bc*/ 	.word	0x00000000
        /*00c0*/ 	.short	0x0002
        /*00c2*/ 	.short	0x0010
        /*00c4*/ 	.byte	0x00, 0xf4, 0x21, 0x00


	//----- nvinfo : EIATTR_KPARAM_INFO
	.align		4
.L_31:
        /*00c8*/ 	.byte	0x04, 0x17
        /*00ca*/ 	.short	(.L_33 - .L_32)
.L_32:
        /*00cc*/ 	.word	0x00000000
        /*00d0*/ 	.short	0x0001
        /*00d2*/ 	.short	0x0008
        /*00d4*/ 	.byte	0x00, 0xf4, 0x21, 0x00


	//----- nvinfo : EIATTR_KPARAM_INFO
	.align		4
.L_33:
        /*00d8*/ 	.byte	0x04, 0x17
        /*00da*/ 	.short	(.L_35 - .L_34)
.L_34:
        /*00dc*/ 	.word	0x00000000
        /*00e0*/ 	.short	0x0000
        /*00e2*/ 	.short	0x0000
        /*00e4*/ 	.byte	0x00, 0xf4, 0x21, 0x00


	//----- nvinfo : EIATTR_SPARSE_MMA_MASK
	.align		4
.L_35:
        /*00e8*/ 	.byte	0x03, 0x50
        /*00ea*/ 	.short	0x0000


	//----- nvinfo : EIATTR_MAXREG_COUNT
	.align		4
        /*00ec*/ 	.byte	0x03, 0x1b
        /*00ee*/ 	.short	0x00ff


	//----- nvinfo : EIATTR_NUM_BARRIERS
	.align		4
        /*00f0*/ 	.byte	0x02, 0x4c
        /*00f2*/ 	.byte	0x01
	.zero		1


	//----- nvinfo : EIATTR_ANNOTATIONS
	.align		4
        /*00f4*/ 	.byte	0x04, 0x55
        /*00f6*/ 	.short	(.L_37 - .L_36)


	//   ....[0]....
.L_36:
        /*00f8*/ 	.word	0x00000001
        /*00fc*/ 	.byte	0x80, 0x00, 0x00, 0x00, 0x01, 0x00, 0x00, 0x00, 0xc0, 0x00, 0x00, 0x00, 0x01, 0x00, 0x00, 0x00
        /* <DEDUP_REMOVED lines=2279> */
        /*8f7c*/ 	.byte	0xe0, 0x45, 0x02, 0x00


	//----- nvinfo : EIATTR_MERCURY_ISA_VERSION
	.align		4
.L_37:
        /*8f80*/ 	.byte	0x03, 0x5f
        /*8f82*/ 	.short	0x0101


	//----- nvinfo : EIATTR_COOP_GROUP_MASK_REGIDS
	.align		4
        /*8f84*/ 	.byte	0x04, 0x29
        /*8f86*/ 	.short	(.L_39 - .L_38)


	//   ....[0]....
.L_38:
        /*8f88*/ 	.word	0xffffffff


	//   ....[1]....
        /*8f8c*/ 	.word	0xffffffff


	//   ....[2]....
        /*8f90*/ 	.word	0xffffffff


	//   ....[3]....
        /*8f94*/ 	.word	0xffffffff


	//   ....[4]....
        /*8f98*/ 	.word	0xffffffff


	//   ....[5]....
        /*8f9c*/ 	.word	0xffffffff


	//   ....[6]....
        /*8fa0*/ 	.word	0xffffffff


	//   ....[7]....
        /*8fa4*/ 	.word	0xffffffff


	//   ....[8]....
        /*8fa8*/ 	.word	0xffffffff


	//   ....[9]....
        /*8fac*/ 	.word	0xffffffff


	//   ....[10]....
        /*8fb0*/ 	.word	0xffffffff


	//   ....[11]....
        /*8fb4*/ 	.word	0xffffffff


	//   ....[12]....
        /*8fb8*/ 	.word	0xffffffff


	//   ....[13]....
        /*8fbc*/ 	.word	0xffffffff


	//   ....[14]....
        /*8fc0*/ 	.word	0xffffffff


	//----- nvinfo : EIATTR_COOP_GROUP_INSTR_OFFSETS
	.align		4
.L_39:
        /*8fc4*/ 	.byte	0x04, 0x28
        /*8fc6*/ 	.short	(.L_41 - .L_40)


	//   ....[0]....
.L_40:
        /*8fc8*/ 	.word	0x000244b0


	//   ....[1]....
        /*8fcc*/ 	.word	0x000244d0


	//   ....[2]....
        /*8fd0*/ 	.word	0x00024560


	//   ....[3]....
        /*8fd4*/ 	.word	0x00024580


	//   ....[4]....
        /*8fd8*/ 	.word	0x00024610


	//   ....[5]....
        /*8fdc*/ 	.word	0x00024630


	//   ....[6]....
        /*8fe0*/ 	.word	0x00024690


	//   ....[7]....
        /*8fe4*/ 	.word	0x000246f0


	//   ....[8]....
        /*8fe8*/ 	.word	0x00024710


	//   ....[9]....
        /*8fec*/ 	.word	0x00024730


	//   ....[10]....
        /*8ff0*/ 	.word	0x00024750


	//   ....[11]....
        /*8ff4*/ 	.word	0x000247b0


	//   ....[12]....
        /*8ff8*/ 	.word	0x00024820


	//   ....[13]....
        /*8ffc*/ 	.word	0x00024840


	//   ....[14]....
        /*9000*/ 	.word	0x00024950


	//----- nvinfo : EIATTR_EXIT_INSTR_OFFSETS
	.align		4
.L_41:
        /*9004*/ 	.byte	0x04, 0x1c
        /*9006*/ 	.short	(.L_43 - .L_42)


	//   ....[0]....
.L_42:
        /*9008*/ 	.word	0x00028af0


	//   ....[1]....
        /*900c*/ 	.word	0x00028b10


	//----- nvinfo : EIATTR_REQNTID
	.align		4
.L_43:
        /*9010*/ 	.byte	0x04, 0x10
        /*9012*/ 	.short	(.L_45 - .L_44)
.L_44:
        /*9014*/ 	.word	0x00000020
        /*9018*/ 	.word	0x00000001
        /*901c*/ 	.word	0x00000001


	//----- nvinfo : EIATTR_CBANK_PARAM_SIZE
	.align		4
.L_45:
        /*9020*/ 	.byte	0x03, 0x19
        /*9022*/ 	.short	0x0050


	//----- nvinfo : EIATTR_PARAM_CBANK
	.align		4
        /*9024*/ 	.byte	0x04, 0x0a
        /*9026*/ 	.short	(.L_47 - .L_46)
	.align		4
.L_46:
        /*9028*/ 	.word	index@(.nv.constant0.matmul_kernel)
        /*902c*/ 	.short	0x0210
        /*902e*/ 	.short	0x0050


	//----- nvinfo : EIATTR_SW_WAR
	.align		4
.L_47:
        /*9030*/ 	.byte	0x04, 0x36
        /*9032*/ 	.short	(.L_49 - .L_48)
.L_48:
        /*9034*/ 	.word	0x00000008
.L_49:


//--------------------- .nv.callgraph             --------------------------
	.section	.nv.callgraph,"",@"SHT_CUDA_CALLGRAPH"
	.align	4
	.sectionentsize	8
	.align		4
        /*0000*/ 	.word	0x00000000
	.align		4
        /*0004*/ 	.word	0xffffffff
	.align		4
        /*0008*/ 	.word	0x00000000
	.align		4
        /*000c*/ 	.word	0xfffffffe
	.align		4
        /*0010*/ 	.word	0x00000000
	.align		4
        /*0014*/ 	.word	0xfffffffd
	.align		4
        /*0018*/ 	.word	0x00000000
	.align		4
        /*001c*/ 	.word	0xfffffffc


//--------------------- .text.matmul_kernel       --------------------------
	.section	.text.matmul_kernel,"ax",@progbits
	.align	128
        .global         matmul_kernel
        .type           matmul_kernel,@function
        .size           matmul_kernel,(.L_x_3 - matmul_kernel)
        .other          matmul_kernel,@"STO_CUDA_ENTRY STV_DEFAULT"
matmul_kernel:
.text.matmul_kernel:
[----:B------:R-:W0:Y:S08]  /*0000*/  LDC R1, c[0x0][0x28] ;  /* 0x00000a00ff017b82 */ /* 0x000e300000000800 */
[----:B------:R-:W1:Y:S01]  /*0010*/  LDC.64 R2, c[0x0][0x228] ;  /* 0x00008a00ff027b82 */ /* 0x000e620000000a00 */
[----:B------:R-:W2:Y:S01]  /*0020*/  S2R R7, SR_CTAID.X ;  /* 0x0000000000077919 */ /* 0x000ea20000002500 */
[----:B0-----:R-:W-:Y:S01]  /*0030*/  VIADD R1, R1, 0xffffec78 ;  /* 0xffffec7801017836 */ /* 0x001fe20000000000 */
[----:B------:R-:W-:Y:S01]  /*0040*/  UMOV UR4, 0x400 ;  /* 0x0000040000047882 */ /* 0x000fe20000000000 */
[----:B------:R-:W-:Y:S01]  /*0050*/  ULDC.64 UR6, c[0x0][0x208] ;  /* 0x0000820000067ab9 */ /* 0x000fe20000000a00 */
[----:B------:R-:W-:-:S02]  /*0060*/  CS2R R20, SRZ ;  /* 0x0000000000147805 */ /* 0x000fc4000001ff00 */
[----:B------:R-:W-:Y:S01]  /*0070*/  CS2R R22, SRZ ;  /* 0x0000000000167805 */ /* 0x000fe2000001ff00 */
[----:B------:R-:W-:Y:S01]  /*0080*/  STL [R1], RZ ;  /* 0x000000ff01007387 */ /* 0x000fe20000100800 */
[----:B------:R-:W0:Y:S01]  /*0090*/  S2UR UR5, SR_CgaCtaId ;  /* 0x00000000000579c3 */ /* 0x000e220000008800 */
[----:B------:R-:W-:Y:S02]  /*00a0*/  CS2R R24, SRZ ;  /* 0x0000000000187805 */ /* 0x000fe4000001ff00 */
[----:B------:R-:W-:Y:S01]  /*00b0*/  CS2R R26, SRZ ;  /* 0x00000000001a7805 */ /* 0x000fe2000001ff00 */
[----:B------:R-:W-:Y:S01]  /*00c0*/  STL [R1+0x4], RZ ;  /* 0x000004ff01007387 */ /* 0x000fe20000100800 */
[----:B------:R-:W-:Y:S02]  /*00d0*/  CS2R R28, SRZ ;  /* 0x00000000001c7805 */ /* 0x000fe4000001ff00 */
[----:B------:R-:W-:Y:S02]  /*00e0*/  CS2R R30, SRZ ;  /* 0x00000000001e7805 */ /* 0x000fe4000001ff00 */
[----:B------:R-:W-:Y:S01]  /*00f0*/  CS2R R32, SRZ ;  /* 0x0000000000207805 */ /* 0x000fe2000001ff00 */
[----:B------:R-:W-:Y:S01]  /*0100*/  STL [R1+0x8], RZ ;  /* 0x000008ff01007387 */ /* 0x000fe20000100800 */
[----:B------:R-:W-:-:S02]  /*0110*/  CS2R R34, SRZ ;  /* 0x0000000000227805 */ /* 0x000fc4000001ff00 */
[----:B------:R-:W-:Y:S02]  /*0120*/  CS2R R36, SRZ ;  /* 0x0000000000247805 */ /* 0x000fe4000001ff00 */
[----:B------:R-:W-:Y:S01]  /*0130*/  CS2R R38, SRZ ;  /* 0x0000000000267805 */ /* 0x000fe2000001ff00 */
[----:B------:R-:W-:Y:S04]  /*0140*/  STL [R1+0xc], RZ ;  /* 0x00000cff01007387 */ /* 0x000fe80000100800 */
[----:B------:R-:W-:Y:S01]  /*0150*/  STL [R1+0xa0], RZ ;  /* 0x0000a0ff01007387 */ /* 0x000fe20000100800 */
[----:B-1----:R-:W-:-:S03]  /*0160*/  VIADD R0, R3, 0x3f ;  /* 0x0000003f03007836 */ /* 0x002fc60000000000 */
[----:B------:R-:W-:Y:S02]  /*0170*/  STL [R1+0xa4], RZ ;  /* 0x0000a4ff01007387 */ /* 0x000fe40000100800 */
[----:B------:R-:W-:Y:S02]  /*0180*/  SHF.R.S32.HI R5, RZ, 0x1f, R0 ;  /* 0x0000001fff057819 */ /* 0x000fe40000011400 */
[----:B------:R-:W-:Y:S01]  /*0190*/  STL [R1+0xa8], RZ ;  /* 0x0000a8ff01007387 */ /* 0x000fe20000100800 */
[----:B0-----:R-:W-:Y:S01]  /*01a0*/  ULEA UR4, UR5, UR4, 0x18 ;  /* 0x0000000405047291 */ /* 0x001fe2000f8ec03f */
[----:B------:R-:W-:Y:S02]  /*01b0*/  LEA.HI R5, R5, R0, RZ, 0x6 ;  /* 0x0000000005057211 */ /* 0x000fe400078f30ff */
[----:B--2---:R-:W-:Y:S01]  /*01c0*/  IABS R10, R7 ;  /* 0x00000007000a7213 */ /* 0x004fe20000000000 */
[----:B------:R-:W-:Y:S01]  /*01d0*/  STL [R1+0xac], RZ ;  /* 0x0000acff01007387 */ /* 0x000fe20000100800 */
[----:B------:R-:W-:-:S03]  /*01e0*/  SHF.R.S32.HI R5, RZ, 0x6, R5 ;  /* 0x00000006ff057819 */ /* 0x000fc60000011405 */
[----:B------:R-:W-:Y:S02]  /*01f0*/  STL [R1+0xb0], RZ ;  /* 0x0000b0ff01007387 */ /* 0x000fe40000100800 */
[----:B------:R-:W-:Y:S02]  /*0200*/  IMAD.SHL.U32 R6, R5, 0x8, RZ ;  /* 0x0000000805067824 */ /* 0x000fe400078e00ff */
[----:B------:R-:W-:Y:S03]  /*0210*/  STL [R1+0xb4], RZ ;  /* 0x0000b4ff01007387 */ /* 0x000fe60000100800 */
[-C--:B------:R-:W-:Y:S01]  /*0220*/  IABS R9, R6.reuse ;  /* 0x0000000600097213 */ /* 0x080fe20000000000 */
[----:B------:R-:W-:Y:S01]  /*0230*/  STL [R1+0xb8], RZ ;  /* 0x0000b8ff01007387 */ /* 0x000fe20000100800 */
[----:B------:R-:W-:Y:S02]  /*0240*/  IABS R12, R6 ;  /* 0x00000006000c7213 */ /* 0x000fe40000000000 */
[----:B------:R-:W0:Y:S01]  /*0250*/  I2F.RP R0, R9 ;  /* 0x0000000900007306 */ /* 0x000e220000209400 */
[----:B------:R-:W-:Y:S04]  /*0260*/  STL [R1+0xbc], RZ ;  /* 0x0000bcff01007387 */ /* 0x000fe80000100800 */
[----:B------:R-:W-:Y:S04]  /*0270*/  STL [R1+0x1b0], RZ ;  /* 0x0001b0ff01007387 */ /* 0x000fe80000100800 */
[----:B------:R-:W-:Y:S04]  /*0280*/  STL [R1+0x1b4], RZ ;  /* 0x0001b4ff01007387 */ /* 0x000fe80000100800 */
[----:B------:R-:W-:Y:S01]  /*0290*/  STL [R1+0x1b8], RZ ;  /* 0x0001b8ff01007387 */ /* 0x000fe20000100800 */
[----:B0-----:R-:W0:Y:S03]  /*02a0*/  MUFU.RCP R0, R0 ;  /* 0x0000000000007308 */ /* 0x001e260000001000 */
[----:B------:R-:W-:Y:S04]  /*02b0*/  STL [R1+0x1bc], RZ ;  /* 0x0001bcff01007387 */ /* 0x000fe80000100800 */
[----:B------:R-:W-:Y:S04]  /*02c0*/  STL [R1+0x240], RZ ;  /* 0x000240ff01007387 */ /* 0x000fe80000100800 */
[----:B------:R-:W-:Y:S04]  /*02d0*/  STL [R1+0x244], RZ ;  /* 0x000244ff01007387 */ /* 0x000fe80000100800 */
[----:B------:R-:W-:Y:S01]  /*02e0*/  STL [R1+0x248], RZ ;  /* 0x000248ff01007387 */ /* 0x000fe20000100800 */
[----:B0-----:R-:W-:-:S03]  /*02f0*/  VIADD R4, R0, 0xffffffe ;  /* 0x0ffffffe00047836 */ /* 0x001fc60000000000 */
[----:B------:R-:W-:Y:S01]  /*0300*/  STL [R1+0x24c], RZ ;  /* 0x00024cff01007387 */ /* 0x000fe20000100800 */
[----:B------:R-:W-:Y:S01]  /*0310*/  IMAD.MOV R0, RZ, RZ, -R12 ;  /* 0x000000ffff007224 */ /* 0x000fe200078e0a0c */
[----:B------:R0:W1:Y:S02]  /*0320*/  F2I.FTZ.U32.TRUNC.NTZ R5, R4 ;  /* 0x0000000400057305 */ /* 0x000064000021f000 */
[----:B------:R-:W-:Y:S04]  /*0330*/  STL [R1+0x230], RZ ;  /* 0x000230ff01007387 */ /* 0x000fe80000100800 */
[----:B------:R-:W-:Y:S01]  /*0340*/  STL [R1+0x234], RZ ;  /* 0x000234ff01007387 */ /* 0x000fe20000100800 */
[----:B0-----:R-:W-:-:S03]  /*0350*/  IMAD.MOV.U32 R4, RZ, RZ, RZ ;  /* 0x000000ffff047224 */ /* 0x001fc600078e00ff */
[----:B------:R-:W-:Y:S04]  /*0360*/  STL [R1+0x238], RZ ;  /* 0x000238ff01007387 */ /* 0x000fe80000100800 */
[----:B------:R-:W-:Y:S01]  /*0370*/  STL [R1+0x23c], RZ ;  /* 0x00023cff01007387 */ /* 0x000fe20000100800 */
[----:B-1----:R-:W-:-:S03]  /*0380*/  IMAD.MOV R8, RZ, RZ, -R5 ;  /* 0x000000ffff087224 */ /* 0x002fc600078e0a05 */
[----:B------:R-:W-:Y:S01]  /*0390*/  STL [R1+0x1e0], RZ ;  /* 0x0001e0ff01007387 */ /* 0x000fe20000100800 */
[----:B------:R-:W-:Y:S02]  /*03a0*/  IMAD R11, R8, R9, RZ ;  /* 0x00000009080b7224 */ /* 0x000fe400078e02ff */
[----:B------:R-:W-:Y:S01]  /*03b0*/  IMAD.MOV.U32 R8, RZ, RZ, R10 ;  /* 0x000000ffff087224 */ /* 0x000fe200078e000a */
[----:B------:R-:W-:Y:S01]  /*03c0*/  STL [R1+0x1e4], RZ ;  /* 0x0001e4ff01007387 */ /* 0x000fe20000100800 */
[----:B------:R-:W-:-:S03]  /*03d0*/  IMAD.HI.U32 R5, R5, R11, R4 ;  /* 0x0000000b05057227 */ /* 0x000fc600078e0004 */
[----:B------:R-:W-:Y:S03]  /*03e0*/  STL [R1+0x1e8], RZ ;  /* 0x0001e8ff01007387 */ /* 0x000fe60000100800 */
[----:B------:R-:W-:Y:S01]  /*03f0*/  IMAD.HI.U32 R5, R5, R8, RZ ;  /* 0x0000000805057227 */ /* 0x000fe200078e00ff */
[----:B------:R-:W-:Y:S03]  /*0400*/  STL [R1+0x1ec], RZ ;  /* 0x0001ecff01007387 */ /* 0x000fe60000100800 */
[----:B------:R-:W-:Y:S01]  /*0410*/  IMAD R0, R5, R0, R8 ;  /* 0x0000000005007224 */ /* 0x000fe200078e0208 */
[----:B------:R-:W-:Y:S04]  /*0420*/  STL [R1+0x190], RZ ;  /* 0x000190ff01007387 */ /* 0x000fe80000100800 */
[----:B------:R-:W-:Y:S01]  /*0430*/  ISETP.GT.U32.AND P1, PT, R9, R0, PT ;  /* 0x000000000900720c */ /* 0x000fe20003f24070 */
[----:B------:R-:W-:Y:S04]  /*0440*/  STL [R1+0x194], RZ ;  /* 0x000194ff01007387 */ /* 0x000fe80000100800 */
[----:B------:R-:W-:Y:S04]  /*0450*/  STL [R1+0x198], RZ ;  /* 0x000198ff01007387 */ /* 0x000fe80000100800 */
[----:B------:R-:W-:Y:S04]  /*0460*/  STL [R1+0x19c], RZ ;  /* 0x00019cff01007387 */ /* 0x000fe80000100800 */
[----:B------:R-:W-:Y:S01]  /*0470*/  @!P1 IMAD.IADD R0, R0, 0x1, -R9 ;  /* 0x0000000100009824 */ /* 0x000fe200078e0a09 */
[----:B------:R-:W-:Y:S01]  /*0480*/  STL [R1+0x170], RZ ;  /* 0x000170ff01007387 */ /* 0x000fe20000100800 */
[----:B------:R-:W-:Y:S01]  /*0490*/  @!P1 VIADD R5, R5, 0x1 ;  /* 0x0000000105059836 */ /* 0x000fe20000000000 */
[----:B------:R-:W-:-:S02]  /*04a0*/  ISETP.NE.AND P1, PT, R6, RZ, PT ;  /* 0x000000ff0600720c */ /* 0x000fc40003f25270 */
[----:B------:R-:W-:Y:S01]  /*04b0*/  ISETP.GE.U32.AND P0, PT, R0, R9, PT ;  /* 0x000000090000720c */ /* 0x000fe20003f06070 */
[----:B------:R-:W-:Y:S01]  /*04c0*/  STL [R1+0x174], RZ ;  /* 0x000174ff01007387 */ /* 0x000fe20000100800 */
[----:B------:R-:W-:-:S03]  /*04d0*/  LOP3.LUT R0, R7, R6, RZ, 0x3c, !PT ;  /* 0x0000000607007212 */ /* 0x000fc600078e3cff */
[----:B------:R-:W-:Y:S01]  /*04e0*/  STL [R1+0x178], RZ ;  /* 0x000178ff01007387 */ /* 0x000fe20000100800 */
[----:B------:R-:W-:Y:S01]  /*04f0*/  ISETP.GE.AND P2, PT, R0, RZ, PT ;  /* 0x000000ff0000720c */ /* 0x000fe20003f46270 */
[----:B------:R-:W-:Y:S02]  /*0500*/  VIADD R0, R2, 0x3f ;  /* 0x0000003f02007836 */ /* 0x000fe40000000000 */
[----:B------:R-:W-:Y:S04]  /*0510*/  STL [R1+0x17c], RZ ;  /* 0x00017cff01007387 */ /* 0x000fe80000100800 */
[----:B------:R-:W-:Y:S01]  /*0520*/  @P0 VIADD R5, R5, 0x1 ;  /* 0x0000000105050836 */ /* 0x000fe20000000000 */
[----:B------:R-:W-:Y:S03]  /*0530*/  STL [R1+0x150], RZ ;  /* 0x000150ff01007387 */ /* 0x000fe60000100800 */
[----:B------:R-:W-:Y:S01]  /*0540*/  IMAD.MOV.U32 R4, RZ, RZ, R5 ;  /* 0x000000ffff047224 */ /* 0x000fe200078e0005 */
[----:B------:R-:W-:Y:S01]  /*0550*/  SHF.R.S32.HI R5, RZ, 0x1f, R0 ;  /* 0x0000001fff057819 */ /* 0x000fe20000011400 */
[----:B------:R-:W-:Y:S02]  /*0560*/  STL [R1+0x154], RZ ;  /* 0x000154ff01007387 */ /* 0x000fe40000100800 */
[----:B------:R-:W-:Y:S01]  /*0570*/  @!P2 IMAD.MOV R4, RZ, RZ, -R4 ;  /* 0x000000ffff04a224 */ /* 0x000fe200078e0a04 */
[----:B------:R-:W-:Y:S01]  /*0580*/  @!P1 LOP3.LUT R4, RZ, R6, RZ, 0x33, !PT ;  /* 0x00000006ff049212 */ /* 0x000fe200078e33ff */
[----:B------:R-:W-:Y:S01]  /*0590*/  STL [R1+0x158], RZ ;  /* 0x000158ff01007387 */ /* 0x000fe20000100800 */
[----:B------:R-:W-:-:S03]  /*05a0*/  LEA.HI R5, R5, R0, RZ, 0x6 ;  /* 0x0000000005057211 */ /* 0x000fc600078f30ff */
[----:B------:R-:W-:Y:S01]  /*05b0*/  IMAD.SHL.U32 R8, R4, 0x8, RZ ;  /* 0x0000000804087824 */ /* 0x000fe200078e00ff */
[----:B------:R-:W-:Y:S01]  /*05c0*/  STL [R1+0x15c], RZ ;  /* 0x00015cff01007387 */ /* 0x000fe20000100800 */
[----:B------:R-:W-:-:S03]  /*05d0*/  IMAD.MOV R4, RZ, RZ, -R4 ;  /* 0x000000ffff047224 */ /* 0x000fc600078e0a04 */
[----:B------:R-:W-:Y:S01]  /*05e0*/  LEA.HI.SX32 R5, R5, -R8, 0x1a ;  /* 0x8000000805057211 */ /* 0x000fe200078fd2ff */
[----:B------:R-:W-:Y:S01]  /*05f0*/  IMAD R6, R6, R4, R7 ;  /* 0x0000000406067224 */ /* 0x000fe200078e0207 */
[----:B------:R-:W-:Y:S02]  /*0600*/  STL [R1+0x120], RZ ;  /* 0x000120ff01007387 */ /* 0x000fe40000100800 */
[----:B------:R-:W-:Y:S02]  /*0610*/  VIMNMX R13, R5, 0x8, PT ;  /* 0x00000008050d7848 */ /* 0x000fe40003fe0100 */
[----:B------:R-:W-:Y:S01]  /*0620*/  IABS R11, R6 ;  /* 0x00000006000b7213 */ /* 0x000fe20000000000 */
[----:B------:R-:W-:Y:S01]  /*0630*/  STL [R1+0x124], RZ ;  /* 0x000124ff01007387 */ /* 0x000fe20000100800 */
[----:B------:R-:W-:-:S03]  /*0640*/  IABS R9, R13 ;  /* 0x0000000d00097213 */ /* 0x000fc60000000000 */
[----:B------:R-:W-:Y:S01]  /*0650*/  STL [R1+0x128], RZ ;  /* 0x000128ff01007387 */ /* 0x000fe20000100800 */
[----:B------:R-:W0:Y:S03]  /*0660*/  I2F.RP R0, R9 ;  /* 0x0000000900007306 */ /* 0x000e260000209400 */
        /* <DEDUP_REMOVED lines=9> */
[----:B------:R-:W-:Y:S04]  /*0700*/  STL [R1+0x228], RZ ;  /* 0x000228ff01007387 */ /* 0x000fe80000100800 */
[----:B------:R-:W-:Y:S01]  /*0710*/  STL [R1+0x22c], RZ ;  /* 0x00022cff01007387 */ /* 0x000fe20000100800 */
[----:B------:R-:W0:Y:S03]  /*0720*/  F2I.FTZ.U32.TRUNC.NTZ R5, R5 ;  /* 0x0000000500057305 */ /* 0x000e26000021f000 */
[----:B------:R-:W-:Y:S04]  /*0730*/  STL [R1+0x210], RZ ;  /* 0x000210ff01007387 */ /* 0x000fe80000100800 */
[----:B------:R-:W-:Y:S04]  /*0740*/  STL [R1+0x214], RZ ;  /* 0x000214ff01007387 */ /* 0x000fe80000100800 */
[----:B------:R-:W-:Y:S01]  /*0750*/  STL [R1+0x218], RZ ;  /* 0x000218ff01007387 */ /* 0x000fe20000100800 */
[----:B0-----:R-:W-:-:S03]  /*0760*/  IMAD.MOV R10, RZ, RZ, -R5 ;  /* 0x000000ffff0a7224 */ /* 0x001fc600078e0a05 */
[----:B------:R-:W-:Y:S01]  /*0770*/  STL [R1+0x21c], RZ ;  /* 0x00021cff01007387 */ /* 0x000fe20000100800 */
[----:B------:R-:W-:Y:S01]  /*0780*/  IMAD.MOV.U32 R4, RZ, RZ, R10 ;  /* 0x000000ffff047224 */ /* 0x000fe200078e000a */
[----:B------:R-:W-:Y:S02]  /*0790*/  IABS R10, R13 ;  /* 0x0000000d000a7213 */ /* 0x000fe40000000000 */
[----:B------:R-:W-:Y:S01]  /*07a0*/  STL [R1+0x1d0], RZ ;  /* 0x0001d0ff01007387 */ /* 0x000fe20000100800 */
[----:B------:R-:W-:Y:S02]  /*07b0*/  IMAD R7, R4, R9, RZ ;  /* 0x0000000904077224 */ /* 0x000fe400078e02ff */
[----:B------:R-:W-:Y:S01]  /*07c0*/  IMAD.MOV.U32 R4, RZ, RZ, RZ ;  /* 0x000000ffff047224 */ /* 0x000fe200078e00ff */
[----:B------:R-:W-:Y:S03]  /*07d0*/  STL [R1+0x1d4], RZ ;  /* 0x0001d4ff01007387 */ /* 0x000fe60000100800 */
[----:B------:R-:W-:Y:S01]  /*07e0*/  IMAD.HI.U32 R4, R5, R7, R4 ;  /* 0x0000000705047227 */ /* 0x000fe200078e0004 */
[----:B------:R-:W-:Y:S03]  /*07f0*/  STL [R1+0x1d8], RZ ;  /* 0x0001d8ff01007387 */ /* 0x000fe60000100800 */
[----:B------:R-:W-:Y:S01]  /*0800*/  IMAD.MOV R5, RZ, RZ, -R10 ;  /* 0x000000ffff057224 */ /* 0x000fe200078e0a0a */
[----:B------:R-:W-:Y:S01]  /*0810*/  STL [R1+0x1dc], RZ ;  /* 0x0001dcff01007387 */ /* 0x000fe20000100800 */
[----:B------:R-:W-:-:S03]  /*0820*/  IMAD.HI.U32 R0, R4, R11, RZ ;  /* 0x0000000b04007227 */ /* 0x000fc600078e00ff */
[----:B------:R-:W-:Y:S01]  /*0830*/  STL [R1+0x180], RZ ;  /* 0x000180ff01007387 */ /* 0x000fe20000100800 */
[----:B------:R-:W-:Y:S02]  /*0840*/  IMAD R4, R0, R5, R11 ;  /* 0x0000000500047224 */ /* 0x000fe400078e020b */
[----:B------:R-:W0:Y:S01]  /*0850*/  LDC R5, c[0x0][0x230] ;  /* 0x00008c00ff057b82 */ /* 0x000e220000000800 */
[----:B------:R-:W-:Y:S02]  /*0860*/  STL [R1+0x184], RZ ;  /* 0x000184ff01007387 */ /* 0x000fe40000100800 */
[----:B------:R-:W-:Y:S02]  /*0870*/  ISETP.GT.U32.AND P1, PT, R9, R4, PT ;  /* 0x000000040900720c */ /* 0x000fe40003f24070 */
[----:B------:R-:W-:Y:S04]  /*0880*/  STL [R1+0x188], RZ ;  /* 0x000188ff01007387 */ /* 0x000fe80000100800 */
[----:B------:R-:W-:Y:S04]  /*0890*/  STL [R1+0x18c], RZ ;  /* 0x00018cff01007387 */ /* 0x000fe80000100800 */
[----:B------:R-:W-:Y:S03]  /*08a0*/  STL [R1+0x1a0], RZ ;  /* 0x0001a0ff01007387 */ /* 0x000fe60000100800 */
[----:B------:R-:W-:Y:S01]  /*08b0*/  @!P1 IMAD.IADD R4, R4, 0x1, -R9 ;  /* 0x0000000104049824 */ /* 0x000fe200078e0a09 */
[----:B------:R-:W-:Y:S01]  /*08c0*/  STL [R1+0x1a4], RZ ;  /* 0x0001a4ff01007387 */ /* 0x000fe20000100800 */
[----:B------:R-:W-:Y:S01]  /*08d0*/  @!P1 VIADD R0, R0, 0x1 ;  /* 0x0000000100009836 */ /* 0x000fe20000000000 */
[----:B------:R-:W-:-:S02]  /*08e0*/  ISETP.NE.AND P1, PT, R13, RZ, PT ;  /* 0x000000ff0d00720c */ /* 0x000fc40003f25270 */
[----:B------:R-:W-:Y:S01]  /*08f0*/  STL [R1+0x1a8], RZ ;  /* 0x0001a8ff01007387 */ /* 0x000fe20000100800 */
[----:B------:R-:W-:Y:S02]  /*0900*/  ISETP.GE.U32.AND P0, PT, R4, R9, PT ;  /* 0x000000090400720c */ /* 0x000fe40003f06070 */
[-C--:B------:R-:W-:Y:S01]  /*0910*/  LOP3.LUT R4, R6, R13.reuse, RZ, 0x3c, !PT ;  /* 0x0000000d06047212 */ /* 0x080fe200078e3cff */
[----:B------:R-:W-:Y:S01]  /*0920*/  STL [R1+0x1ac], RZ ;  /* 0x0001acff01007387 */ /* 0x000fe20000100800 */
[----:B0-----:R-:W-:Y:S02]  /*0930*/  VIADD R7, R5, 0x3f ;  /* 0x0000003f05077836 */ /* 0x001fe40000000000 */
[----:B------:R-:W-:Y:S01]  /*0940*/  ISETP.GE.AND P2, PT, R4, RZ, PT ;  /* 0x000000ff0400720c */ /* 0x000fe20003f46270 */
[----:B------:R-:W-:Y:S04]  /*0950*/  STL [R1+0x160], RZ ;  /* 0x000160ff01007387 */ /* 0x000fe80000100800 */
[----:B------:R-:W-:Y:S02]  /*0960*/  STL [R1+0x164], RZ ;  /* 0x000164ff01007387 */ /* 0x000fe40000100800 */
[----:B------:R-:W-:Y:S01]  /*0970*/  @P0 VIADD R0, R0, 0x1 ;  /* 0x0000000100000836 */ /* 0x000fe20000000000 */
[----:B------:R-:W-:Y:S01]  /*0980*/  ISETP.GE.AND P0, PT, R7, 0x40, PT ;  /* 0x000000400700780c */ /* 0x000fe20003f06270 */
[----:B------:R-:W-:Y:S04]  /*0990*/  STL [R1+0x168], RZ ;  /* 0x000168ff01007387 */ /* 0x000fe80000100800 */
[----:B------:R-:W-:Y:S01]  /*09a0*/  STL [R1+0x16c], RZ ;  /* 0x00016cff01007387 */ /* 0x000fe20000100800 */
[----:B------:R-:W-:Y:S01]  /*09b0*/  @!P2 IMAD.MOV R0, RZ, RZ, -R0 ;  /* 0x000000ffff00a224 */ /* 0x000fe200078e0a00 */
[----:B------:R-:W-:-:S02]  /*09c0*/  @!P1 LOP3.LUT R0, RZ, R13, RZ, 0x33, !PT ;  /* 0x0000000dff009212 */ /* 0x000fc400078e33ff */
[----:B------:R-:W-:Y:S03]  /*09d0*/  STL [R1+0x140], RZ ;  /* 0x000140ff01007387 */ /* 0x000fe60000100800 */
[----:B------:R-:W-:Y:S01]  /*09e0*/  IMAD.MOV R4, RZ, RZ, -R0 ;  /* 0x000000ffff047224 */ /* 0x000fe200078e0a00 */
[----:B------:R-:W-:Y:S03]  /*09f0*/  STL [R1+0x144], RZ ;  /* 0x000144ff01007387 */ /* 0x000fe60000100800 */
[----:B------:R-:W-:Y:S01]  /*0a00*/  IMAD R4, R13, R4, R6 ;  /* 0x000000040d047224 */ /* 0x000fe200078e0206 */
[----:B------:R-:W-:Y:S01]  /*0a10*/  STL [R1+0x148], RZ ;  /* 0x000148ff01007387 */ /* 0x000fe20000100800 */
[----:B------:R-:W-:Y:S02]  /*0a20*/  IMAD.SHL.U32 R6, R0, 0x40, RZ ;  /* 0x0000004000067824 */ /* 0x000fe400078e00ff */
[----:B------:R-:W-:Y:S01]  /*0a30*/  IMAD.IADD R4, R8, 0x1, R4 ;  /* 0x0000000108047824 */ /* 0x000fe200078e0204 */
[----:B------:R-:W-:Y:S01]  /*0a40*/  STL [R1+0x14c], RZ ;  /* 0x00014cff01007387 */ /* 0x000fe20000100800 */
[----:B------:R-:W-:-:S02]  /*0a50*/  VIADD R8, R6, 0x1 ;  /* 0x0000000106087836 */ /* 0x000fc40000000000 */
[C---:B------:R-:W-:Y:S01]  /*0a60*/  VIADD R7, R6.reuse, 0x2 ;  /* 0x0000000206077836 */ /* 0x040fe20000000000 */
[----:B------:R-:W-:Y:S01]  /*0a70*/  STL [R1+0x90], RZ ;  /* 0x000090ff01007387 */ /* 0x000fe20000100800 */
[C---:B------:R-:W-:Y:S02]  /*0a80*/  VIADD R0, R6.reuse, 0x3 ;  /* 0x0000000306007836 */ /* 0x040fe40000000000 */
[C---:B------:R-:W-:Y:S01]  /*0a90*/  VIADD R59, R6.reuse, 0x13 ;  /* 0x00000013063b7836 */ /* 0x040fe20000000000 */
[----:B------:R-:W-:Y:S01]  /*0aa0*/  STL [R1+0x94], RZ ;  /* 0x000094ff01007387 */ /* 0x000fe20000100800 */
[C---:B------:R-:W-:Y:S02]  /*0ab0*/  VIADD R42, R6.reuse, 0x17 ;  /* 0x00000017062a7836 */ /* 0x040fe40000000000 */
[C---:B------:R-:W-:Y:S01]  /*0ac0*/  VIADD R60, R6.reuse, 0x18 ;  /* 0x00000018063c7836 */ /* 0x040fe20000000000 */
        /* <DEDUP_REMOVED lines=43> */
[----:B------:R-:W-:-:S03]  /*0d80*/  VIADD R9, R6, 0x3b ;  /* 0x0000003b06097836 */ /* 0x000fc60000000000 */
[----:B------:R-:W-:Y:S04]  /*0d90*/  STL [R1+0x74], RZ ;  /* 0x000074ff01007387 */ /* 0x000fe80000100800 */
        /* <DEDUP_REMOVED lines=14> */
[----:B------:R-:W-:Y:S04]  /*0e80*/  STL [R1+0x324], R6 ;  /* 0x0003240601007387 */ /* 0x000fe80000100800 */
[----:B------:R0:W-:Y:S04]  /*0e90*/  STL [R1+0x104], R8 ;  /* 0x0001040801007387 */ /* 0x0001e80000100800 */
[----:B------:R1:W-:Y:S04]  /*0ea0*/  STL [R1+0x100], R7 ;  /* 0x0001000701007387 */ /* 0x0003e80000100800 */
[----:B------:R2:W-:Y:S01]  /*0eb0*/  STL [R1+0xfc], R0 ;  /* 0x0000fc0001007387 */ /* 0x0005e20000100800 */
[C---:B0-----:R-:W-:Y:S01]  /*0ec0*/  VIADD R8, R6.reuse, 0x4 ;  /* 0x0000000406087836 */ /* 0x041fe20000000000 */
[----:B------:R-:W0:Y:S01]  /*0ed0*/  S2R R5, SR_TID.X ;  /* 0x0000000000057919 */ /* 0x000e220000002100 */
[----:B-1----:R-:W-:-:S03]  /*0ee0*/  VIADD R7, R6, 0x5 ;  /* 0x0000000506077836 */ /* 0x002fc60000000000 */
[----:B------:R1:W-:Y:S01]  /*0ef0*/  STL [R1+0xf8], R8 ;  /* 0x0000f80801007387 */ /* 0x0003e20000100800 */
[----:B--2---:R-:W-:-:S03]  /*0f00*/  VIADD R0, R6, 0x6 ;  /* 0x0000000606007836 */ /* 0x004fc60000000000 */
[----:B------:R2:W-:Y:S04]  /*0f10*/  STL [R1+0xf4], R7 ;  /* 0x0000f40701007387 */ /* 0x0005e80000100800 */
[----:B------:R3:W-:Y:S01]  /*0f20*/  STL [R1+0xf0], R0 ;  /* 0x0000f00001007387 */ /* 0x0007e20000100800 */
[C---:B-1----:R-:W-:Y:S02]  /*0f30*/  VIADD R8, R6.reuse, 0x7 ;  /* 0x0000000706087836 */ /* 0x042fe40000000000 */
[----:B--2---:R-:W-:-:S03]  /*0f40*/  VIADD R7, R6, 0x8 ;  /* 0x0000000806077836 */ /* 0x004fc60000000000 */
[----:B------:R1:W-:Y:S01]  /*0f50*/  STL [R1+0xec], R8 ;  /* 0x0000ec0801007387 */ /* 0x0003e20000100800 */
[----:B---3--:R-:W-:-:S03]  /*0f60*/  VIADD R0, R6, 0x9 ;  /* 0x0000000906007836 */ /* 0x008fc60000000000 */
[----:B------:R2:W-:Y:S04]  /*0f70*/  STL [R1+0xe8], R7 ;  /* 0x0000e80701007387 */ /* 0x0005e80000100800 */
[----:B------:R3:W-:Y:S01]  /*0f80*/  STL [R1+0xe4], R0 ;  /* 0x0000e40001007387 */ /* 0x0007e20000100800 */
[C---:B-1----:R-:W-:Y:S01]  /*0f90*/  VIADD R8, R6.reuse, 0xa ;  /* 0x0000000a06087836 */ /* 0x042fe20000000000 */
[----:B0-----:R-:W-:Y:S01]  /*0fa0*/  LOP3.LUT R61, R5, 0x1f, RZ, 0xc0, !PT ;  /* 0x0000001f053d7812 */ /* 0x001fe200078ec0ff */
[----:B--2---:R-:W-:-:S03]  /*0fb0*/  VIADD R7, R6, 0xb ;  /* 0x0000000b06077836 */ /* 0x004fc60000000000 */
[----:B------:R0:W-:Y:S01]  /*0fc0*/  STL [R1+0xe0], R8 ;  /* 0x0000e00801007387 */ /* 0x0001e20000100800 */
[----:B---3--:R-:W-:-:S03]  /*0fd0*/  VIADD R0, R6, 0xc ;  /* 0x0000000c06007836 */ /* 0x008fc60000000000 */
[----:B------:R1:W-:Y:S04]  /*0fe0*/  STL [R1+0xdc], R7 ;  /* 0x0000dc0701007387 */ /* 0x0003e80000100800 */
[----:B------:R2:W-:Y:S01]  /*0ff0*/  STL [R1+0xd8], R0 ;  /* 0x0000d80001007387 */ /* 0x0005e20000100800 */
[C---:B0-----:R-:W-:Y:S02]  /*1000*/  VIADD R8, R6.reuse, 0xd ;  /* 0x0000000d06087836 */ /* 0x041fe40000000000 */
[----:B-1----:R-:W-:-:S03]  /*1010*/  VIADD R7, R6, 0xe ;  /* 0x0000000e06077836 */ /* 0x002fc60000000000 */
[----:B------:R0:W-:Y:S01]  /*1020*/  STL [R1+0xd4], R8 ;  /* 0x0000d40801007387 */ /* 0x0001e20000100800 */
[----:B--2---:R-:W-:-:S03]  /*1030*/  VIADD R0, R6, 0xf ;  /* 0x0000000f06007836 */ /* 0x004fc60000000000 */
        /* <DEDUP_REMOVED lines=15> */
[C---:B-1----:R-:W-:Y:S02]  /*1130*/  VIADD R7, R6.reuse, 0x19 ;  /* 0x0000001906077836 */ /* 0x042fe40000000000 */
[----:B--2---:R-:W-:-:S03]  /*1140*/  VIADD R0, R6, 0x1a ;  /* 0x0000001a06007836 */ /* 0x004fc60000000000 */
[----:B------:R0:W-:Y:S04]  /*1150*/  STL [R1+0x64], R7 ;  /* 0x0000640701007387 */ /* 0x0001e80000100800 */
[----:B------:R1:W-:Y:S04]  /*1160*/  STL [R1+0x60], R0 ;  /* 0x0000600001007387 */ /* 0x0003e80000100800 */
[----:B------:R2:W-:Y:S01]  /*1170*/  STL [R1+0x38], R8 ;  /* 0x0000380801007387 */ /* 0x0005e20000100800 */
[C---:B0-----:R-:W-:Y:S02]  /*1180*/  VIADD R7, R6.reuse, 0x1e ;  /* 0x0000001e06077836 */ /* 0x041fe40000000000 */
[----:B-1----:R-:W-:-:S02]  /*1190*/  VIADD R0, R6, 0x1d ;  /* 0x0000001d06007836 */ /* 0x002fc40000000000 */
[----:B--2---:R-:W-:-:S03]  /*11a0*/  VIADD R8, R6, 0x3c ;  /* 0x0000003c06087836 */ /* 0x004fc60000000000 */
[----:B------:R0:W-:Y:S04]  /*11b0*/  STL [R1+0x34], R0 ;  /* 0x0000340001007387 */ /* 0x0001e80000100800 */
[----:B------:R-:W-:Y:S01]  /*11c0*/  STL [R1+0x30], R7 ;  /* 0x0000300701007387 */ /* 0x000fe20000100800 */
[----:B0-----:R-:W-:-:S05]  /*11d0*/  VIADD R0, R6, 0x1f ;  /* 0x0000001f06007836 */ /* 0x001fca0000000000 */
[----:B------:R0:W-:Y:S02]  /*11e0*/  STL [R1+0x1c], R0 ;  /* 0x00001c0001007387 */ /* 0x0001e40000100800 */
[----:B0-----:R-:W-:Y:S02]  /*11f0*/  IMAD.SHL.U32 R0, R4, 0x40, RZ ;  /* 0x0000004004007824 */ /* 0x001fe400078e00ff */
[----:B------:R-:W-:-:S03]  /*1200*/  IMAD.MOV.U32 R4, RZ, RZ, R6 ;  /* 0x000000ffff047224 */ /* 0x000fc600078e0006 */
[----:B------:R-:W-:Y:S01]  /*1210*/  LOP3.LUT R61, R0, 0x20, R61, 0xfe, !PT ;  /* 0x00000020003d7812 */ /* 0x000fe200078efe3d */
[----:B------:R-:W-:Y:S01]  /*1220*/  VIADD R7, R4, 0x3d ;  /* 0x0000003d04077836 */ /* 0x000fe20000000000 */
[----:B------:R-:W-:Y:S01]  /*1230*/  LOP3.LUT R5, R0, 0x1f, R5, 0xf8, !PT ;  /* 0x0000001f00057812 */ /* 0x000fe200078ef805 */
[C---:B------:R-:W-:Y:S02]  /*1240*/  VIADD R6, R4.reuse, 0x3e ;  /* 0x0000003e04067836 */ /* 0x040fe40000000000 */
[----:B------:R0:W-:Y:S01]  /*1250*/  STL [R1+0x430], R61 ;  /* 0x0004303d01007387 */ /* 0x0001e20000100800 */
[----:B------:R-:W-:-:S03]  /*1260*/  VIADD R4, R4, 0x3f ;  /* 0x0000003f04047836 */ /* 0x000fc60000000000 */
[----:B------:R0:W-:Y:S01]  /*1270*/  STL [R1+0x42c], R5 ;  /* 0x00042c0501007387 */ /* 0x0001e20000100800 */
[----:B------:R-:W-:Y:S05]  /*1280*/  @!P0 BRA `(.L_x_0) ;  /* 0x0000020c009c8947 */ /* 0x000fea0003800000 */
[----:B------:R-:W-:Y:S01]  /*1290*/  IABS R24, R2 ;  /* 0x0000000200187213 */ /* 0x000fe20000000000 */
[----:B------:R-:W-:Y:S01]  /*12a0*/  IMAD.MOV.U32 R39, RZ, RZ, R5 ;  /* 0x000000ffff277224 */ /* 0x000fe200078e0005 */
[----:B0-----:R-:W-:Y:S01]  /*12b0*/  IABS R5, R3 ;  /* 0x0000000300057213 */ /* 0x001fe20000000000 */
[----:B------:R-:W-:Y:S01]  /*12c0*/  IMAD.MOV.U32 R20, RZ, RZ, RZ ;  /* 0x000000ffff147224 */ /* 0x000fe200078e00ff */
[----:B------:R-:W0:Y:S01]  /*12d0*/  I2F.RP R0, R24 ;  /* 0x0000001800007306 */ /* 0x000e220000209400 */
[----:B------:R-:W-:Y:S01]  /*12e0*/  IABS R26, R4 ;  /* 0x00000004001a7213 */ /* 0x000fe20000000000 */
[----:B------:R1:W-:Y:S01]  /*12f0*/  STL [R1+0xd90], R3 ;  /* 0x000d900301007387 */ /* 0x0003e20000100800 */
[----:B------:R-:W-:Y:S01]  /*1300*/  ISETP.GE.AND P5, PT, R4, RZ, PT ;  /* 0x000000ff0400720c */ /* 0x000fe20003fa6270 */
[----:B------:R-:W-:Y:S01]  /*1310*/  IMAD.MOV.U32 R38, RZ, RZ, R60 ;  /* 0x000000ffff267224 */ /* 0x000fe200078e003c */
[----:B------:R-:W-:Y:S01]  /*1320*/  IABS R4, R6 ;  /* 0x0000000600047213 */ /* 0x000fe20000000000 */
[----:B------:R-:W-:Y:S01]  /*1330*/  IMAD.MOV.U32 R31, RZ, RZ, R54 ;  /* 0x000000ffff1f7224 */ /* 0x000fe200078e0036 */
[----:B------:R-:W-:Y:S01]  /*1340*/  ISETP.GE.AND P4, PT, R39, RZ, PT ;  /* 0x000000ff2700720c */ /* 0x000fe20003f86270 */
[----:B------:R-:W2:Y:S01]  /*1350*/  I2F.RP R23, R5 ;  /* 0x0000000500177306 */ /* 0x000ea20000209400 */
[----:B------:R-:W-:Y:S01]  /*1360*/  ISETP.GE.AND P0, PT, R6, RZ, PT ;  /* 0x000000ff0600720c */ /* 0x000fe20003f06270 */
[----:B------:R-:W-:Y:S01]  /*1370*/  ULDC.64 UR8, c[0x0][0x218] ;  /* 0x0000860000087ab9 */ /* 0x000fe20000000a00 */
[----:B------:R-:W-:Y:S01]  /*1380*/  IABS R6, R7 ;  /* 0x0000000700067213 */ /* 0x000fe20000000000 */
[----:B------:R-:W-:Y:S01]  /*1390*/  ULDC UR10, c[0x0][0x240] ;  /* 0x00009000000a7ab9 */ /* 0x000fe20000000800 */
[----:B------:R-:W-:Y:S01]  /*13a0*/  ISETP.GE.AND P3, PT, R7, RZ, PT ;  /* 0x000000ff0700720c */ /* 0x000fe20003f66270 */
[----:B------:R-:W-:Y:S01]  /*13b0*/  ULDC UR5, c[0x0][0x234] ;  /* 0x00008d0000057ab9 */ /* 0x000fe20000000800 */
[----:B------:R-:W-:Y:S01]  /*13c0*/  IABS R7, R8 ;  /* 0x0000000800077213 */ /* 0x000fe20000000000 */
[----:B0-----:R-:W0:Y:S01]  /*13d0*/  MUFU.RCP R0, R0 ;  /* 0x0000000000007308 */ /* 0x001e220000001000 */
[----:B------:R-:W-:Y:S01]  /*13e0*/  IABS R60, R12 ;  /* 0x0000000c003c7213 */ /* 0x000fe20000000000 */
[----:B------:R-:W-:Y:S01]  /*13f0*/  ULDC UR13, c[0x0][0x238] ;  /* 0x00008e00000d7ab9 */ /* 0x000fe20000000800 */
[----:B------:R-:W-:-:S05]  /*1400*/  IABS R29, R14 ;  /* 0x0000000e001d7213 */ /* 0x000fca0000000000 */
[----:B--2---:R-:W2:Y:S01]  /*1410*/  MUFU.RCP R23, R23 ;  /* 0x0000001700177308 */ /* 0x004ea20000001000 */
[----:B0-----:R-:W-:-:S07]  /*1420*/  VIADD R0, R0, 0xffffffe ;  /* 0x0ffffffe00007836 */ /* 0x001fce0000000000 */
[----:B------:R0:W3:Y:S01]  /*1430*/  F2I.FTZ.U32.TRUNC.NTZ R21, R0 ;  /* 0x0000000000157305 */ /* 0x0000e2000021f000 */
[----:B--2---:R-:W-:Y:S01]  /*1440*/  VIADD R23, R23, 0xffffffe ;  /* 0x0ffffffe17177836 */ /* 0x004fe20000000000 */
[----:B0-----:R-:W-:-:S06]  /*1450*/  IABS R0, R39 ;  /* 0x0000002700007213 */ /* 0x001fcc0000000000 */
[----:B------:R-:W0:Y:S01]  /*1460*/  F2I.FTZ.U32.TRUNC.NTZ R23, R23 ;  /* 0x0000001700177305 */ /* 0x000e22000021f000 */
[----:B------:R-:W-:Y:S01]  /*1470*/  IMAD.MOV.U32 R39, RZ, RZ, R59 ;  /* 0x000000ffff277224 */ /* 0x000fe200078e003b */
[----:B------:R-:W-:Y:S01]  /*1480*/  IABS R59, R13 ;  /* 0x0000000d003b7213 */ /* 0x000fe20000000000 */
[----:B---3--:R-:W-:-:S04]  /*1490*/  IMAD.MOV R22, RZ, RZ, -R21 ;  /* 0x000000ffff167224 */ /* 0x008fc800078e0a15 */
[----:B------:R-:W-:-:S04]  /*14a0*/  IMAD R22, R22, R24, RZ ;  /* 0x0000001816167224 */ /* 0x000fc800078e02ff */
[----:B------:R-:W-:Y:S01]  /*14b0*/  IMAD.HI.U32 R22, R21, R22, R20 ;  /* 0x0000001615167227 */ /* 0x000fe200078e0014 */
[----:B------:R-:W-:-:S03]  /*14c0*/  IABS R20, R61 ;  /* 0x0000003d00147213 */ /* 0x000fc60000000000 */
[----:B------:R-:W-:Y:S02]  /*14d0*/  IMAD.MOV.U32 R21, RZ, RZ, R0 ;  /* 0x000000ffff157224 */ /* 0x000fe400078e0000 */
[----:B0-----:R-:W-:Y:S02]  /*14e0*/  IMAD.MOV R0, RZ, RZ, -R23 ;  /* 0x000000ffff007224 */ /* 0x001fe400078e0a17 */
[----:B------:R-:W-:-:S04]  /*14f0*/  IMAD.HI.U32 R25, R22, R21, RZ ;  /* 0x0000001516197227 */ /* 0x000fc800078e00ff */
[----:B------:R-:W-:-:S04]  /*1500*/  IMAD.HI.U32 R22, R22, R20, RZ ;  /* 0x0000001416167227 */ /* 0x000fc800078e00ff */
[----:B------:R-:W-:Y:S02]  /*1510*/  IMAD.MOV R25, RZ, RZ, -R25 ;  /* 0x000000ffff197224 */ /* 0x000fe400078e0a19 */
[----:B------:R-:W-:Y:S02]  /*1520*/  IMAD.MOV R22, RZ, RZ, -R22 ;  /* 0x000000ffff167224 */ /* 0x000fe400078e0a16 */
[C---:B------:R-:W-:Y:S02]  /*1530*/  IMAD R21, R24.reuse, R25, R21 ;  /* 0x0000001918157224 */ /* 0x040fe400078e0215 */
[----:B------:R-:W-:Y:S02]  /*1540*/  IMAD R20, R24, R22, R20 ;  /* 0x0000001618147224 */ /* 0x000fe400078e0214 */
[----:B------:R-:W-:Y:S01]  /*1550*/  IMAD R0, R0, R5, RZ ;  /* 0x0000000500007224 */ /* 0x000fe200078e02ff */
[C---:B------:R-:W-:Y:S01]  /*1560*/  ISETP.GT.U32.AND P1, PT, R24.reuse, R21, PT ;  /* 0x000000151800720c */ /* 0x040fe20003f24070 */
[----:B------:R-:W-:Y:S01]  /*1570*/  IMAD.MOV.U32 R22, RZ, RZ, RZ ;  /* 0x000000ffff167224 */ /* 0x000fe200078e00ff */
[----:B------:R-:W-:-:S03]  /*1580*/  ISETP.GT.U32.AND P2, PT, R24, R20, PT ;  /* 0x000000141800720c */ /* 0x000fc60003f44070 */
[----:B------:R-:W-:-:S06]  /*1590*/  IMAD.HI.U32 R0, R23, R0, R22 ;  /* 0x0000000017007227 */ /* 0x000fcc00078e0016 */
[----:B------:R-:W-:-:S04]  /*15a0*/  IMAD.HI.U32 R27, R0, R26, RZ ;  /* 0x0000001a001b7227 */ /* 0x000fc800078e00ff */
[--C-:B------:R-:W-:Y:S02]  /*15b0*/  @!P1 IMAD.IADD R21, R21, 0x1, -R24.reuse ;  /* 0x0000000115159824 */ /* 0x100fe400078e0a18 */
[----:B------:R-:W-:Y:S01]  /*15c0*/  @!P2 IMAD.IADD R20, R20, 0x1, -R24 ;  /* 0x000000011414a824 */ /* 0x000fe200078e0a18 */
[----:B------:R-:W-:Y:S01]  /*15d0*/  ISETP.GE.AND P2, PT, R61, RZ, PT ;  /* 0x000000ff3d00720c */ /* 0x000fe20003f46270 */
[----:B------:R-:W-:Y:S01]  /*15e0*/  IMAD.HI.U32 R23, R0, R4, RZ ;  /* 0x0000000400177227 */ /* 0x000fe200078e00ff */
[C---:B------:R-:W-:Y:S02]  /*15f0*/  ISETP.GT.U32.AND P1, PT, R24.reuse, R21, PT ;  /* 0x000000151800720c */ /* 0x040fe40003f24070 */
[----:B------:R-:W-:Y:S01]  /*1600*/  ISETP.GT.U32.AND P6, PT, R24, R20, PT ;  /* 0x000000141800720c */ /* 0x000fe20003fc4070 */
[----:B------:R-:W-:Y:S02]  /*1610*/  IMAD.MOV R27, RZ, RZ, -R27 ;  /* 0x000000ffff1b7224 */ /* 0x000fe400078e0a1b */
[----:B------:R-:W-:-:S02]  /*1620*/  IMAD.MOV R23, RZ, RZ, -R23 ;  /* 0x000000ffff177224 */ /* 0x000fc400078e0a17 */
[C---:B------:R-:W-:Y:S02]  /*1630*/  IMAD R26, R5.reuse, R27, R26 ;  /* 0x0000001b051a7224 */ /* 0x040fe400078e021a */
[----:B------:R-:W-:Y:S01]  /*1640*/  IMAD R4, R5, R23, R4 ;  /* 0x0000001705047224 */ /* 0x000fe200078e0204 */
[----:B------:R-:W-:Y:S01]  /*1650*/  LOP3.LUT R23, RZ, R2, RZ, 0x33, !PT ;  /* 0x00000002ff177212 */ /* 0x000fe200078e33ff */
[----:B------:R-:W-:-:S04]  /*1660*/  IMAD.HI.U32 R25, R0, R6, RZ ;  /* 0x0000000600197227 */ /* 0x000fc800078e00ff */
[--C-:B------:R-:W-:Y:S01]  /*1670*/  @!P1 IMAD.IADD R21, R21, 0x1, -R24.reuse ;  /* 0x0000000115159824 */ /* 0x100fe200078e0a18 */
[----:B------:R-:W-:Y:S01]  /*1680*/  ISETP.NE.AND P1, PT, R2, RZ, PT ;  /* 0x000000ff0200720c */ /* 0x000fe20003f25270 */
[----:B------:R-:W-:Y:S01]  /*1690*/  @!P6 IMAD.IADD R20, R20, 0x1, -R24 ;  /* 0x000000011414e824 */ /* 0x000fe200078e0a18 */
[C---:B------:R-:W-:Y:S01]  /*16a0*/  ISETP.GT.U32.AND P6, PT, R5.reuse, R26, PT ;  /* 0x0000001a0500720c */ /* 0x040fe20003fc4070 */
[----:B------:R-:W-:Y:S01]  /*16b0*/  @!P4 IMAD.MOV R21, RZ, RZ, -R21 ;  /* 0x000000ffff15c224 */ /* 0x000fe200078e0a15 */
[----:B------:R-:W-:Y:S01]  /*16c0*/  ISETP.GT.U32.AND P4, PT, R5, R4, PT ;  /* 0x000000040500720c */ /* 0x000fe20003f84070 */
[----:B------:R-:W-:Y:S01]  /*16d0*/  IMAD.HI.U32 R22, R0, R7, RZ ;  /* 0x0000000700167227 */ /* 0x000fe200078e00ff */
[----:B------:R-:W-:Y:S02]  /*16e0*/  IABS R2, R10 ;  /* 0x0000000a00027213 */ /* 0x000fe40000000000 */
[----:B------:R-:W-:Y:S01]  /*16f0*/  SEL R21, R23, R21, !P1 ;  /* 0x0000001517157207 */ /* 0x000fe20004800000 */
[----:B------:R-:W-:-:S02]  /*1700*/  IMAD.MOV R25, RZ, RZ, -R25 ;  /* 0x000000ffff197224 */ /* 0x000fc400078e0a19 */
[----:B------:R-:W-:Y:S02]  /*1710*/  IMAD.MOV R22, RZ, RZ, -R22 ;  /* 0x000000ffff167224 */ /* 0x000fe400078e0a16 */
[C---:B------:R-:W-:Y:S01]  /*1720*/  IMAD R6, R5.reuse, R25, R6 ;  /* 0x0000001905067224 */ /* 0x040fe200078e0206 */
[----:B------:R0:W-:Y:S01]  /*1730*/  STL [R1+0x78], R21 ;  /* 0x0000781501007387 */ /* 0x0001e20000100800 */
[----:B------:R-:W-:Y:S02]  /*1740*/  @!P6 IMAD.IADD R26, R26, 0x1, -R5 ;  /* 0x000000011a1ae824 */ /* 0x000fe400078e0a05 */
[----:B------:R-:W-:Y:S01]  /*1750*/  @!P2 IMAD.MOV R20, RZ, RZ, -R20 ;  /* 0x000000ffff14a224 */ /* 0x000fe200078e0a14 */
[C---:B------:R-:W-:Y:S01]  /*1760*/  ISETP.GT.U32.AND P2, PT, R5.reuse, R6, PT ;  /* 0x000000060500720c */ /* 0x040fe20003f44070 */
[C---:B------:R-:W-:Y:S01]  /*1770*/  IMAD R7, R5.reuse, R22, R7 ;  /* 0x0000001605077224 */ /* 0x040fe200078e0207 */
[----:B------:R-:W-:Y:S01]  /*1780*/  IABS R22, R9 ;  /* 0x0000000900167213 */ /* 0x000fe20000000000 */
[----:B------:R-:W-:Y:S01]  /*1790*/  @!P4 IMAD.IADD R4, R4, 0x1, -R5 ;  /* 0x000000010404c824 */ /* 0x000fe200078e0a05 */
[----:B------:R-:W-:Y:S01]  /*17a0*/  ISETP.GT.U32.AND P6, PT, R5, R26, PT ;  /* 0x0000001a0500720c */ /* 0x000fe20003fc4070 */
[----:B------:R-:W-:Y:S01]  /*17b0*/  IMAD.MOV.U32 R27, RZ, RZ, R42 ;  /* 0x000000ffff1b7224 */ /* 0x000fe200078e002a */
[----:B-1----:R-:W-:Y:S01]  /*17c0*/  SEL R3, R23, R20, !P1 ;  /* 0x0000001417037207 */ /* 0x002fe20004800000 */
[----:B------:R-:W-:Y:S01]  /*17d0*/  IMAD.HI.U32 R23, R0, R22, RZ ;  /* 0x0000001600177227 */ /* 0x000fe200078e00ff */
[----:B------:R-:W-:-:S02]  /*17e0*/  ISETP.GT.U32.AND P1, PT, R5, R7, PT ;  /* 0x000000070500720c */ /* 0x000fc40003f24070 */
[C---:B------:R-:W-:Y:S01]  /*17f0*/  ISETP.GT.U32.AND P4, PT, R5.reuse, R4, PT ;  /* 0x000000040500720c */ /* 0x040fe20003f84070 */
[----:B------:R-:W-:Y:S01]  /*1800*/  IMAD.HI.U32 R20, R0, R2, RZ ;  /* 0x0000000200147227 */ /* 0x000fe200078e00ff */
[----:B------:R1:W-:Y:S01]  /*1810*/  STL [R1+0x70], R3 ;  /* 0x0000700301007387 */ /* 0x0003e20000100800 */
[----:B0-----:R-:W-:Y:S02]  /*1820*/  IABS R21, R11 ;  /* 0x0000000b00157213 */ /* 0x001fe40000000000 */
[----:B------:R-:W-:Y:S02]  /*1830*/  IMAD.MOV R23, RZ, RZ, -R23 ;  /* 0x000000ffff177224 */ /* 0x000fe400078e0a17 */
[----:B------:R-:W-:Y:S01]  /*1840*/  @!P2 IMAD.IADD R6, R6, 0x1, -R5 ;  /* 0x000000010606a824 */ /* 0x000fe200078e0a05 */
[----:B------:R-:W-:Y:S01]  /*1850*/  ISETP.GE.AND P2, PT, R8, RZ, PT ;  /* 0x000000ff0800720c */ /* 0x000fe20003f46270 */
[----:B------:R-:W-:Y:S02]  /*1860*/  IMAD.MOV R20, RZ, RZ, -R20 ;  /* 0x000000ffff147224 */ /* 0x000fe400078e0a14 */
[----:B------:R-:W-:-:S02]  /*1870*/  IMAD R8, R5, R23, R22 ;  /* 0x0000001705087224 */ /* 0x000fc400078e0216 */
[--C-:B------:R-:W-:Y:S02]  /*1880*/  @!P6 IMAD.IADD R26, R26, 0x1, -R5.reuse ;  /* 0x000000011a1ae824 */ /* 0x100fe400078e0a05 */
[--C-:B------:R-:W-:Y:S01]  /*1890*/  @!P1 IMAD.IADD R7, R7, 0x1, -R5.reuse ;  /* 0x0000000107079824 */ /* 0x100fe200078e0a05 */
[C---:B------:R-:W-:Y:S01]  /*18a0*/  ISETP.GT.U32.AND P1, PT, R5.reuse, R6, PT ;  /* 0x000000060500720c */ /* 0x040fe20003f24070 */
[C---:B------:R-:W-:Y:S02]  /*18b0*/  IMAD R2, R5.reuse, R20, R2 ;  /* 0x0000001405027224 */ /* 0x040fe400078e0202 */
[----:B------:R-:W-:Y:S01]  /*18c0*/  @!P4 IMAD.IADD R4, R4, 0x1, -R5 ;  /* 0x000000010404c824 */ /* 0x000fe200078e0a05 */
[C---:B------:R-:W-:Y:S01]  /*18d0*/  ISETP.GT.U32.AND P4, PT, R5.reuse, R8, PT ;  /* 0x000000080500720c */ /* 0x040fe20003f84070 */
[----:B------:R-:W-:Y:S01]  /*18e0*/  IMAD.MOV.U32 R24, RZ, RZ, R26 ;  /* 0x000000ffff187224 */ /* 0x000fe200078e001a */
[----:B------:R-:W-:Y:S01]  /*18f0*/  ISETP.GT.U32.AND P6, PT, R5, R7, PT ;  /* 0x000000070500720c */ /* 0x000fe20003fc4070 */
[----:B-1----:R-:W-:-:S02]  /*1900*/  IMAD.MOV.U32 R3, RZ, RZ, R4 ;  /* 0x000000ffff037224 */ /* 0x002fc400078e0004 */
[----:B------:R-:W-:Y:S01]  /*1910*/  @!P5 IMAD.MOV R24, RZ, RZ, -R24 ;  /* 0x000000ffff18d224 */ /* 0x000fe200078e0a18 */
[----:B------:R-:W-:Y:S01]  /*1920*/  ISETP.GT.U32.AND P5, PT, R5, R2, PT ;  /* 0x000000020500720c */ /* 0x000fe20003fa4070 */
[----:B------:R-:W-:Y:S01]  /*1930*/  @!P0 IMAD.MOV R3, RZ, RZ, -R3 ;  /* 0x000000ffff038224 */ /* 0x000fe200078e0a03 */
[----:B------:R-:W-:Y:S01]  /*1940*/  ISETP.GE.AND P0, PT, R9, RZ, PT ;  /* 0x000000ff0900720c */ /* 0x000fe20003f06270 */
[--C-:B------:R-:W-:Y:S01]  /*1950*/  @!P1 IMAD.IADD R6, R6, 0x1, -R5.reuse ;  /* 0x0000000106069824 */ /* 0x100fe200078e0a05 */
[----:B------:R-:W-:Y:S01]  /*1960*/  STL [R1+0x18], R24 ;  /* 0x0000181801007387 */ /* 0x000fe20000100800 */
[----:B------:R-:W-:Y:S01]  /*1970*/  IMAD.HI.U32 R4, R0, R60, RZ ;  /* 0x0000003c00047227 */ /* 0x000fe200078e00ff */
[----:B------:R-:W-:Y:S02]  /*1980*/  ISETP.GE.AND P1, PT, R10, RZ, PT ;  /* 0x000000ff0a00720c */ /* 0x000fe40003f26270 */
[----:B------:R0:W-:Y:S01]  /*1990*/  STL [R1+0x14], R3 ;  /* 0x0000140301007387 */ /* 0x0001e20000100800 */
[----:B------:R-:W-:-:S02]  /*19a0*/  @!P4 IMAD.IADD R8, R8, 0x1, -R5 ;  /* 0x000000010808c824 */ /* 0x000fc400078e0a05 */
[--C-:B------:R-:W-:Y:S02]  /*19b0*/  @!P6 IMAD.IADD R7, R7, 0x1, -R5.reuse ;  /* 0x000000010707e824 */ /* 0x100fe400078e0a05 */
[----:B------:R-:W-:Y:S01]  /*19c0*/  @!P5 IMAD.IADD R2, R2, 0x1, -R5 ;  /* 0x000000010202d824 */ /* 0x000fe200078e0a05 */
[C---:B------:R-:W-:Y:S01]  /*19d0*/  ISETP.GT.U32.AND P5, PT, R5.reuse, R8, PT ;  /* 0x000000080500720c */ /* 0x040fe20003fa4070 */
[----:B------:R-:W-:Y:S02]  /*19e0*/  IMAD.MOV R4, RZ, RZ, -R4 ;  /* 0x000000ffff047224 */ /* 0x000fe400078e0a04 */
[----:B------:R-:W-:Y:S01]  /*19f0*/  IMAD.HI.U32 R20, R0, R21, RZ ;  /* 0x0000001500147227 */ /* 0x000fe200078e00ff */
[----:B------:R-:W-:Y:S02]  /*1a00*/  IABS R42, R17 ;  /* 0x00000011002a7213 */ /* 0x000fe40000000000 */
[----:B------:R-:W-:Y:S01]  /*1a10*/  IABS R22, R41 ;  /* 0x0000002900167213 */ /* 0x000fe20000000000 */
[----:B0-----:R-:W-:Y:S01]  /*1a20*/  IMAD.MOV.U32 R3, RZ, RZ, R6 ;  /* 0x000000ffff037224 */ /* 0x001fe200078e0006 */
[----:B------:R-:W-:Y:S01]  /*1a30*/  IABS R30, R18 ;  /* 0x00000012001e7213 */ /* 0x000fe20000000000 */
[C---:B------:R-:W-:Y:S01]  /*1a40*/  IMAD R60, R5.reuse, R4, R60 ;  /* 0x00000004053c7224 */ /* 0x040fe200078e023c */
[----:B------:R-:W-:Y:S01]  /*1a50*/  IABS R32, R19 ;  /* 0x0000001300207213 */ /* 0x000fe20000000000 */
[----:B------:R-:W-:Y:S01]  /*1a60*/  @!P3 IMAD.MOV R3, RZ, RZ, -R3 ;  /* 0x000000ffff03b224 */ /* 0x000fe200078e0a03 */
[----:B------:R-:W-:Y:S01]  /*1a70*/  ISETP.GT.U32.AND P3, PT, R5, R2, PT ;  /* 0x000000020500720c */ /* 0x000fe20003f64070 */
[----:B------:R-:W-:Y:S01]  /*1a80*/  @!P5 IMAD.IADD R8, R8, 0x1, -R5 ;  /* 0x000000010808d824 */ /* 0x000fe200078e0a05 */
[----:B------:R-:W-:Y:S01]  /*1a90*/  ISETP.GE.AND P5, PT, R12, RZ, PT ;  /* 0x000000ff0c00720c */ /* 0x000fe20003fa6270 */
[----:B------:R-:W-:Y:S01]  /*1aa0*/  IMAD.MOV R20, RZ, RZ, -R20 ;  /* 0x000000ffff147224 */ /* 0x000fe200078e0a14 */
[----:B------:R0:W-:Y:S01]  /*1ab0*/  STL [R1+0x10], R3 ;  /* 0x0000100301007387 */ /* 0x0001e20000100800 */
[----:B------:R-:W-:Y:S01]  /*1ac0*/  IMAD.HI.U32 R4, R0, R59, RZ ;  /* 0x0000003b00047227 */ /* 0x000fe200078e00ff */
[----:B------:R-:W-:-:S02]  /*1ad0*/  IABS R36, R43 ;  /* 0x0000002b00247213 */ /* 0x000fc40000000000 */
[----:B------:R-:W-:Y:S01]  /*1ae0*/  IABS R37, R46 ;  /* 0x0000002e00257213 */ /* 0x000fe20000000000 */
[----:B------:R-:W-:Y:S01]  /*1af0*/  IMAD R61, R5, R20, R21 ;  /* 0x00000014053d7224 */ /* 0x000fe200078e0215 */
[----:B------:R-:W-:Y:S01]  /*1b00*/  IABS R10, R47 ;  /* 0x0000002f000a7213 */ /* 0x000fe20000000000 */
[----:B------:R-:W-:Y:S01]  /*1b10*/  IMAD.MOV R6, RZ, RZ, -R4 ;  /* 0x000000ffff067224 */ /* 0x000fe200078e0a04 */
[----:B------:R-:W-:Y:S01]  /*1b20*/  ISETP.GE.AND P4, PT, R11, RZ, PT ;  /* 0x000000ff0b00720c */ /* 0x000fe20003f86270 */
[----:B------:R-:W-:Y:S01]  /*1b30*/  @!P3 IMAD.IADD R2, R2, 0x1, -R5 ;  /* 0x000000010202b824 */ /* 0x000fe200078e0a05 */
[----:B------:R-:W-:Y:S01]  /*1b40*/  ISETP.GT.U32.AND P6, PT, R5, R61, PT ;  /* 0x0000003d0500720c */ /* 0x000fe20003fc4070 */
[----:B0-----:R-:W-:Y:S01]  /*1b50*/  IMAD.MOV.U32 R3, RZ, RZ, R7 ;  /* 0x000000ffff037224 */ /* 0x001fe200078e0007 */
[----:B------:R-:W-:Y:S01]  /*1b60*/  ISETP.GE.AND P3, PT, R13, RZ, PT ;  /* 0x000000ff0d00720c */ /* 0x000fe20003f66270 */
[C---:B------:R-:W-:Y:S01]  /*1b70*/  IMAD R59, R5.reuse, R6, R59 ;  /* 0x00000006053b7224 */ /* 0x040fe200078e023b */
[----:B------:R-:W-:Y:S01]  /*1b80*/  IABS R6, R15 ;  /* 0x0000000f00067213 */ /* 0x000fe20000000000 */
[----:B------:R-:W-:Y:S01]  /*1b90*/  @!P2 IMAD.MOV R3, RZ, RZ, -R3 ;  /* 0x000000ffff03a224 */ /* 0x000fe200078e0a03 */
[----:B------:R-:W-:Y:S01]  /*1ba0*/  ISETP.GT.U32.AND P2, PT, R5, R60, PT ;  /* 0x0000003c0500720c */ /* 0x000fe20003f44070 */
[----:B------:R-:W-:-:S03]  /*1bb0*/  IMAD.HI.U32 R4, R0, R29, RZ ;  /* 0x0000001d00047227 */ /* 0x000fc600078e00ff */
[----:B------:R0:W-:Y:S01]  /*1bc0*/  STL [R1+0x8], R3 ;  /* 0x0000080301007387 */ /* 0x0001e20000100800 */
[----:B------:R-:W-:Y:S02]  /*1bd0*/  IMAD.MOV R4, RZ, RZ, -R4 ;  /* 0x000000ffff047224 */ /* 0x000fe400078e0a04 */
[----:B------:R-:W-:Y:S02]  /*1be0*/  @!P6 IMAD.IADD R61, R61, 0x1, -R5 ;  /* 0x000000013d3de824 */ /* 0x000fe400078e0a05 */
[C---:B------:R-:W-:Y:S02]  /*1bf0*/  IMAD R29, R5.reuse, R4, R29 ;  /* 0x00000004051d7224 */ /* 0x040fe400078e021d */
[----:B------:R-:W-:Y:S01]  /*1c00*/  IMAD.HI.U32 R4, R0, R6, RZ ;  /* 0x0000000600047227 */ /* 0x000fe200078e00ff */
[----:B------:R-:W-:-:S03]  /*1c10*/  ISETP.GT.U32.AND P6, PT, R5, R61, PT ;  /* 0x0000003d0500720c */ /* 0x000fc60003fc4070 */
[----:B0-----:R-:W-:Y:S02]  /*1c20*/  IMAD.MOV.U32 R3, RZ, RZ, R8 ;  /* 0x000000ffff037224 */ /* 0x001fe400078e0008 */
[----:B------:R-:W-:Y:S01]  /*1c30*/  @!P2 IMAD.IADD R60, R60, 0x1, -R5 ;  /* 0x000000013c3ca824 */ /* 0x000fe200078e0a05 */
[----:B------:R-:W-:Y:S01]  /*1c40*/  ISETP.GE.AND P2, PT, R14, RZ, PT ;  /* 0x000000ff0e00720c */ /* 0x000fe20003f46270 */
[----:B------:R-:W-:Y:S02]  /*1c50*/  @!P0 IMAD.MOV R3, RZ, RZ, -R3 ;  /* 0x000000ffff038224 */ /* 0x000fe400078e0a03 */
[----:B------:R-:W-:Y:S01]  /*1c60*/  IMAD.MOV R4, RZ, RZ, -R4 ;  /* 0x000000ffff047224 */ /* 0x000fe200078e0a04 */
[----:B------:R-:W-:Y:S01]  /*1c70*/  ISETP.GT.U32.AND P0, PT, R5, R60, PT ;  /* 0x0000003c0500720c */ /* 0x000fe20003f04070 */
[----:B------:R-:W-:Y:S01]  /*1c80*/  IMAD.MOV.U32 R24, RZ, RZ, R38 ;  /* 0x000000ffff187224 */ /* 0x000fe200078e0026 */
[----:B------:R0:W-:Y:S01]  /*1c90*/  STL [R1+0x4], R3 ;  /* 0x0000040301007387 */ /* 0x0001e20000100800 */
[----:B------:R-:W-:Y:S01]  /*1ca0*/  @!P6 IMAD.IADD R61, R61, 0x1, -R5 ;  /* 0x000000013d3de824 */ /* 0x000fe200078e0a05 */
[C---:B------:R-:W-:Y:S01]  /*1cb0*/  ISETP.GT.U32.AND P6, PT, R5.reuse, R59, PT ;  /* 0x0000003b0500720c */ /* 0x040fe20003fc4070 */
[----:B------:R-:W-:Y:S01]  /*1cc0*/  IMAD R28, R5, R4, R6 ;  /* 0x00000004051c7224 */ /* 0x000fe200078e0206 */
[----:B------:R-:W-:Y:S01]  /*1cd0*/  IABS R12, R40 ;  /* 0x00000028000c7213 */ /* 0x000fe20000000000 */
[----:B------:R-:W-:-:S04]  /*1ce0*/  IMAD.HI.U32 R7, R0, R30, RZ ;  /* 0x0000001e00077227 */ /* 0x000fc800078e00ff */
[----:B------:R-:W-:-:S04]  /*1cf0*/  IMAD.HI.U32 R9, R0, R10, RZ ;  /* 0x0000000a00097227 */ /* 0x000fc800078e00ff */
[----:B0-----:R-:W-:Y:S01]  /*1d00*/  IMAD.MOV.U32 R3, RZ, RZ, R2 ;  /* 0x000000ffff037224 */ /* 0x001fe200078e0002 */
[----:B------:R-:W-:Y:S01]  /*1d10*/  IABS R2, R16 ;  /* 0x0000001000027213 */ /* 0x000fe20000000000 */
[----:B------:R-:W-:Y:S02]  /*1d20*/  @!P0 IMAD.IADD R60, R60, 0x1, -R5 ;  /* 0x000000013c3c8824 */ /* 0x000fe400078e0a05 */
[----:B------:R-:W-:Y:S01]  /*1d30*/  @!P1 IMAD.MOV R3, RZ, RZ, -R3 ;  /* 0x000000ffff039224 */ /* 0x000fe200078e0a03 */
[----:B------:R-:W-:Y:S01]  /*1d40*/  IABS R8, R49 ;  /* 0x0000003100087213 */ /* 0x000fe20000000000 */
[----:B------:R-:W-:-:S03]  /*1d50*/  IMAD.MOV.U32 R38, RZ, RZ, R39 ;  /* 0x000000ffff267224 */ /* 0x000fc600078e0027 */
[----:B------:R0:W-:Y:S04]  /*1d60*/  STL [R1], R3 ;  /* 0x0000000301007387 */ /* 0x0001e80000100800 */
[----:B------:R-:W2:Y:S04]  /*1d70*/  LDL.LU R14, [R1+0x1c] ;  /* 0x00001c00010e7983 */ /* 0x000ea80000300800 */
[----:B------:R-:W3:Y:S04]  /*1d80*/  LDL.LU R13, [R1+0x30] ;  /* 0x00003000010d7983 */ /* 0x000ee80000300800 */
[----:B------:R-:W4:Y:S04]  /*1d90*/  LDL.LU R21, [R1+0x34] ;  /* 0x0000340001157983 */ /* 0x000f280000300800 */
[----:B0-----:R-:W5:Y:S01]  /*1da0*/  LDL.LU R3, [R1+0x38] ;  /* 0x0000380001037983 */ /* 0x001f620000300800 */
[----:B------:R-:W-:Y:S01]  /*1db0*/  ISETP.GT.U32.AND P1, PT, R5, R29, PT ;  /* 0x0000001d0500720c */ /* 0x000fe20003f24070 */
[----:B------:R-:W-:-:S02]  /*1dc0*/  @!P6 IMAD.IADD R59, R59, 0x1, -R5 ;  /* 0x000000013b3be824 */ /* 0x000fc400078e0a05 */
[----:B------:R-:W-:-:S04]  /*1dd0*/  IMAD.HI.U32 R6, R0, R2, RZ ;  /* 0x0000000200067227 */ /* 0x000fc800078e00ff */
[----:B------:R-:W-:Y:S01]  /*1de0*/  IMAD.HI.U32 R4, R0, R42, RZ ;  /* 0x0000002a00047227 */ /* 0x000fe200078e00ff */
[----:B------:R-:W-:Y:S01]  /*1df0*/  ISETP.GT.U32.AND P6, PT, R5, R59, PT ;  /* 0x0000003b0500720c */ /* 0x000fe20003fc4070 */
[----:B------:R-:W5:Y:S04]  /*1e00*/  LDL.LU R35, [R1+0x60] ;  /* 0x0000600001237983 */ /* 0x000f680000300800 */
[----:B------:R-:W-:Y:S02]  /*1e10*/  @!P1 IMAD.IADD R29, R29, 0x1, -R5 ;  /* 0x000000011d1d9824 */ /* 0x000fe400078e0a05 */
[----:B------:R-:W-:Y:S02]  /*1e20*/  @!P5 IMAD.MOV R60, RZ, RZ, -R60 ;  /* 0x000000ffff3cd224 */ /* 0x000fe400078e0a3c */
[----:B------:R-:W-:Y:S01]  /*1e30*/  IMAD.MOV R7, RZ, RZ, -R7 ;  /* 0x000000ffff077224 */ /* 0x000fe200078e0a07 */
[----:B------:R-:W-:Y:S01]  /*1e40*/  ISETP.GT.U32.AND P1, PT, R5, R29, PT ;  /* 0x0000001d0500720c */ /* 0x000fe20003f24070 */
[----:B------:R-:W-:-:S02]  /*1e50*/  IMAD.MOV R6, RZ, RZ, -R6 ;  /* 0x000000ffff067224 */ /* 0x000fc400078e0a06 */
[----:B------:R-:W-:Y:S01]  /*1e60*/  IMAD.MOV R9, RZ, RZ, -R9 ;  /* 0x000000ffff097224 */ /* 0x000fe200078e0a09 */
[----:B------:R-:W-:Y:S01]  /*1e70*/  ISETP.GE.AND P0, PT, R16, RZ, PT ;  /* 0x000000ff1000720c */ /* 0x000fe20003f06270 */
[----:B------:R-:W-:Y:S01]  /*1e80*/  @!P6 IMAD.IADD R59, R59, 0x1, -R5 ;  /* 0x000000013b3be824 */ /* 0x000fe200078e0a05 */
[C---:B------:R-:W-:Y:S01]  /*1e90*/  ISETP.GT.U32.AND P6, PT, R5.reuse, R28, PT ;  /* 0x0000001c0500720c */ /* 0x040fe20003fc4070 */
[----:B------:R-:W-:Y:S02]  /*1ea0*/  IMAD.MOV R4, RZ, RZ, -R4 ;  /* 0x000000ffff047224 */ /* 0x000fe400078e0a04 */
[----:B------:R-:W-:Y:S01]  /*1eb0*/  @!P4 IMAD.MOV R61, RZ, RZ, -R61 ;  /* 0x000000ffff3dc224 */ /* 0x000fe200078e0a3d */
[----:B------:R-:W-:Y:S01]  /*1ec0*/  IABS R39, R55 ;  /* 0x0000003700277213 */ /* 0x000fe20000000000 */
[C---:B------:R-:W-:Y:S01]  /*1ed0*/  IMAD R2, R5.reuse, R6, R2 ;  /* 0x0000000605027224 */ /* 0x040fe200078e0202 */
[----:B------:R-:W-:Y:S01]  /*1ee0*/  IABS R33, R53 ;  /* 0x0000003500217213 */ /* 0x000fe20000000000 */
[----:B------:R-:W-:Y:S01]  /*1ef0*/  IMAD R42, R5, R4, R42 ;  /* 0x00000004052a7224 */ /* 0x000fe200078e022a */
[----:B------:R-:W5:Y:S01]  /*1f00*/  LDL.LU R23, [R1+0x64] ;  /* 0x0000640001177983 */ /* 0x000f620000300800 */
[--C-:B------:R-:W-:Y:S01]  /*1f10*/  @!P1 IMAD.IADD R29, R29, 0x1, -R5.reuse ;  /* 0x000000011d1d9824 */ /* 0x100fe200078e0a05 */
[----:B------:R-:W-:Y:S01]  /*1f20*/  ISETP.GT.U32.AND P1, PT, R5, R2, PT ;  /* 0x000000020500720c */ /* 0x000fe20003f24070 */
[----:B------:R-:W-:Y:S01]  /*1f30*/  IMAD.HI.U32 R4, R0, R12, RZ ;  /* 0x0000000c00047227 */ /* 0x000fe200078e00ff */
[----:B------:R-:W-:Y:S01]  /*1f40*/  ISETP.GE.AND P4, PT, R15, RZ, PT ;  /* 0x000000ff0f00720c */ /* 0x000fe20003f86270 */
[----:B------:R-:W-:Y:S01]  /*1f50*/  STL [R1+0xd7c], R61 ;  /* 0x000d7c3d01007387 */ /* 0x000fe20000100800 */
[----:B------:R-:W-:Y:S01]  /*1f60*/  IABS R16, R31 ;  /* 0x0000001f00107213 */ /* 0x000fe20000000000 */
[----:B------:R-:W-:Y:S01]  /*1f70*/  @!P6 IMAD.IADD R28, R28, 0x1, -R5 ;  /* 0x000000011c1ce824 */ /* 0x000fe200078e0a05 */
[C---:B------:R-:W-:Y:S01]  /*1f80*/  ISETP.GT.U32.AND P6, PT, R5.reuse, R42, PT ;  /* 0x0000002a0500720c */ /* 0x040fe20003fc4070 */
[----:B------:R-:W-:Y:S01]  /*1f90*/  IMAD.MOV R4, RZ, RZ, -R4 ;  /* 0x000000ffff047224 */ /* 0x000fe200078e0a04 */
[----:B------:R-:W-:Y:S01]  /*1fa0*/  STL [R1+0xd80], R60 ;  /* 0x000d803c01007387 */ /* 0x000fe20000100800 */
[----:B------:R-:W-:-:S02]  /*1fb0*/  IMAD R30, R5, R7, R30 ;  /* 0x00000007051e7224 */ /* 0x000fc400078e021e */
[C---:B------:R-:W-:Y:S02]  /*1fc0*/  IMAD R12, R5.reuse, R4, R12 ;  /* 0x00000004050c7224 */ /* 0x040fe400078e020c */
[----:B------:R-:W-:Y:S01]  /*1fd0*/  @!P1 IMAD.IADD R2, R2, 0x1, -R5 ;  /* 0x0000000102029824 */ /* 0x000fe200078e0a05 */
[----:B------:R-:W-:Y:S01]  /*1fe0*/  ISETP.GT.U32.AND P1, PT, R5, R28, PT ;  /* 0x0000001c0500720c */ /* 0x000fe20003f24070 */
[----:B------:R-:W-:-:S03]  /*1ff0*/  IMAD.HI.U32 R4, R0, R22, RZ ;  /* 0x0000001600047227 */ /* 0x000fc600078e00ff */
[C---:B------:R-:W-:Y:S01]  /*2000*/  ISETP.GT.U32.AND P5, PT, R5.reuse, R2, PT ;  /* 0x000000020500720c */ /* 0x040fe20003fa4070 */
[----:B------:R-:W-:Y:S02]  /*2010*/  @!P6 IMAD.IADD R42, R42, 0x1, -R5 ;  /* 0x000000012a2ae824 */ /* 0x000fe400078e0a05 */
[----:B------:R-:W-:Y:S02]  /*2020*/  IMAD.MOV R4, RZ, RZ, -R4 ;  /* 0x000000ffff047224 */ /* 0x000fe400078e0a04 */
[----:B------:R-:W-:Y:S01]  /*2030*/  IMAD.HI.U32 R6, R0, R32, RZ ;  /* 0x0000002000067227 */ /* 0x000fe200078e00ff */
[----:B------:R-:W-:-:S03]  /*2040*/  ISETP.GT.U32.AND P6, PT, R5, R42, PT ;  /* 0x0000002a0500720c */ /* 0x000fc60003fc4070 */
[C---:B------:R-:W-:Y:S01]  /*2050*/  IMAD R22, R5.reuse, R4, R22 ;  /* 0x0000000405167224 */ /* 0x040fe200078e0216 */
[----:B------:R-:W-:Y:S01]  /*2060*/  IABS R4, R44 ;  /* 0x0000002c00047213 */ /* 0x000fe20000000000 */
[----:B------:R-:W-:Y:S01]  /*2070*/  @!P3 IMAD.MOV R59, RZ, RZ, -R59 ;  /* 0x000000ffff3bb224 */ /* 0x000fe200078e0a3b */
[C---:B------:R-:W-:Y:S01]  /*2080*/  ISETP.GT.U32.AND P3, PT, R5.reuse, R30, PT ;  /* 0x0000001e0500720c */ /* 0x040fe20003f64070 */
[----:B------:R-:W-:Y:S01]  /*2090*/  @!P5 IMAD.IADD R2, R2, 0x1, -R5 ;  /* 0x000000010202d824 */ /* 0x000fe200078e0a05 */
[----:B------:R-:W-:Y:S01]  /*20a0*/  ISETP.GT.U32.AND P5, PT, R5, R12, PT ;  /* 0x0000000c0500720c */ /* 0x000fe20003fa4070 */
[----:B------:R-:W-:Y:S01]  /*20b0*/  IMAD.MOV R6, RZ, RZ, -R6 ;  /* 0x000000ffff067224 */ /* 0x000fe200078e0a06 */
[----:B------:R-:W-:Y:S01]  /*20c0*/  STL [R1+0xd84], R59 ;  /* 0x000d843b01007387 */ /* 0x000fe20000100800 */
[----:B------:R-:W-:-:S04]  /*20d0*/  IMAD.HI.U32 R7, R0, R4, RZ ;  /* 0x0000000400077227 */ /* 0x000fc800078e00ff */
[----:B------:R-:W-:Y:S01]  /*20e0*/  @!P6 IMAD.IADD R42, R42, 0x1, -R5 ;  /* 0x000000012a2ae824 */ /* 0x000fe200078e0a05 */
[C---:B------:R-:W-:Y:S01]  /*20f0*/  ISETP.GT.U32.AND P6, PT, R5.reuse, R22, PT ;  /* 0x000000160500720c */ /* 0x040fe20003fc4070 */
[----:B------:R-:W-:Y:S02]  /*2100*/  IMAD R32, R5, R6, R32 ;  /* 0x0000000605207224 */ /* 0x000fe400078e0220 */
[----:B------:R-:W-:-:S04]  /*2110*/  IMAD.HI.U32 R6, R0, R36, RZ ;  /* 0x0000002400067227 */ /* 0x000fc800078e00ff */
[----:B------:R-:W-:Y:S02]  /*2120*/  @!P5 IMAD.IADD R12, R12, 0x1, -R5 ;  /* 0x000000010c0cd824 */ /* 0x000fe400078e0a05 */
[----:B------:R-:W-:Y:S02]  /*2130*/  IMAD.MOV R6, RZ, RZ, -R6 ;  /* 0x000000ffff067224 */ /* 0x000fe400078e0a06 */
[----:B------:R-:W-:Y:S02]  /*2140*/  IMAD.MOV R7, RZ, RZ, -R7 ;  /* 0x000000ffff077224 */ /* 0x000fe400078e0a07 */
[--C-:B------:R-:W-:Y:S01]  /*2150*/  @!P6 IMAD.IADD R22, R22, 0x1, -R5.reuse ;  /* 0x000000011616e824 */ /* 0x100fe200078e0a05 */
[----:B------:R-:W-:Y:S01]  /*2160*/  ISETP.GT.U32.AND P6, PT, R5, R12, PT ;  /* 0x0000000c0500720c */ /* 0x000fe20003fc4070 */
[----:B------:R-:W-:Y:S01]  /*2170*/  @!P3 IMAD.IADD R30, R30, 0x1, -R5 ;  /* 0x000000011e1eb824 */ /* 0x000fe200078e0a05 */
[----:B------:R-:W-:Y:S01]  /*2180*/  ISETP.GE.AND P3, PT, R18, RZ, PT ;  /* 0x000000ff1200720c */ /* 0x000fe20003f66270 */
[----:B------:R-:W-:-:S02]  /*2190*/  IMAD.MOV.U32 R18, RZ, RZ, R2 ;  /* 0x000000ffff127224 */ /* 0x000fc400078e0002 */
[----:B------:R-:W-:Y:S01]  /*21a0*/  @!P1 IMAD.IADD R28, R28, 0x1, -R5 ;  /* 0x000000011c1c9824 */ /* 0x000fe200078e0a05 */
[----:B------:R-:W-:Y:S01]  /*21b0*/  ISETP.GE.AND P1, PT, R17, RZ, PT ;  /* 0x000000ff1100720c */ /* 0x000fe20003f26270 */
[C---:B------:R-:W-:Y:S01]  /*21c0*/  IMAD R36, R5.reuse, R6, R36 ;  /* 0x0000000605247224 */ /* 0x040fe200078e0224 */
[----:B------:R-:W-:Y:S01]  /*21d0*/  IABS R6, R45 ;  /* 0x0000002d00067213 */ /* 0x000fe20000000000 */
[C---:B------:R-:W-:Y:S01]  /*21e0*/  IMAD R2, R5.reuse, R7, R4 ;  /* 0x0000000705027224 */ /* 0x040fe200078e0204 */
[----:B------:R-:W-:Y:S01]  /*21f0*/  ISETP.GT.U32.AND P5, PT, R5, R30, PT ;  /* 0x0000001e0500720c */ /* 0x000fe20003fa4070 */
[----:B------:R-:W-:-:S04]  /*2200*/  IMAD.HI.U32 R7, R0, R37, RZ ;  /* 0x0000002500077227 */ /* 0x000fc800078e00ff */
[----:B------:R-:W-:Y:S01]  /*2210*/  @!P6 IMAD.IADD R12, R12, 0x1, -R5 ;  /* 0x000000010c0ce824 */ /* 0x000fe200078e0a05 */
[----:B------:R-:W-:Y:S01]  /*2220*/  ISETP.GT.U32.AND P6, PT, R5, R2, PT ;  /* 0x000000020500720c */ /* 0x000fe20003fc4070 */
[----:B------:R-:W-:-:S04]  /*2230*/  IMAD.HI.U32 R4, R0, R6, RZ ;  /* 0x0000000600047227 */ /* 0x000fc800078e00ff */
[----:B------:R-:W-:Y:S02]  /*2240*/  IMAD.MOV R4, RZ, RZ, -R4 ;  /* 0x000000ffff047224 */ /* 0x000fe400078e0a04 */
[----:B------:R-:W-:Y:S01]  /*2250*/  @!P1 IMAD.MOV R42, RZ, RZ, -R42 ;  /* 0x000000ffff2a9224 */ /* 0x000fe200078e0a2a */
[C---:B------:R-:W-:Y:S01]  /*2260*/  ISETP.GT.U32.AND P1, PT, R5.reuse, R36, PT ;  /* 0x000000240500720c */ /* 0x040fe20003f24070 */
[C---:B------:R-:W-:Y:S01]  /*2270*/  IMAD R54, R5.reuse, R4, R6 ;  /* 0x0000000405367224 */ /* 0x040fe200078e0206 */
[----:B------:R-:W-:Y:S01]  /*2280*/  IABS R4, R50 ;  /* 0x0000003200047213 */ /* 0x000fe20000000000 */
[--C-:B------:R-:W-:Y:S01]  /*2290*/  @!P5 IMAD.IADD R30, R30, 0x1, -R5.reuse ;  /* 0x000000011e1ed824 */ /* 0x100fe200078e0a05 */
[----:B------:R-:W-:Y:S01]  /*22a0*/  ISETP.GE.AND P5, PT, R40, RZ, PT ;  /* 0x000000ff2800720c */ /* 0x000fe20003fa6270 */
[----:B------:R-:W-:Y:S01]  /*22b0*/  @!P6 IMAD.IADD R2, R2, 0x1, -R5 ;  /* 0x000000010202e824 */ /* 0x000fe200078e0a05 */
[C---:B------:R-:W-:Y:S01]  /*22c0*/  ISETP.GT.U32.AND P6, PT, R5.reuse, R54, PT ;  /* 0x000000360500720c */ /* 0x040fe20003fc4070 */
[----:B------:R-:W-:Y:S01]  /*22d0*/  IMAD.MOV R7, RZ, RZ, -R7 ;  /* 0x000000ffff077224 */ /* 0x000fe200078e0a07 */
[----:B------:R-:W-:Y:S01]  /*22e0*/  IABS R6, R48 ;  /* 0x0000003000067213 */ /* 0x000fe20000000000 */
[----:B------:R-:W-:-:S02]  /*22f0*/  IMAD R9, R5, R9, R10 ;  /* 0x0000000905097224 */ /* 0x000fc400078e020a */
[C---:B------:R-:W-:Y:S02]  /*2300*/  IMAD R37, R5.reuse, R7, R37 ;  /* 0x0000000705257224 */ /* 0x040fe400078e0225 */
[--C-:B------:R-:W-:Y:S01]  /*2310*/  @!P1 IMAD.IADD R36, R36, 0x1, -R5.reuse ;  /* 0x0000000124249824 */ /* 0x100fe200078e0a05 */
[----:B------:R-:W-:Y:S01]  /*2320*/  ISETP.GE.AND P1, PT, R44, RZ, PT ;  /* 0x000000ff2c00720c */ /* 0x000fe20003f26270 */
[----:B------:R-:W-:Y:S01]  /*2330*/  @!P3 IMAD.MOV R30, RZ, RZ, -R30 ;  /* 0x000000ffff1eb224 */ /* 0x000fe200078e0a1e */
[C---:B------:R-:W-:Y:S01]  /*2340*/  ISETP.GT.U32.AND P3, PT, R5.reuse, R2, PT ;  /* 0x000000020500720c */ /* 0x040fe20003f64070 */
[----:B------:R-:W-:Y:S01]  /*2350*/  @!P5 IMAD.MOV R12, RZ, RZ, -R12 ;  /* 0x000000ffff0cd224 */ /* 0x000fe200078e0a0c */
[C---:B------:R-:W-:Y:S01]  /*2360*/  ISETP.GT.U32.AND P5, PT, R5.reuse, R37, PT ;  /* 0x000000250500720c */ /* 0x040fe20003fa4070 */
[----:B------:R-:W-:Y:S01]  /*2370*/  @!P6 IMAD.IADD R54, R54, 0x1, -R5 ;  /* 0x000000013636e824 */ /* 0x000fe200078e0a05 */
[----:B------:R-:W-:Y:S01]  /*2380*/  ISETP.GT.U32.AND P6, PT, R5, R36, PT ;  /* 0x000000240500720c */ /* 0x000fe20003fc4070 */
[----:B------:R-:W-:Y:S01]  /*2390*/  IMAD.HI.U32 R7, R0, R8, RZ ;  /* 0x0000000800077227 */ /* 0x000fe200078e00ff */
[----:B------:R-:W-:-:S03]  /*23a0*/  IABS R44, R56 ;  /* 0x00000038002c7213 */ /* 0x000fc60000000000 */
[----:B------:R-:W-:Y:S01]  /*23b0*/  @!P2 IMAD.MOV R29, RZ, RZ, -R29 ;  /* 0x000000ffff1da224 */ /* 0x000fe200078e0a1d */
[----:B------:R-:W-:Y:S01]  /*23c0*/  ISETP.GT.U32.AND P2, PT, R5, R32, PT ;  /* 0x000000200500720c */ /* 0x000fe20003f44070 */
[----:B------:R-:W-:-:S03]  /*23d0*/  IMAD.HI.U32 R10, R0, R4, RZ ;  /* 0x00000004000a7227 */ /* 0x000fc600078e00ff */
[----:B------:R-:W-:Y:S01]  /*23e0*/  STL [R1+0xd88], R29 ;  /* 0x000d881d01007387 */ /* 0x000fe20000100800 */
[--C-:B------:R-:W-:Y:S01]  /*23f0*/  @!P5 IMAD.IADD R37, R37, 0x1, -R5.reuse ;  /* 0x000000012525d824 */ /* 0x100fe200078e0a05 */
[----:B------:R-:W-:Y:S01]  /*2400*/  ISETP.GE.AND P5, PT, R47, RZ, PT ;  /* 0x000000ff2f00720c */ /* 0x000fe20003fa6270 */
[----:B------:R-:W-:Y:S01]  /*2410*/  @!P6 IMAD.IADD R36, R36, 0x1, -R5 ;  /* 0x000000012424e824 */ /* 0x000fe200078e0a05 */
[----:B------:R-:W-:Y:S01]  /*2420*/  ISETP.GT.U32.AND P6, PT, R5, R9, PT ;  /* 0x000000090500720c */ /* 0x000fe20003fc4070 */
[----:B------:R-:W-:Y:S02]  /*2430*/  IMAD.MOV R7, RZ, RZ, -R7 ;  /* 0x000000ffff077224 */ /* 0x000fe400078e0a07 */
[----:B------:R-:W-:Y:S02]  /*2440*/  @!P3 IMAD.IADD R2, R2, 0x1, -R5 ;  /* 0x000000010202b824 */ /* 0x000fe400078e0a05 */
[----:B------:R-:W-:-:S04]  /*2450*/  IMAD.HI.U32 R11, R0, R6, RZ ;  /* 0x00000006000b7227 */ /* 0x000fc800078e00ff */
[----:B------:R-:W-:Y:S02]  /*2460*/  IMAD.MOV R10, RZ, RZ, -R10 ;  /* 0x000000ffff0a7224 */ /* 0x000fe400078e0a0a */
[----:B------:R-:W-:Y:S01]  /*2470*/  IMAD R8, R5, R7, R8 ;  /* 0x0000000705087224 */ /* 0x000fe200078e0208 */
[----:B------:R-:W-:Y:S01]  /*2480*/  IABS R7, R52 ;  /* 0x0000003400077213 */ /* 0x000fe20000000000 */
[----:B------:R-:W-:Y:S01]  /*2490*/  @!P6 IMAD.IADD R9, R9, 0x1, -R5 ;  /* 0x000000010909e824 */ /* 0x000fe200078e0a05 */
[C---:B------:R-:W-:Y:S01]  /*24a0*/  ISETP.GT.U32.AND P6, PT, R5.reuse, R37, PT ;  /* 0x000000250500720c */ /* 0x040fe20003fc4070 */
[----:B------:R-:W-:Y:S02]  /*24b0*/  IMAD.MOV.U32 R47, RZ, RZ, R2 ;  /* 0x000000ffff2f7224 */ /* 0x000fe400078e0002 */
[----:B------:R-:W-:Y:S02]  /*24c0*/  IMAD.MOV R11, RZ, RZ, -R11 ;  /* 0x000000ffff0b7224 */ /* 0x000fe400078e0a0b */
[C---:B------:R-:W-:Y:S01]  /*24d0*/  IMAD R15, R5.reuse, R10, R4 ;  /* 0x0000000a050f7224 */ /* 0x040fe200078e0204 */
[----:B------:R-:W-:Y:S01]  /*24e0*/  IABS R4, R51 ;  /* 0x0000003300047213 */ /* 0x000fe20000000000 */
[----:B------:R-:W-:Y:S01]  /*24f0*/  @!P1 IMAD.MOV R47, RZ, RZ, -R47 ;  /* 0x000000ffff2f9224 */ /* 0x000fe200078e0a2f */
[C---:B------:R-:W-:Y:S01]  /*2500*/  ISETP.GT.U32.AND P1, PT, R5.reuse, R8, PT ;  /* 0x000000080500720c */ /* 0x040fe20003f24070 */
[----:B------:R-:W-:-:S02]  /*2510*/  IMAD R6, R5, R11, R6 ;  /* 0x0000000b05067224 */ /* 0x000fc400078e0206 */
[--C-:B------:R-:W-:Y:S01]  /*2520*/  @!P2 IMAD.IADD R32, R32, 0x1, -R5.reuse ;  /* 0x000000012020a824 */ /* 0x100fe200078e0a05 */
[----:B------:R-:W-:Y:S01]  /*2530*/  ISETP.GE.AND P2, PT, R19, RZ, PT ;  /* 0x000000ff1300720c */ /* 0x000fe20003f46270 */
[--C-:B------:R-:W-:Y:S01]  /*2540*/  @!P6 IMAD.IADD R37, R37, 0x1, -R5.reuse ;  /* 0x000000012525e824 */ /* 0x100fe200078e0a05 */
[C---:B------:R-:W-:Y:S01]  /*2550*/  ISETP.GT.U32.AND P6, PT, R5.reuse, R15, PT ;  /* 0x0000000f0500720c */ /* 0x040fe20003fc4070 */
[----:B------:R-:W-:Y:S01]  /*2560*/  @!P0 IMAD.MOV R18, RZ, RZ, -R18 ;  /* 0x000000ffff128224 */ /* 0x000fe200078e0a12 */
[C---:B------:R-:W-:Y:S01]  /*2570*/  ISETP.GT.U32.AND P0, PT, R5.reuse, R22, PT ;  /* 0x000000160500720c */ /* 0x040fe20003f04070 */
[----:B------:R-:W-:Y:S01]  /*2580*/  @!P4 IMAD.MOV R28, RZ, RZ, -R28 ;  /* 0x000000ffff1cc224 */ /* 0x000fe200078e0a1c */
[C---:B------:R-:W-:Y:S01]  /*2590*/  ISETP.GT.U32.AND P3, PT, R5.reuse, R6, PT ;  /* 0x000000060500720c */ /* 0x040fe20003f64070 */
[----:B------:R-:W-:Y:S01]  /*25a0*/  IMAD.HI.U32 R10, R0, R7, RZ ;  /* 0x00000007000a7227 */ /* 0x000fe200078e00ff */
[----:B------:R-:W-:Y:S02]  /*25b0*/  ISETP.GT.U32.AND P4, PT, R5, R32, PT ;  /* 0x000000200500720c */ /* 0x000fe40003f84070 */
[----:B------:R-:W-:Y:S01]  /*25c0*/  STL [R1+0xd8c], R28 ;  /* 0x000d8c1c01007387 */ /* 0x000fe20000100800 */
[--C-:B------:R-:W-:Y:S01]  /*25d0*/  @!P1 IMAD.IADD R8, R8, 0x1, -R5.reuse ;  /* 0x0000000108089824 */ /* 0x100fe200078e0a05 */
[----:B------:R-:W-:Y:S01]  /*25e0*/  ISETP.GE.AND P1, PT, R51, RZ, PT ;  /* 0x000000ff3300720c */ /* 0x000fe20003f26270 */
[----:B------:R-:W-:Y:S01]  /*25f0*/  IMAD.MOV R10, RZ, RZ, -R10 ;  /* 0x000000ffff0a7224 */ /* 0x000fe200078e0a0a */
[----:B------:R0:W-:Y:S01]  /*2600*/  STL [R1+0xd94], R18 ;  /* 0x000d941201007387 */ /* 0x0001e20000100800 */
[--C-:B------:R-:W-:Y:S01]  /*2610*/  @!P6 IMAD.IADD R15, R15, 0x1, -R5.reuse ;  /* 0x000000010f0fe824 */ /* 0x100fe200078e0a05 */
[----:B------:R-:W-:Y:S01]  /*2620*/  ISETP.GT.U32.AND P6, PT, R5, R8, PT ;  /* 0x000000080500720c */ /* 0x000fe20003fc4070 */
[--C-:B------:R-:W-:Y:S01]  /*2630*/  @!P0 IMAD.IADD R22, R22, 0x1, -R5.reuse ;  /* 0x0000000116168824 */ /* 0x100fe200078e0a05 */
[----:B------:R-:W-:Y:S01]  /*2640*/  ISETP.GE.AND P0, PT, R43, RZ, PT ;  /* 0x000000ff2b00720c */ /* 0x000fe20003f06270 */
[--C-:B------:R-:W-:Y:S01]  /*2650*/  @!P3 IMAD.IADD R6, R6, 0x1, -R5.reuse ;  /* 0x000000010606b824 */ /* 0x100fe200078e0a05 */
[----:B------:R-:W-:Y:S01]  /*2660*/  ISETP.GT.U32.AND P3, PT, R5, R9, PT ;  /* 0x000000090500720c */ /* 0x000fe20003f64070 */
[----:B------:R-:W-:Y:S01]  /*2670*/  @!P4 IMAD.IADD R32, R32, 0x1, -R5 ;  /* 0x000000012020c824 */ /* 0x000fe200078e0a05 */
[----:B------:R-:W-:Y:S01]  /*2680*/  ISETP.GE.AND P4, PT, R41, RZ, PT ;  /* 0x000000ff2900720c */ /* 0x000fe20003f86270 */
[----:B------:R-:W-:Y:S01]  /*2690*/  IMAD R25, R5, R10, R7 ;  /* 0x0000000a05197224 */ /* 0x000fe200078e0207 */
[----:B------:R-:W-:Y:S01]  /*26a0*/  STL [R1+0xd98], R42 ;  /* 0x000d982a01007387 */ /* 0x000fe20000100800 */
[----:B------:R-:W-:-:S03]  /*26b0*/  IMAD.HI.U32 R2, R0, R4, RZ ;  /* 0x0000000400027227 */ /* 0x000fc600078e00ff */
[----:B------:R-:W-:Y:S01]  /*26c0*/  STL [R1+0xd9c], R30 ;  /* 0x000d9c1e01007387 */ /* 0x000fe20000100800 */
[--C-:B------:R-:W-:Y:S01]  /*26d0*/  @!P6 IMAD.IADD R8, R8, 0x1, -R5.reuse ;  /* 0x000000010808e824 */ /* 0x100fe200078e0a05 */
[C---:B------:R-:W-:Y:S01]  /*26e0*/  ISETP.GT.U32.AND P6, PT, R5.reuse, R25, PT ;  /* 0x000000190500720c */ /* 0x040fe20003fc4070 */
[----:B------:R-:W-:Y:S01]  /*26f0*/  @!P0 IMAD.MOV R36, RZ, RZ, -R36 ;  /* 0x000000ffff248224 */ /* 0x000fe200078e0a24 */
[----:B------:R-:W-:Y:S01]  /*2700*/  ISETP.GT.U32.AND P0, PT, R5, R6, PT ;  /* 0x000000060500720c */ /* 0x000fe20003f04070 */
[----:B------:R-:W-:Y:S01]  /*2710*/  @!P3 IMAD.IADD R9, R9, 0x1, -R5 ;  /* 0x000000010909b824 */ /* 0x000fe200078e0a05 */
[----:B------:R-:W-:Y:S01]  /*2720*/  ISETP.GE.AND P3, PT, R49, RZ, PT ;  /* 0x000000ff3100720c */ /* 0x000fe20003f66270 */
[----:B------:R-:W-:Y:S01]  /*2730*/  IMAD.MOV R2, RZ, RZ, -R2 ;  /* 0x000000ffff027224 */ /* 0x000fe200078e0a02 */
[----:B------:R-:W-:Y:S01]  /*2740*/  IABS R49, R57 ;  /* 0x0000003900317213 */ /* 0x000fe20000000000 */
[----:B------:R-:W-:Y:S01]  /*2750*/  @!P4 IMAD.MOV R22, RZ, RZ, -R22 ;  /* 0x000000ffff16c224 */ /* 0x000fe200078e0a16 */
[----:B------:R-:W-:Y:S01]  /*2760*/  ISETP.GE.AND P4, PT, R45, RZ, PT ;  /* 0x000000ff2d00720c */ /* 0x000fe20003f86270 */
[----:B------:R-:W-:-:S02]  /*2770*/  IMAD R20, R5, R2, R4 ;  /* 0x0000000205147224 */ /* 0x000fc400078e0204 */
[----:B------:R-:W-:Y:S02]  /*2780*/  IMAD.MOV.U32 R45, RZ, RZ, R9 ;  /* 0x000000ffff2d7224 */ /* 0x000fe400078e0009 */
[----:B------:R-:W-:Y:S02]  /*2790*/  @!P6 IMAD.IADD R25, R25, 0x1, -R5 ;  /* 0x000000011919e824 */ /* 0x000fe400078e0a05 */
[----:B------:R-:W-:Y:S01]  /*27a0*/  @!P5 IMAD.MOV R45, RZ, RZ, -R45 ;  /* 0x000000ffff2dd224 */ /* 0x000fe200078e0a2d */
[C---:B------:R-:W-:Y:S01]  /*27b0*/  ISETP.GT.U32.AND P5, PT, R5.reuse, R20, PT ;  /* 0x000000140500720c */ /* 0x040fe20003fa4070 */
[----:B------:R-:W-:Y:S01]  /*27c0*/  @!P0 IMAD.IADD R6, R6, 0x1, -R5 ;  /* 0x0000000106068824 */ /* 0x000fe200078e0a05 */
[----:B------:R-:W-:Y:S01]  /*27d0*/  ISETP.GT.U32.AND P6, PT, R5, R25, PT ;  /* 0x000000190500720c */ /* 0x000fe20003fc4070 */
[----:B------:R-:W-:Y:S01]  /*27e0*/  IMAD.HI.U32 R2, R0, R33, RZ ;  /* 0x0000002100027227 */ /* 0x000fe200078e00ff */
[----:B------:R-:W-:-:S03]  /*27f0*/  ISETP.GE.AND P0, PT, R50, RZ, PT ;  /* 0x000000ff3200720c */ /* 0x000fc60003f06270 */
[----:B------:R-:W-:Y:S02]  /*2800*/  IMAD.MOV.U32 R4, RZ, RZ, R6 ;  /* 0x000000ffff047224 */ /* 0x000fe400078e0006 */
[----:B------:R-:W-:-:S04]  /*2810*/  IMAD.HI.U32 R6, R0, R39, RZ ;  /* 0x0000002700067227 */ /* 0x000fc800078e00ff */
[--C-:B------:R-:W-:Y:S02]  /*2820*/  @!P5 IMAD.IADD R20, R20, 0x1, -R5.reuse ;  /* 0x000000011414d824 */ /* 0x100fe400078e0a05 */
[----:B------:R-:W-:Y:S02]  /*2830*/  IMAD.MOV R6, RZ, RZ, -R6 ;  /* 0x000000ffff067224 */ /* 0x000fe400078e0a06 */
[----:B------:R-:W-:Y:S01]  /*2840*/  @!P6 IMAD.IADD R25, R25, 0x1, -R5 ;  /* 0x000000011919e824 */ /* 0x000fe200078e0a05 */
[C---:B------:R-:W-:Y:S01]  /*2850*/  ISETP.GT.U32.AND P5, PT, R5.reuse, R20, PT ;  /* 0x000000140500720c */ /* 0x040fe20003fa4070 */
[C---:B------:R-:W-:Y:S02]  /*2860*/  IMAD R39, R5.reuse, R6, R39 ;  /* 0x0000000605277224 */ /* 0x040fe400078e0227 */
[----:B------:R-:W-:Y:S02]  /*2870*/  IMAD.MOV R2, RZ, RZ, -R2 ;  /* 0x000000ffff027224 */ /* 0x000fe400078e0a02 */
[----:B------:R-:W-:Y:S01]  /*2880*/  IMAD.HI.U32 R9, R0, R49, RZ ;  /* 0x0000003100097227 */ /* 0x000fe200078e00ff */
[----:B------:R-:W-:-:S03]  /*2890*/  ISETP.GT.U32.AND P6, PT, R5, R39, PT ;  /* 0x000000270500720c */ /* 0x000fc60003fc4070 */
[C---:B------:R-:W-:Y:S02]  /*28a0*/  IMAD R33, R5.reuse, R2, R33 ;  /* 0x0000000205217224 */ /* 0x040fe400078e0221 */
[----:B------:R-:W-:Y:S02]  /*28b0*/  IMAD.MOV R9, RZ, RZ, -R9 ;  /* 0x000000ffff097224 */ /* 0x000fe400078e0a09 */
[----:B------:R-:W-:Y:S01]  /*28c0*/  @!P5 IMAD.IADD R20, R20, 0x1, -R5 ;  /* 0x000000011414d824 */ /* 0x000fe200078e0a05 */
[C---:B------:R-:W-:Y:S01]  /*28d0*/  ISETP.GT.U32.AND P5, PT, R5.reuse, R33, PT ;  /* 0x000000210500720c */ /* 0x040fe20003fa4070 */
[----:B------:R-:W-:Y:S02]  /*28e0*/  IMAD R49, R5, R9, R49 ;  /* 0x0000000905317224 */ /* 0x000fe400078e0231 */
[----:B------:R-:W-:-:S04]  /*28f0*/  IMAD.HI.U32 R2, R0, R44, RZ ;  /* 0x0000002c00027227 */ /* 0x000fc800078e00ff */
[--C-:B------:R-:W-:Y:S01]  /*2900*/  @!P6 IMAD.IADD R39, R39, 0x1, -R5.reuse ;  /* 0x000000012727e824 */ /* 0x100fe200078e0a05 */
[C---:B------:R-:W-:Y:S01]  /*2910*/  ISETP.GT.U32.AND P6, PT, R5.reuse, R49, PT ;  /* 0x000000310500720c */ /* 0x040fe20003fc4070 */
[----:B------:R-:W-:Y:S02]  /*2920*/  IMAD.MOV R2, RZ, RZ, -R2 ;  /* 0x000000ffff027224 */ /* 0x000fe400078e0a02 */
[----:B------:R-:W-:Y:S02]  /*2930*/  @!P1 IMAD.MOV R20, RZ, RZ, -R20 ;  /* 0x000000ffff149224 */ /* 0x000fe400078e0a14 */
[----:B------:R-:W-:Y:S02]  /*2940*/  IMAD R44, R5, R2, R44 ;  /* 0x00000002052c7224 */ /* 0x000fe400078e022c */
[--C-:B------:R-:W-:Y:S02]  /*2950*/  @!P5 IMAD.IADD R33, R33, 0x1, -R5.reuse ;  /* 0x000000012121d824 */ /* 0x100fe400078e0a05 */
[----:B------:R-:W-:Y:S01]  /*2960*/  @!P2 IMAD.MOV R32, RZ, RZ, -R32 ;  /* 0x000000ffff20a224 */ /* 0x000fe200078e0a20 */
[C---:B------:R-:W-:Y:S01]  /*2970*/  ISETP.GT.U32.AND P5, PT, R5.reuse, R44, PT ;  /* 0x0000002c0500720c */ /* 0x040fe20003fa4070 */
[----:B------:R-:W-:Y:S01]  /*2980*/  @!P3 IMAD.MOV R8, RZ, RZ, -R8 ;  /* 0x000000ffff08b224 */ /* 0x000fe200078e0a08 */
[----:B------:R-:W-:Y:S01]  /*2990*/  ISETP.GT.U32.AND P2, PT, R5, R54, PT ;  /* 0x000000360500720c */ /* 0x000fe20003f44070 */
[----:B------:R-:W-:Y:S01]  /*29a0*/  @!P6 IMAD.IADD R49, R49, 0x1, -R5 ;  /* 0x000000013131e824 */ /* 0x000fe200078e0a05 */
[----:B------:R-:W-:Y:S01]  /*29b0*/  STL [R1+0xda0], R32 ;  /* 0x000da02001007387 */ /* 0x000fe20000100800 */
[----:B------:R-:W-:-:S03]  /*29c0*/  ISETP.GE.AND P3, PT, R55, RZ, PT ;  /* 0x000000ff3700720c */ /* 0x000fc60003f66270 */
[C---:B------:R-:W-:Y:S01]  /*29d0*/  ISETP.GT.U32.AND P1, PT, R5.reuse, R49, PT ;  /* 0x000000310500720c */ /* 0x040fe20003f24070 */
[----:B------:R1:W-:Y:S04]  /*29e0*/  STL [R1+0xda4], R12 ;  /* 0x000da40c01007387 */ /* 0x0003e80000100800 */
[--C-:B------:R-:W-:Y:S01]  /*29f0*/  @!P5 IMAD.IADD R44, R44, 0x1, -R5.reuse ;  /* 0x000000012c2cd824 */ /* 0x100fe200078e0a05 */
[C---:B------:R-:W-:Y:S01]  /*2a00*/  ISETP.GT.U32.AND P5, PT, R5.reuse, R33, PT ;  /* 0x000000210500720c */ /* 0x040fe20003fa4070 */
[--C-:B------:R-:W-:Y:S01]  /*2a10*/  @!P2 IMAD.IADD R54, R54, 0x1, -R5.reuse ;  /* 0x000000013636a824 */ /* 0x100fe200078e0a05 */
[----:B------:R-:W-:Y:S02]  /*2a20*/  ISETP.GE.AND P2, PT, R46, RZ, PT ;  /* 0x000000ff2e00720c */ /* 0x000fe40003f46270 */
[----:B------:R-:W-:Y:S01]  /*2a30*/  ISETP.GT.U32.AND P6, PT, R5, R44, PT ;  /* 0x0000002c0500720c */ /* 0x000fe20003fc4070 */
[----:B------:R-:W-:Y:S01]  /*2a40*/  @!P4 IMAD.MOV R54, RZ, RZ, -R54 ;  /* 0x000000ffff36c224 */ /* 0x000fe200078e0a36 */
[----:B------:R-:W-:Y:S01]  /*2a50*/  ISETP.GE.AND P4, PT, R48, RZ, PT ;  /* 0x000000ff3000720c */ /* 0x000fe20003f86270 */
[----:B------:R-:W-:Y:S01]  /*2a60*/  @!P1 IMAD.IADD R49, R49, 0x1, -R5 ;  /* 0x0000000131319824 */ /* 0x000fe200078e0a05 */
[----:B------:R-:W-:-:S02]  /*2a70*/  ISETP.GE.AND P1, PT, R56, RZ, PT ;  /* 0x000000ff3800720c */ /* 0x000fc40003f26270 */
[----:B---3--:R-:W-:Y:S02]  /*2a80*/  IABS R11, R13 ;  /* 0x0000000d000b7213 */ /* 0x008fe40000000000 */
[----:B--2---:R-:W-:Y:S01]  /*2a90*/  IABS R41, R14 ;  /* 0x0000000e00297213 */ /* 0x004fe20000000000 */
[----:B------:R-:W-:Y:S01]  /*2aa0*/  @!P5 IMAD.IADD R33, R33, 0x1, -R5 ;  /* 0x000000012121d824 */ /* 0x000fe200078e0a05 */
[----:B----4-:R-:W-:Y:S01]  /*2ab0*/  IABS R34, R21 ;  /* 0x0000001500227213 */ /* 0x010fe20000000000 */
[----:B------:R-:W-:Y:S01]  /*2ac0*/  @!P2 IMAD.MOV R37, RZ, RZ, -R37 ;  /* 0x000000ffff25a224 */ /* 0x000fe200078e0a25 */
[----:B------:R-:W-:Y:S01]  /*2ad0*/  ISETP.GT.U32.AND P2, PT, R5, R15, PT ;  /* 0x0000000f0500720c */ /* 0x000fe20003f44070 */
[----:B------:R-:W-:Y:S01]  /*2ae0*/  @!P6 IMAD.IADD R44, R44, 0x1, -R5 ;  /* 0x000000012c2ce824 */ /* 0x000fe200078e0a05 */
[----:B-----5:R-:W-:Y:S01]  /*2af0*/  IABS R26, R3 ;  /* 0x00000003001a7213 */ /* 0x020fe20000000000 */
[----:B------:R-:W-:Y:S01]  /*2b00*/  @!P4 IMAD.MOV R4, RZ, RZ, -R4 ;  /* 0x000000ffff04c224 */ /* 0x000fe200078e0a04 */
[----:B------:R-:W-:Y:S01]  /*2b10*/  ISETP.GE.AND P4, PT, R52, RZ, PT ;  /* 0x000000ff3400720c */ /* 0x000fe20003f86270 */
[----:B------:R-:W-:Y:S01]  /*2b20*/  @!P1 IMAD.MOV R44, RZ, RZ, -R44 ;  /* 0x000000ffff2c9224 */ /* 0x000fe200078e0a2c */
[----:B------:R-:W-:Y:S01]  /*2b30*/  IABS R52, R58 ;  /* 0x0000003a00347213 */ /* 0x000fe20000000000 */
[----:B------:R-:W-:-:S04]  /*2b40*/  IMAD.HI.U32 R9, R0, R26, RZ ;  /* 0x0000001a00097227 */ /* 0x000fc800078e00ff */
[----:B------:R-:W-:Y:S02]  /*2b50*/  IMAD.MOV R9, RZ, RZ, -R9 ;  /* 0x000000ffff097224 */ /* 0x000fe400078e0a09 */
[----:B------:R-:W-:Y:S01]  /*2b60*/  @!P2 IMAD.IADD R15, R15, 0x1, -R5 ;  /* 0x000000010f0fa824 */ /* 0x000fe200078e0a05 */
[----:B------:R-:W-:Y:S01]  /*2b70*/  ISETP.GE.AND P2, PT, R53, RZ, PT ;  /* 0x000000ff3500720c */ /* 0x000fe20003f46270 */
[----:B------:R-:W-:Y:S02]  /*2b80*/  IMAD R26, R5, R9, R26 ;  /* 0x00000009051a7224 */ /* 0x000fe400078e021a */
[----:B------:R-:W-:-:S03]  /*2b90*/  IMAD.HI.U32 R2, R0, R11, RZ ;  /* 0x0000000b00027227 */ /* 0x000fc600078e00ff */
[C---:B------:R-:W-:Y:S01]  /*2ba0*/  ISETP.GT.U32.AND P1, PT, R5.reuse, R26, PT ;  /* 0x0000001a0500720c */ /* 0x040fe20003f24070 */
[----:B------:R-:W-:Y:S01]  /*2bb0*/  @!P0 IMAD.MOV R15, RZ, RZ, -R15 ;  /* 0x000000ffff0f8224 */ /* 0x000fe200078e0a0f */
[----:B------:R-:W-:Y:S01]  /*2bc0*/  ISETP.GT.U32.AND P0, PT, R5, R39, PT ;  /* 0x000000270500720c */ /* 0x000fe20003f04070 */
[----:B------:R-:W-:-:S04]  /*2bd0*/  IMAD.HI.U32 R7, R0, R52, RZ ;  /* 0x0000003400077227 */ /* 0x000fc800078e00ff */
[----:B------:R-:W-:-:S04]  /*2be0*/  IMAD.HI.U32 R6, R0, R41, RZ ;  /* 0x0000002900067227 */ /* 0x000fc800078e00ff */
[----:B------:R-:W-:Y:S02]  /*2bf0*/  IMAD.MOV R2, RZ, RZ, -R2 ;  /* 0x000000ffff027224 */ /* 0x000fe400078e0a02 */
[----:B------:R-:W-:Y:S01]  /*2c00*/  @!P1 IMAD.IADD R26, R26, 0x1, -R5 ;  /* 0x000000011a1a9824 */ /* 0x000fe200078e0a05 */
[----:B------:R-:W-:Y:S01]  /*2c10*/  ISETP.GE.AND P1, PT, R3, RZ, PT ;  /* 0x000000ff0300720c */ /* 0x000fe20003f26270 */
[----:B------:R-:W-:Y:S01]  /*2c20*/  IMAD.MOV R7, RZ, RZ, -R7 ;  /* 0x000000ffff077224 */ /* 0x000fe200078e0a07 */
[----:B------:R-:W2:Y:S01]  /*2c30*/  LDL.LU R3, [R1+0x80] ;  /* 0x0000800001037983 */ /* 0x000ea20000300800 */
[----:B------:R-:W-:Y:S02]  /*2c40*/  IMAD.MOV R6, RZ, RZ, -R6 ;  /* 0x000000ffff067224 */ /* 0x000fe400078e0a06 */
[C---:B------:R-:W-:Y:S02]  /*2c50*/  IMAD R11, R5.reuse, R2, R11 ;  /* 0x00000002050b7224 */ /* 0x040fe400078e020b */
[C---:B------:R-:W-:Y:S01]  /*2c60*/  IMAD R52, R5.reuse, R7, R52 ;  /* 0x0000000705347224 */ /* 0x040fe200078e0234 */
[----:B------:R-:W-:Y:S01]  /*2c70*/  IABS R7, R35 ;  /* 0x0000002300077213 */ /* 0x000fe20000000000 */
[C---:B------:R-:W-:Y:S01]  /*2c80*/  IMAD R41, R5.reuse, R6, R41 ;  /* 0x0000000605297224 */ /* 0x040fe200078e0229 */
[----:B------:R-:W-:Y:S01]  /*2c90*/  ISETP.GT.U32.AND P6, PT, R5, R11, PT ;  /* 0x0000000b0500720c */ /* 0x000fe20003fc4070 */
[----:B------:R-:W-:Y:S01]  /*2ca0*/  @!P0 IMAD.IADD R39, R39, 0x1, -R5 ;  /* 0x0000000127278824 */ /* 0x000fe200078e0a05 */
[C---:B------:R-:W-:Y:S01]  /*2cb0*/  ISETP.GT.U32.AND P5, PT, R5.reuse, R52, PT ;  /* 0x000000340500720c */ /* 0x040fe20003fa4070 */
[----:B------:R-:W-:Y:S01]  /*2cc0*/  IMAD.HI.U32 R2, R0, R34, RZ ;  /* 0x0000002200027227 */ /* 0x000fe200078e00ff */
[----:B------:R-:W-:-:S03]  /*2cd0*/  ISETP.GT.U32.AND P0, PT, R5, R41, PT ;  /* 0x000000290500720c */ /* 0x000fc60003f04070 */
[----:B------:R-:W-:Y:S02]  /*2ce0*/  IMAD.MOV R2, RZ, RZ, -R2 ;  /* 0x000000ffff027224 */ /* 0x000fe400078e0a02 */
[----:B------:R-:W-:Y:S02]  /*2cf0*/  @!P3 IMAD.MOV R39, RZ, RZ, -R39 ;  /* 0x000000ffff27b224 */ /* 0x000fe400078e0a27 */
[----:B------:R-:W-:Y:S02]  /*2d00*/  IMAD R34, R5, R2, R34 ;  /* 0x0000000205227224 */ /* 0x000fe400078e0222 */
[--C-:B------:R-:W-:Y:S01]  /*2d10*/  @!P6 IMAD.IADD R11, R11, 0x1, -R5.reuse ;  /* 0x000000010b0be824 */ /* 0x100fe200078e0a05 */
[----:B------:R-:W-:Y:S01]  /*2d20*/  ISETP.GE.AND P6, PT, R58, RZ, PT ;  /* 0x000000ff3a00720c */ /* 0x000fe20003fc6270 */
[--C-:B------:R-:W-:Y:S01]  /*2d30*/  @!P5 IMAD.IADD R52, R52, 0x1, -R5.reuse ;  /* 0x000000013434d824 */ /* 0x100fe200078e0a05 */
[----:B------:R-:W-:Y:S01]  /*2d40*/  ISETP.GT.U32.AND P5, PT, R5, R34, PT ;  /* 0x000000220500720c */ /* 0x000fe20003fa4070 */
[----:B------:R-:W-:Y:S01]  /*2d50*/  @!P0 IMAD.IADD R41, R41, 0x1, -R5 ;  /* 0x0000000129298824 */ /* 0x000fe200078e0a05 */
[----:B------:R-:W-:Y:S01]  /*2d60*/  ISETP.GE.AND P0, PT, R57, RZ, PT ;  /* 0x000000ff3900720c */ /* 0x000fe20003f06270 */
[----:B------:R-:W-:Y:S01]  /*2d70*/  IMAD.HI.U32 R6, R0, R16, RZ ;  /* 0x0000001000067227 */ /* 0x000fe200078e00ff */
[----:B------:R-:W-:-:S03]  /*2d80*/  ISETP.GT.U32.AND P3, PT, R5, R11, PT ;  /* 0x0000000b0500720c */ /* 0x000fc60003f64070 */
[----:B------:R-:W-:Y:S02]  /*2d90*/  IMAD.MOV R6, RZ, RZ, -R6 ;  /* 0x000000ffff067224 */ /* 0x000fe400078e0a06 */
[----:B------:R-:W-:-:S04]  /*2da0*/  IMAD.HI.U32 R2, R0, R7, RZ ;  /* 0x0000000700027227 */ /* 0x000fc800078e00ff */
[C---:B------:R-:W-:Y:S02]  /*2db0*/  IMAD R16, R5.reuse, R6, R16 ;  /* 0x0000000605107224 */ /* 0x040fe400078e0210 */
[----:B------:R-:W-:Y:S02]  /*2dc0*/  @!P5 IMAD.IADD R34, R34, 0x1, -R5 ;  /* 0x000000012222d824 */ /* 0x000fe400078e0a05 */
[----:B------:R-:W-:Y:S01]  /*2dd0*/  @!P0 IMAD.MOV R49, RZ, RZ, -R49 ;  /* 0x000000ffff318224 */ /* 0x000fe200078e0a31 */
[----:B------:R-:W-:Y:S01]  /*2de0*/  ISETP.GT.U32.AND P0, PT, R5, R16, PT ;  /* 0x000000100500720c */ /* 0x000fe20003f04070 */
[----:B------:R-:W-:Y:S01]  /*2df0*/  @!P3 IMAD.IADD R11, R11, 0x1, -R5 ;  /* 0x000000010b0bb824 */ /* 0x000fe200078e0a05 */
[----:B------:R-:W-:Y:S01]  /*2e00*/  ISETP.GE.AND P3, PT, R13, RZ, PT ;  /* 0x000000ff0d00720c */ /* 0x000fe20003f66270 */
[----:B------:R-:W-:Y:S01]  /*2e10*/  IMAD.MOV R2, RZ, RZ, -R2 ;  /* 0x000000ffff027224 */ /* 0x000fe200078e0a02 */
[C---:B------:R-:W-:Y:S01]  /*2e20*/  ISETP.GT.U32.AND P5, PT, R5.reuse, R34, PT ;  /* 0x000000220500720c */ /* 0x040fe20003fa4070 */
[----:B------:R-:W-:Y:S01]  /*2e30*/  @!P4 IMAD.MOV R25, RZ, RZ, -R25 ;  /* 0x000000ffff19c224 */ /* 0x000fe200078e0a19 */
[C---:B------:R-:W-:Y:S01]  /*2e40*/  ISETP.GT.U32.AND P4, PT, R5.reuse, R52, PT ;  /* 0x000000340500720c */ /* 0x040fe20003f84070 */
[C---:B------:R-:W-:Y:S01]  /*2e50*/  IMAD R7, R5.reuse, R2, R7 ;  /* 0x0000000205077224 */ /* 0x040fe200078e0207 */
[----:B------:R-:W-:Y:S01]  /*2e60*/  IABS R2, R23 ;  /* 0x0000001700027213 */ /* 0x000fe20000000000 */
[----:B------:R-:W-:Y:S01]  /*2e70*/  @!P2 IMAD.MOV R33, RZ, RZ, -R33 ;  /* 0x000000ffff21a224 */ /* 0x000fe200078e0a21 */
[----:B------:R-:W-:-:S03]  /*2e80*/  ISETP.GT.U32.AND P2, PT, R5, R41, PT ;  /* 0x000000290500720c */ /* 0x000fc60003f44070 */
[----:B------:R-:W-:Y:S01]  /*2e90*/  @!P0 IMAD.IADD R16, R16, 0x1, -R5 ;  /* 0x0000000110108824 */ /* 0x000fe200078e0a05 */
[----:B------:R-:W-:Y:S01]  /*2ea0*/  ISETP.GE.AND P0, PT, R31, RZ, PT ;  /* 0x000000ff1f00720c */ /* 0x000fe20003f06270 */
[----:B------:R-:W-:Y:S01]  /*2eb0*/  @!P3 IMAD.MOV R11, RZ, RZ, -R11 ;  /* 0x000000ffff0bb224 */ /* 0x000fe200078e0a0b */
[----:B------:R-:W3:Y:S01]  /*2ec0*/  LDL.LU R31, [R1+0x84] ;  /* 0x00008400011f7983 */ /* 0x000ee20000300800 */
[----:B------:R-:W-:Y:S01]  /*2ed0*/  ISETP.GE.AND P3, PT, R35, RZ, PT ;  /* 0x000000ff2300720c */ /* 0x000fe20003f66270 */
[----:B------:R-:W-:Y:S01]  /*2ee0*/  @!P5 IMAD.IADD R34, R34, 0x1, -R5 ;  /* 0x000000012222d824 */ /* 0x000fe200078e0a05 */
[----:B------:R-:W-:Y:S01]  /*2ef0*/  ISETP.GE.AND P5, PT, R21, RZ, PT ;  /* 0x000000ff1500720c */ /* 0x000fe20003fa6270 */
[----:B------:R-:W4:Y:S01]  /*2f00*/  LDL.LU R35, [R1+0x88] ;  /* 0x0000880001237983 */ /* 0x000f220000300800 */
[----:B------:R-:W-:-:S04]  /*2f10*/  IMAD.HI.U32 R6, R0, R2, RZ ;  /* 0x0000000200067227 */ /* 0x000fc800078e00ff */
[----:B------:R-:W-:Y:S02]  /*2f20*/  IMAD.MOV R6, RZ, RZ, -R6 ;  /* 0x000000ffff067224 */ /* 0x000fe400078e0a06 */
[--C-:B------:R-:W-:Y:S01]  /*2f30*/  @!P4 IMAD.IADD R52, R52, 0x1, -R5.reuse ;  /* 0x000000013434c824 */ /* 0x100fe200078e0a05 */
[----:B------:R-:W-:Y:S01]  /*2f40*/  ISETP.GE.AND P4, PT, R14, RZ, PT ;  /* 0x000000ff0e00720c */ /* 0x000fe20003f86270 */
[----:B------:R-:W-:Y:S02]  /*2f50*/  IMAD R2, R5, R6, R2 ;  /* 0x0000000605027224 */ /* 0x000fe400078e0202 */
[----:B------:R-:W-:Y:S01]  /*2f60*/  @!P2 IMAD.IADD R41, R41, 0x1, -R5 ;  /* 0x000000012929a824 */ /* 0x000fe200078e0a05 */
[C---:B------:R-:W-:Y:S01]  /*2f70*/  ISETP.GT.U32.AND P2, PT, R5.reuse, R7, PT ;  /* 0x000000070500720c */ /* 0x040fe20003f44070 */
[----:B------:R-:W-:Y:S01]  /*2f80*/  @!P5 IMAD.MOV R34, RZ, RZ, -R34 ;  /* 0x000000ffff22d224 */ /* 0x000fe200078e0a22 */
[----:B------:R-:W-:-:S13]  /*2f90*/  ISETP.GT.U32.AND P5, PT, R5, R2, PT ;  /* 0x000000020500720c */ /* 0x000fda0003fa4070 */
[--C-:B------:R-:W-:Y:S01]  /*2fa0*/  @!P5 IMAD.IADD R2, R2, 0x1, -R5.reuse ;  /* 0x000000010202d824 */ /* 0x100fe200078e0a05 */
[----:B--2---:R-:W-:Y:S02]  /*2fb0*/  ISETP.GE.AND P5, PT, R3, RZ, PT ;  /* 0x000000ff0300720c */ /* 0x004fe40003fa6270 */
[----:B------:R-:W-:Y:S02]  /*2fc0*/  IABS R14, R3 ;  /* 0x00000003000e7213 */ /* 0x000fe40000000000 */
[----:B------:R-:W2:Y:S04]  /*2fd0*/  LDL.LU R3, [R1+0xc0] ;  /* 0x0000c00001037983 */ /* 0x000ea80000300800 */
[----:B0-----:R-:W5:Y:S01]  /*2fe0*/  LDL.LU R18, [R1+0xc4] ;  /* 0x0000c40001127983 */ /* 0x001f620000300800 */
[----:B------:R-:W-:Y:S01]  /*2ff0*/  @!P2 IMAD.IADD R7, R7, 0x1, -R5 ;  /* 0x000000010707a824 */ /* 0x000fe200078e0a05 */
[----:B------:R-:W-:-:S02]  /*3000*/  ISETP.GT.U32.AND P2, PT, R5, R26, PT ;  /* 0x0000001a0500720c */ /* 0x000fc40003f44070 */
[----:B------:R-:W-:Y:S01]  /*3010*/  IABS R6, R24 ;  /* 0x0000001800067213 */ /* 0x000fe20000000000 */
[----:B------:R-:W2:Y:S04]  /*3020*/  LDL.LU R28, [R1+0xc8] ;  /* 0x0000c800011c7983 */ /* 0x000ea80000300800 */
[----:B------:R-:W-:Y:S01]  /*3030*/  IMAD.HI.U32 R9, R0, R6, RZ ;  /* 0x0000000600097227 */ /* 0x000fe200078e00ff */
[----:B------:R-:W2:Y:S03]  /*3040*/  LDL.LU R29, [R1+0xcc] ;  /* 0x0000cc00011d7983 */ /* 0x000ea60000300800 */
[----:B------:R-:W-:Y:S01]  /*3050*/  IMAD.MOV R10, RZ, RZ, -R9 ;  /* 0x000000ffff0a7224 */ /* 0x000fe200078e0a09 */
[----:B------:R-:W-:Y:S01]  /*3060*/  IABS R9, R27 ;  /* 0x0000001b00097213 */ /* 0x000fe20000000000 */
[----:B------:R-:W-:Y:S01]  /*3070*/  @!P2 IMAD.IADD R26, R26, 0x1, -R5 ;  /* 0x000000011a1aa824 */ /* 0x000fe200078e0a05 */
[----:B------:R-:W2:Y:S01]  /*3080*/  LDL.LU R60, [R1+0xd0] ;  /* 0x0000d000013c7983 */ /* 0x000ea20000300800 */
[----:B------:R-:W-:-:S02]  /*3090*/  IMAD R6, R5, R10, R6 ;  /* 0x0000000a05067224 */ /* 0x000fc400078e0206 */
[----:B------:R-:W-:Y:S01]  /*30a0*/  @!P1 IMAD.MOV R26, RZ, RZ, -R26 ;  /* 0x000000ffff1a9224 */ /* 0x000fe200078e0a1a */
[C---:B------:R-:W-:Y:S01]  /*30b0*/  ISETP.GT.U32.AND P1, PT, R5.reuse, R2, PT ;  /* 0x000000020500720c */ /* 0x040fe20003f24070 */
[----:B------:R-:W-:Y:S01]  /*30c0*/  IMAD.HI.U32 R10, R0, R9, RZ ;  /* 0x00000009000a7227 */ /* 0x000fe200078e00ff */
[----:B------:R-:W2:Y:S03]  /*30d0*/  LDL.LU R59, [R1+0xd4] ;  /* 0x0000d400013b7983 */ /* 0x000ea60000300800 */
[----:B------:R-:W-:Y:S01]  /*30e0*/  IMAD.MOV R10, RZ, RZ, -R10 ;  /* 0x000000ffff0a7224 */ /* 0x000fe200078e0a0a */
[----:B------:R-:W2:Y:S03]  /*30f0*/  LDL.LU R61, [R1+0xd8] ;  /* 0x0000d800013d7983 */ /* 0x000ea60000300800 */
[----:B------:R-:W-:-:S04]  /*3100*/  IMAD R10, R5, R10, R9 ;  /* 0x0000000a050a7224 */ /* 0x000fc800078e0209 */
[----:B------:R-:W-:Y:S01]  /*3110*/  @!P1 IMAD.IADD R2, R2, 0x1, -R5 ;  /* 0x0000000102029824 */ /* 0x000fe200078e0a05 */
[----:B------:R-:W-:-:S13]  /*3120*/  ISETP.GT.U32.AND P1, PT, R5, R10, PT ;  /* 0x0000000a0500720c */ /* 0x000fda0003f24070 */
[----:B------:R-:W-:Y:S01]  /*3130*/  @!P1 IMAD.IADD R10, R10, 0x1, -R5 ;  /* 0x000000010a0a9824 */ /* 0x000fe200078e0a05 */
[----:B----4-:R-:W-:-:S04]  /*3140*/  IABS R19, R35 ;  /* 0x0000002300137213 */ /* 0x010fc80000000000 */
[----:B------:R-:W-:Y:S01]  /*3150*/  ISETP.GT.U32.AND P1, PT, R5, R10, PT ;  /* 0x0000000a0500720c */ /* 0x000fe20003f24070 */
[----:B------:R-:W-:-:S04]  /*3160*/  IMAD.HI.U32 R9, R0, R19, RZ ;  /* 0x0000001300097227 */ /* 0x000fc800078e00ff */
[----:B------:R-:W-:Y:S01]  /*3170*/  IMAD.MOV R9, RZ, RZ, -R9 ;  /* 0x000000ffff097224 */ /* 0x000fe200078e0a09 */
[----:B---3--:R-:W-:Y:S01]  /*3180*/  IABS R17, R31 ;  /* 0x0000001f00117213 */ /* 0x008fe20000000000 */
[----:B------:R-:W-:-:S04]  /*3190*/  IMAD.HI.U32 R21, R0, R14, RZ ;  /* 0x0000000e00157227 */ /* 0x000fc800078e00ff */
[C---:B------:R-:W-:Y:S02]  /*31a0*/  IMAD R19, R5.reuse, R9, R19 ;  /* 0x0000000905137224 */ /* 0x040fe400078e0213 */
[----:B------:R-:W-:Y:S01]  /*31b0*/  @!P4 IMAD.MOV R41, RZ, RZ, -R41 ;  /* 0x000000ffff29c224 */ /* 0x000fe200078e0a29 */
[C---:B------:R-:W-:Y:S01]  /*31c0*/  ISETP.GT.U32.AND P4, PT, R5.reuse, R7, PT ;  /* 0x000000070500720c */ /* 0x040fe20003f84070 */
[----:B------:R-:W-:Y:S01]  /*31d0*/  @!P1 IMAD.IADD R10, R10, 0x1, -R5 ;  /* 0x000000010a0a9824 */ /* 0x000fe200078e0a05 */
[----:B------:R-:W-:Y:S01]  /*31e0*/  ISETP.GT.U32.AND P1, PT, R5, R19, PT ;  /* 0x000000130500720c */ /* 0x000fe20003f24070 */
[----:B------:R-:W-:Y:S02]  /*31f0*/  IMAD.MOV R21, RZ, RZ, -R21 ;  /* 0x000000ffff157224 */ /* 0x000fe400078e0a15 */
[----:B------:R-:W-:-:S04]  /*3200*/  IMAD.HI.U32 R13, R0, R17, RZ ;  /* 0x00000011000d7227 */ /* 0x000fc800078e00ff */
[----:B------:R-:W-:Y:S01]  /*3210*/  IMAD R14, R5, R21, R14 ;  /* 0x00000015050e7224 */ /* 0x000fe200078e020e */
[----:B------:R-:W-:Y:S01]  /*3220*/  IABS R21, R38 ;  /* 0x0000002600157213 */ /* 0x000fe20000000000 */
[----:B------:R-:W-:-:S04]  /*3230*/  IMAD.MOV R13, RZ, RZ, -R13 ;  /* 0x000000ffff0d7224 */ /* 0x000fc800078e0a0d */
[----:B------:R-:W-:Y:S02]  /*3240*/  IMAD R17, R5, R13, R17 ;  /* 0x0000000d05117224 */ /* 0x000fe400078e0211 */
[----:B------:R-:W-:-:S04]  /*3250*/  IMAD.HI.U32 R13, R0, R21, RZ ;  /* 0x00000015000d7227 */ /* 0x000fc800078e00ff */
[--C-:B------:R-:W-:Y:S01]  /*3260*/  @!P4 IMAD.IADD R7, R7, 0x1, -R5.reuse ;  /* 0x000000010707c824 */ /* 0x100fe200078e0a05 */
[----:B------:R-:W-:Y:S01]  /*3270*/  ISETP.GE.AND P4, PT, R27, RZ, PT ;  /* 0x000000ff1b00720c */ /* 0x000fe20003f86270 */
[----:B------:R-:W-:Y:S02]  /*3280*/  @!P1 IMAD.IADD R19, R19, 0x1, -R5 ;  /* 0x0000000113139824 */ /* 0x000fe400078e0a05 */
[----:B------:R-:W-:-:S03]  /*3290*/  IMAD.MOV R13, RZ, RZ, -R13 ;  /* 0x000000ffff0d7224 */ /* 0x000fc600078e0a0d */
[C---:B------:R-:W-:Y:S01]  /*32a0*/  ISETP.GT.U32.AND P1, PT, R5.reuse, R19, PT ;  /* 0x000000130500720c */ /* 0x040fe20003f24070 */
[C---:B------:R-:W-:Y:S02]  /*32b0*/  IMAD R21, R5.reuse, R13, R21 ;  /* 0x0000000d05157224 */ /* 0x040fe400078e0215 */
[----:B------:R-:W-:Y:S01]  /*32c0*/  @!P6 IMAD.MOV R52, RZ, RZ, -R52 ;  /* 0x000000ffff34e224 */ /* 0x000fe200078e0a34 */
[----:B------:R-:W-:-:S09]  /*32d0*/  ISETP.GT.U32.AND P6, PT, R5, R16, PT ;  /* 0x000000100500720c */ /* 0x000fd20003fc4070 */
[----:B------:R-:W-:Y:S01]  /*32e0*/  @!P1 IMAD.IADD R19, R19, 0x1, -R5 ;  /* 0x0000000113139824 */ /* 0x000fe200078e0a05 */
[----:B------:R-:W-:-:S03]  /*32f0*/  ISETP.GE.AND P2, PT, R23, RZ, PT ;  /* 0x000000ff1700720c */ /* 0x000fc60003f46270 */
[----:B------:R-:W-:Y:S01]  /*3300*/  @!P6 IMAD.IADD R16, R16, 0x1, -R5 ;  /* 0x000000011010e824 */ /* 0x000fe200078e0a05 */
[----:B------:R-:W-:Y:S02]  /*3310*/  ISETP.GE.AND P6, PT, R24, RZ, PT ;  /* 0x000000ff1800720c */ /* 0x000fe40003fc6270 */
[----:B------:R-:W3:Y:S01]  /*3320*/  LDL.LU R24, [R1+0xdc] ;  /* 0x0000dc0001187983 */ /* 0x000ee20000300800 */
[----:B-----5:R-:W-:-:S05]  /*3330*/  IABS R27, R18 ;  /* 0x00000012001b7213 */ /* 0x020fca0000000000 */
[----:B------:R-:W-:-:S04]  /*3340*/  IMAD.HI.U32 R13, R0, R27, RZ ;  /* 0x0000001b000d7227 */ /* 0x000fc800078e00ff */
[----:B------:R-:W-:-:S04]  /*3350*/  IMAD.MOV R13, RZ, RZ, -R13 ;  /* 0x000000ffff0d7224 */ /* 0x000fc800078e0a0d */
[----:B------:R-:W-:-:S05]  /*3360*/  IMAD R27, R5, R13, R27 ;  /* 0x0000000d051b7224 */ /* 0x000fca00078e021b */
[----:B------:R-:W-:Y:S02]  /*3370*/  ISETP.GT.U32.AND P1, PT, R5, R27, PT ;  /* 0x0000001b0500720c */ /* 0x000fe40003f24070 */
[----:B--2---:R-:W-:-:S11]  /*3380*/  IABS R23, R3 ;  /* 0x0000000300177213 */ /* 0x004fd60000000000 */
[----:B------:R-:W-:Y:S01]  /*3390*/  @!P1 IMAD.IADD R27, R27, 0x1, -R5 ;  /* 0x000000011b1b9824 */ /* 0x000fe200078e0a05 */
[----:B------:R-:W-:Y:S02]  /*33a0*/  ISETP.GE.AND P1, PT, R3, RZ, PT ;  /* 0x000000ff0300720c */ /* 0x000fe40003f26270 */
[----:B------:R-:W2:Y:S01]  /*33b0*/  LDL.LU R3, [R1+0xe0] ;  /* 0x0000e00001037983 */ /* 0x000ea20000300800 */
[----:B------:R-:W-:Y:S01]  /*33c0*/  @!P0 IMAD.MOV R16, RZ, RZ, -R16 ;  /* 0x000000ffff108224 */ /* 0x000fe200078e0a10 */
[----:B------:R-:W-:Y:S01]  /*33d0*/  ISETP.GT.U32.AND P0, PT, R5, R6, PT ;  /* 0x000000060500720c */ /* 0x000fe20003f04070 */
[----:B------:R-:W-:Y:S01]  /*33e0*/  @!P4 IMAD.MOV R10, RZ, RZ, -R10 ;  /* 0x000000ffff0ac224 */ /* 0x000fe200078e0a0a */
[----:B-1----:R-:W4:Y:S01]  /*33f0*/  LDL.LU R12, [R1+0xe4] ;  /* 0x0000e400010c7983 */ /* 0x002f220000300800 */
[----:B------:R-:W-:Y:S01]  /*3400*/  IMAD.HI.U32 R9, R0, R23, RZ ;  /* 0x0000001700097227 */ /* 0x000fe200078e00ff */
[----:B------:R-:W-:Y:S02]  /*3410*/  IABS R43, R61 ;  /* 0x0000003d002b7213 */ /* 0x000fe40000000000 */
[----:B------:R-:W-:-:S07]  /*3420*/  IABS R40, R59 ;  /* 0x0000003b00287213 */ /* 0x000fce0000000000 */
[----:B------:R-:W-:Y:S01]  /*3430*/  @!P0 IMAD.IADD R6, R6, 0x1, -R5 ;  /* 0x0000000106068824 */ /* 0x000fe200078e0a05 */
[----:B------:R-:W5:Y:S04]  /*3440*/  LDL.LU R32, [R1+0xe8] ;  /* 0x0000e80001207983 */ /* 0x000f680000300800 */
[----:B------:R-:W-:Y:S01]  /*3450*/  ISETP.GT.U32.AND P0, PT, R5, R6, PT ;  /* 0x000000060500720c */ /* 0x000fe20003f04070 */
[----:B------:R-:W-:Y:S01]  /*3460*/  IMAD.MOV R9, RZ, RZ, -R9 ;  /* 0x000000ffff097224 */ /* 0x000fe200078e0a09 */
[----:B------:R-:W5:Y:S11]  /*3470*/  LDL.LU R42, [R1+0xec] ;  /* 0x0000ec00012a7983 */ /* 0x000f760000300800 */
[----:B------:R-:W-:-:S04]  /*3480*/  @!P0 IMAD.IADD R6, R6, 0x1, -R5 ;  /* 0x0000000106068824 */ /* 0x000fc800078e0a05 */
[----:B------:R-:W-:Y:S01]  /*3490*/  @!P6 IMAD.MOV R6, RZ, RZ, -R6 ;  /* 0x000000ffff06e224 */ /* 0x000fe200078e0a06 */
[C---:B------:R-:W-:Y:S02]  /*34a0*/  ISETP.GT.U32.AND P6, PT, R5.reuse, R17, PT ;  /* 0x000000110500720c */ /* 0x040fe40003fc4070 */
[----:B------:R-:W-:-:S11]  /*34b0*/  ISETP.GT.U32.AND P0, PT, R5, R14, PT ;  /* 0x0000000e0500720c */ /* 0x000fd60003f04070 */
[--C-:B------:R-:W-:Y:S02]  /*34c0*/  @!P6 IMAD.IADD R17, R17, 0x1, -R5.reuse ;  /* 0x000000011111e824 */ /* 0x100fe400078e0a05 */
[----:B------:R-:W-:-:S03]  /*34d0*/  @!P0 IMAD.IADD R14, R14, 0x1, -R5 ;  /* 0x000000010e0e8824 */ /* 0x000fc600078e0a05 */
[C---:B------:R-:W-:Y:S02]  /*34e0*/  ISETP.GT.U32.AND P4, PT, R5.reuse, R17, PT ;  /* 0x000000110500720c */ /* 0x040fe40003f84070 */
[----:B------:R-:W-:Y:S01]  /*34f0*/  ISETP.GT.U32.AND P6, PT, R5, R14, PT ;  /* 0x0000000e0500720c */ /* 0x000fe20003fc4070 */
[----:B------:R-:W-:Y:S01]  /*3500*/  @!P2 IMAD.MOV R2, RZ, RZ, -R2 ;  /* 0x000000ffff02a224 */ /* 0x000fe200078e0a02 */
[----:B------:R-:W-:Y:S01]  /*3510*/  ISETP.GE.AND P2, PT, R35, RZ, PT ;  /* 0x000000ff2300720c */ /* 0x000fe20003f46270 */
[----:B------:R-:W-:Y:S01]  /*3520*/  IMAD R23, R5, R9, R23 ;  /* 0x0000000905177224 */ /* 0x000fe200078e0217 */
[----:B------:R-:W-:Y:S01]  /*3530*/  IABS R35, R29 ;  /* 0x0000001d00237213 */ /* 0x000fe20000000000 */
[----:B------:R-:W-:Y:S01]  /*3540*/  @!P3 IMAD.MOV R7, RZ, RZ, -R7 ;  /* 0x000000ffff07b224 */ /* 0x000fe200078e0a07 */
[----:B------:R-:W-:Y:S02]  /*3550*/  ISETP.GE.AND P3, PT, R31, RZ, PT ;  /* 0x000000ff1f00720c */ /* 0x000fe40003f66270 */
[----:B------:R-:W-:Y:S01]  /*3560*/  IABS R31, R28 ;  /* 0x0000001c001f7213 */ /* 0x000fe20000000000 */
[----:B------:R-:W-:-:S04]  /*3570*/  IMAD.HI.U32 R13, R0, R35, RZ ;  /* 0x00000023000d7227 */ /* 0x000fc800078e00ff */
[--C-:B------:R-:W-:Y:S01]  /*3580*/  @!P4 IMAD.IADD R17, R17, 0x1, -R5.reuse ;  /* 0x000000011111c824 */ /* 0x100fe200078e0a05 */
[C---:B------:R-:W-:Y:S01]  /*3590*/  ISETP.GT.U32.AND P4, PT, R5.reuse, R23, PT ;  /* 0x000000170500720c */ /* 0x040fe20003f84070 */
[----:B------:R-:W-:Y:S01]  /*35a0*/  @!P6 IMAD.IADD R14, R14, 0x1, -R5 ;  /* 0x000000010e0ee824 */ /* 0x000fe200078e0a05 */
[----:B------:R-:W-:Y:S01]  /*35b0*/  ISETP.GT.U32.AND P6, PT, R5, R21, PT ;  /* 0x000000150500720c */ /* 0x000fe20003fc4070 */
[----:B------:R-:W-:Y:S02]  /*35c0*/  IMAD.MOV R13, RZ, RZ, -R13 ;  /* 0x000000ffff0d7224 */ /* 0x000fe400078e0a0d */
[----:B------:R-:W-:-:S04]  /*35d0*/  IMAD.HI.U32 R9, R0, R31, RZ ;  /* 0x0000001f00097227 */ /* 0x000fc800078e00ff */
[----:B------:R-:W-:Y:S02]  /*35e0*/  IMAD R35, R5, R13, R35 ;  /* 0x0000000d05237224 */ /* 0x000fe400078e0223 */
[----:B------:R-:W-:Y:S02]  /*35f0*/  IMAD.MOV R9, RZ, RZ, -R9 ;  /* 0x000000ffff097224 */ /* 0x000fe400078e0a09 */
[----:B------:R-:W-:Y:S01]  /*3600*/  @!P4 IMAD.IADD R23, R23, 0x1, -R5 ;  /* 0x000000011717c824 */ /* 0x000fe200078e0a05 */
[C---:B------:R-:W-:Y:S01]  /*3610*/  ISETP.GT.U32.AND P4, PT, R5.reuse, R35, PT ;  /* 0x000000230500720c */ /* 0x040fe20003f84070 */
[----:B------:R-:W-:Y:S01]  /*3620*/  IMAD R31, R5, R9, R31 ;  /* 0x00000009051f7224 */ /* 0x000fe200078e021f */
[----:B------:R-:W-:Y:S01]  /*3630*/  ISETP.GE.AND P0, PT, R38, RZ, PT ;  /* 0x000000ff2600720c */ /* 0x000fe20003f06270 */
[----:B------:R-:W-:Y:S01]  /*3640*/  @!P6 IMAD.IADD R21, R21, 0x1, -R5 ;  /* 0x000000011515e824 */ /* 0x000fe200078e0a05 */
[----:B------:R-:W-:Y:S02]  /*3650*/  IABS R38, R60 ;  /* 0x0000003c00267213 */ /* 0x000fe40000000000 */
[----:B------:R-:W-:-:S03]  /*3660*/  ISETP.GT.U32.AND P6, PT, R5, R31, PT ;  /* 0x0000001f0500720c */ /* 0x000fc60003fc4070 */
[----:B------:R-:W-:-:S04]  /*3670*/  IMAD.HI.U32 R9, R0, R38, RZ ;  /* 0x0000002600097227 */ /* 0x000fc800078e00ff */
[----:B------:R-:W-:Y:S02]  /*3680*/  @!P4 IMAD.IADD R35, R35, 0x1, -R5 ;  /* 0x000000012323c824 */ /* 0x000fe400078e0a05 */
[----:B------:R-:W-:Y:S02]  /*3690*/  IMAD.MOV R9, RZ, RZ, -R9 ;  /* 0x000000ffff097224 */ /* 0x000fe400078e0a09 */
[----:B------:R-:W-:Y:S01]  /*36a0*/  @!P5 IMAD.MOV R14, RZ, RZ, -R14 ;  /* 0x000000ffff0ed224 */ /* 0x000fe200078e0a0e */
[C---:B------:R-:W-:Y:S01]  /*36b0*/  ISETP.GT.U32.AND P5, PT, R5.reuse, R21, PT ;  /* 0x000000150500720c */ /* 0x040fe20003fa4070 */
[----:B------:R-:W-:Y:S01]  /*36c0*/  @!P2 IMAD.MOV R19, RZ, RZ, -R19 ;  /* 0x000000ffff13a224 */ /* 0x000fe200078e0a13 */
[C---:B------:R-:W-:Y:S01]  /*36d0*/  ISETP.GT.U32.AND P2, PT, R5.reuse, R35, PT ;  /* 0x000000230500720c */ /* 0x040fe20003f44070 */
[----:B------:R-:W-:Y:S02]  /*36e0*/  IMAD R38, R5, R9, R38 ;  /* 0x0000000905267224 */ /* 0x000fe400078e0226 */
[----:B------:R-:W-:Y:S01]  /*36f0*/  @!P6 IMAD.IADD R31, R31, 0x1, -R5 ;  /* 0x000000011f1fe824 */ /* 0x000fe200078e0a05 */
[----:B------:R-:W-:Y:S01]  /*3700*/  ISETP.GT.U32.AND P6, PT, R5, R23, PT ;  /* 0x000000170500720c */ /* 0x000fe20003fc4070 */
[----:B------:R-:W-:-:S04]  /*3710*/  IMAD.HI.U32 R9, R0, R43, RZ ;  /* 0x0000002b00097227 */ /* 0x000fc800078e00ff */
[----:B------:R-:W-:Y:S01]  /*3720*/  @!P3 IMAD.MOV R17, RZ, RZ, -R17 ;  /* 0x000000ffff11b224 */ /* 0x000fe200078e0a11 */
[----:B------:R-:W-:Y:S01]  /*3730*/  ISETP.GT.U32.AND P3, PT, R5, R27, PT ;  /* 0x0000001b0500720c */ /* 0x000fe20003f64070 */
[----:B------:R-:W-:-:S04]  /*3740*/  IMAD.HI.U32 R13, R0, R40, RZ ;  /* 0x00000028000d7227 */ /* 0x000fc800078e00ff */
[----:B------:R-:W-:Y:S02]  /*3750*/  IMAD.MOV R9, RZ, RZ, -R9 ;  /* 0x000000ffff097224 */ /* 0x000fe400078e0a09 */
[----:B------:R-:W-:Y:S02]  /*3760*/  IMAD.MOV R13, RZ, RZ, -R13 ;  /* 0x000000ffff0d7224 */ /* 0x000fe400078e0a0d */
[----:B------:R-:W-:Y:S02]  /*3770*/  IMAD R43, R5, R9, R43 ;  /* 0x00000009052b7224 */ /* 0x000fe400078e022b */
[--C-:B------:R-:W-:Y:S01]  /*3780*/  @!P5 IMAD.IADD R21, R21, 0x1, -R5.reuse ;  /* 0x000000011515d824 */ /* 0x100fe200078e0a05 */
[C---:B------:R-:W-:Y:S01]  /*3790*/  ISETP.GT.U32.AND P5, PT, R5.reuse, R38, PT ;  /* 0x000000260500720c */ /* 0x040fe20003fa4070 */
[----:B------:R-:W-:Y:S02]  /*37a0*/  IMAD R40, R5, R13, R40 ;  /* 0x0000000d05287224 */ /* 0x000fe400078e0228 */
[--C-:B------:R-:W-:Y:S01]  /*37b0*/  @!P2 IMAD.IADD R35, R35, 0x1, -R5.reuse ;  /* 0x000000012323a824 */ /* 0x100fe200078e0a05 */
[----:B------:R-:W-:Y:S01]  /*37c0*/  ISETP.GT.U32.AND P2, PT, R5, R43, PT ;  /* 0x0000002b0500720c */ /* 0x000fe20003f44070 */
[--C-:B------:R-:W-:Y:S01]  /*37d0*/  @!P6 IMAD.IADD R23, R23, 0x1, -R5.reuse ;  /* 0x000000011717e824 */ /* 0x100fe200078e0a05 */
[----:B------:R-:W-:Y:S01]  /*37e0*/  ISETP.GE.AND P6, PT, R18, RZ, PT ;  /* 0x000000ff1200720c */ /* 0x000fe20003fc6270 */
[--C-:B------:R-:W-:Y:S01]  /*37f0*/  @!P3 IMAD.IADD R27, R27, 0x1, -R5.reuse ;  /* 0x000000011b1bb824 */ /* 0x100fe200078e0a05 */
[----:B------:R-:W-:Y:S01]  /*3800*/  ISETP.GT.U32.AND P3, PT, R5, R40, PT ;  /* 0x000000280500720c */ /* 0x000fe20003f64070 */
[----:B------:R-:W5:Y:S04]  /*3810*/  LDL.LU R18, [R1+0xf0] ;  /* 0x0000f00001127983 */ /* 0x000f680000300800 */
[----:B------:R-:W-:Y:S01]  /*3820*/  @!P5 IMAD.IADD R38, R38, 0x1, -R5 ;  /* 0x000000012626d824 */ /* 0x000fe200078e0a05 */
[----:B------:R-:W-:-:S02]  /*3830*/  ISETP.GE.AND P5, PT, R29, RZ, PT ;  /* 0x000000ff1d00720c */ /* 0x000fc40003fa6270 */
[----:B------:R-:W5:Y:S01]  /*3840*/  LDL.LU R29, [R1+0xf4] ;  /* 0x0000f400011d7983 */ /* 0x000f620000300800 */
[----:B------:R-:W-:-:S04]  /*3850*/  @!P2 IMAD.IADD R43, R43, 0x1, -R5 ;  /* 0x000000012b2ba824 */ /* 0x000fc800078e0a05 */
[----:B------:R-:W-:Y:S01]  /*3860*/  @!P3 IMAD.IADD R40, R40, 0x1, -R5 ;  /* 0x000000012828b824 */ /* 0x000fe200078e0a05 */
[----:B------:R-:W-:Y:S02]  /*3870*/  ISETP.GE.AND P3, PT, R60, RZ, PT ;  /* 0x000000ff3c00720c */ /* 0x000fe40003f66270 */
[----:B------:R-:W5:Y:S01]  /*3880*/  LDL.LU R60, [R1+0xf8] ;  /* 0x0000f800013c7983 */ /* 0x000f620000300800 */
[----:B------:R-:W-:Y:S02]  /*3890*/  ISETP.GT.U32.AND P2, PT, R5, R43, PT ;  /* 0x0000002b0500720c */ /* 0x000fe40003f44070 */
[----:B------:R-:W-:Y:S01]  /*38a0*/  @!P5 IMAD.MOV R35, RZ, RZ, -R35 ;  /* 0x000000ffff23d224 */ /* 0x000fe200078e0a23 */
[----:B------:R-:W-:Y:S02]  /*38b0*/  ISETP.GE.AND P5, PT, R61, RZ, PT ;  /* 0x000000ff3d00720c */ /* 0x000fe40003fa6270 */
[----:B------:R-:W-:Y:S01]  /*38c0*/  ISETP.GT.U32.AND P4, PT, R5, R31, PT ;  /* 0x0000001f0500720c */ /* 0x000fe20003f84070 */
[----:B------:R-:W5:Y:S07]  /*38d0*/  LDL.LU R61, [R1+0xfc] ;  /* 0x0000fc00013d7983 */ /* 0x000f6e0000300800 */
[----:B------:R-:W-:-:S05]  /*38e0*/  @!P2 IMAD.IADD R43, R43, 0x1, -R5 ;  /* 0x000000012b2ba824 */ /* 0x000fca00078e0a05 */
[----:B------:R-:W-:Y:S01]  /*38f0*/  @!P4 IMAD.IADD R31, R31, 0x1, -R5 ;  /* 0x000000011f1fc824 */ /* 0x000fe200078e0a05 */
[----:B------:R-:W-:-:S13]  /*3900*/  ISETP.GE.AND P4, PT, R28, RZ, PT ;  /* 0x000000ff1c00720c */ /* 0x000fda0003f86270 */
[----:B------:R-:W-:Y:S01]  /*3910*/  @!P4 IMAD.MOV R31, RZ, RZ, -R31 ;  /* 0x000000ffff1fc224 */ /* 0x000fe200078e0a1f */
[----:B------:R-:W-:Y:S02]  /*3920*/  ISETP.GE.AND P4, PT, R59, RZ, PT ;  /* 0x000000ff3b00720c */ /* 0x000fe40003f86270 */
[----:B--2---:R-:W-:Y:S02]  /*3930*/  IABS R48, R3 ;  /* 0x0000000300307213 */ /* 0x004fe40000000000 */
[----:B------:R-:W-:Y:S02]  /*3940*/  ISETP.GE.AND P2, PT, R3, RZ, PT ;  /* 0x000000ff0300720c */ /* 0x000fe40003f46270 */
[----:B------:R-:W2:Y:S04]  /*3950*/  LDL.LU R3, [R1+0x100] ;  /* 0x0001000001037983 */ /* 0x000ea80000300800 */
[----:B------:R-:W2:Y:S04]  /*3960*/  LDL.LU R59, [R1+0x104] ;  /* 0x00010400013b7983 */ /* 0x000ea80000300800 */
[----:B------:R-:W2:Y:S01]  /*3970*/  LDL R28, [R1+0x324] ;  /* 0x00032400011c7983 */ /* 0x000ea20000100800 */
[----:B---3--:R-:W-:Y:S01]  /*3980*/  IABS R46, R24 ;  /* 0x00000018002e7213 */ /* 0x008fe20000000000 */
[----:B------:R-:W-:-:S04]  /*3990*/  @!P0 IMAD.MOV R21, RZ, RZ, -R21 ;  /* 0x000000ffff158224 */ /* 0x000fc800078e0a15 */
[----:B------:R-:W-:Y:S01]  /*39a0*/  IMAD.HI.U32 R9, R0, R46, RZ ;  /* 0x0000002e00097227 */ /* 0x000fe200078e00ff */
[----:B------:R-:W-:-:S03]  /*39b0*/  ISETP.GT.U32.AND P0, PT, R5, R38, PT ;  /* 0x000000260500720c */ /* 0x000fc60003f04070 */
[----:B------:R-:W-:Y:S02]  /*39c0*/  IMAD.MOV R9, RZ, RZ, -R9 ;  /* 0x000000ffff097224 */ /* 0x000fe400078e0a09 */
[----:B------:R-:W-:-:S04]  /*39d0*/  IMAD.HI.U32 R13, R0, R48, RZ ;  /* 0x00000030000d7227 */ /* 0x000fc800078e00ff */
[C---:B------:R-:W-:Y:S02]  /*39e0*/  IMAD R46, R5.reuse, R9, R46 ;  /* 0x00000009052e7224 */ /* 0x040fe400078e022e */
[----:B------:R-:W-:Y:S02]  /*39f0*/  IMAD.MOV R9, RZ, RZ, -R13 ;  /* 0x000000ffff097224 */ /* 0x000fe400078e0a0d */
[----:B------:R-:W-:Y:S02]  /*3a00*/  @!P6 IMAD.MOV R27, RZ, RZ, -R27 ;  /* 0x000000ffff1be224 */ /* 0x000fe400078e0a1b */
[C---:B------:R-:W-:Y:S01]  /*3a10*/  IMAD R48, R5.reuse, R9, R48 ;  /* 0x0000000905307224 */ /* 0x040fe200078e0230 */
[----:B------:R-:W-:Y:S01]  /*3a20*/  ISETP.GT.U32.AND P6, PT, R5, R46, PT ;  /* 0x0000002e0500720c */ /* 0x000fe20003fc4070 */
[----:B------:R-:W-:-:S03]  /*3a30*/  @!P0 IMAD.IADD R38, R38, 0x1, -R5 ;  /* 0x0000000126268824 */ /* 0x000fc600078e0a05 */
[----:B------:R-:W-:Y:S02]  /*3a40*/  ISETP.GT.U32.AND P0, PT, R5, R48, PT ;  /* 0x000000300500720c */ /* 0x000fe40003f04070 */
[----:B----4-:R-:W-:-:S05]  /*3a50*/  IABS R50, R12 ;  /* 0x0000000c00327213 */ /* 0x010fca0000000000 */
[----:B------:R-:W-:-:S04]  /*3a60*/  IMAD.HI.U32 R9, R0, R50, RZ ;  /* 0x0000003200097227 */ /* 0x000fc800078e00ff */
[--C-:B------:R-:W-:Y:S01]  /*3a70*/  @!P6 IMAD.IADD R46, R46, 0x1, -R5.reuse ;  /* 0x000000012e2ee824 */ /* 0x100fe200078e0a05 */
[----:B-----5:R-:W-:Y:S01]  /*3a80*/  IABS R51, R32 ;  /* 0x0000002000337213 */ /* 0x020fe20000000000 */
[----:B------:R-:W-:Y:S02]  /*3a90*/  @!P0 IMAD.IADD R48, R48, 0x1, -R5 ;  /* 0x0000000130308824 */ /* 0x000fe400078e0a05 */
[----:B------:R-:W-:Y:S01]  /*3aa0*/  IMAD.MOV R9, RZ, RZ, -R9 ;  /* 0x000000ffff097224 */ /* 0x000fe200078e0a09 */
[C---:B------:R-:W-:Y:S01]  /*3ab0*/  ISETP.GT.U32.AND P6, PT, R5.reuse, R46, PT ;  /* 0x0000002e0500720c */ /* 0x040fe20003fc4070 */
[----:B------:R-:W-:Y:S01]  /*3ac0*/  @!P1 IMAD.MOV R23, RZ, RZ, -R23 ;  /* 0x000000ffff179224 */ /* 0x000fe200078e0a17 */
[C---:B------:R-:W-:Y:S01]  /*3ad0*/  ISETP.GT.U32.AND P1, PT, R5.reuse, R40, PT ;  /* 0x000000280500720c */ /* 0x040fe20003f24070 */
[C---:B------:R-:W-:Y:S01]  /*3ae0*/  IMAD R50, R5.reuse, R9, R50 ;  /* 0x0000000905327224 */ /* 0x040fe200078e0232 */
[----:B------:R-:W-:Y:S01]  /*3af0*/  ISETP.GT.U32.AND P0, PT, R5, R48, PT ;  /* 0x000000300500720c */ /* 0x000fe20003f04070 */
[----:B------:R-:W-:-:S04]  /*3b00*/  IMAD.HI.U32 R9, R0, R51, RZ ;  /* 0x0000003300097227 */ /* 0x000fc800078e00ff */
[----:B------:R-:W-:Y:S01]  /*3b10*/  IMAD.MOV R9, RZ, RZ, -R9 ;  /* 0x000000ffff097224 */ /* 0x000fe200078e0a09 */
[----:B------:R-:W-:-:S03]  /*3b20*/  IABS R53, R42 ;  /* 0x0000002a00357213 */ /* 0x000fc60000000000 */
[C---:B------:R-:W-:Y:S02]  /*3b30*/  IMAD R51, R5.reuse, R9, R51 ;  /* 0x0000000905337224 */ /* 0x040fe400078e0233 */
[--C-:B------:R-:W-:Y:S01]  /*3b40*/  @!P6 IMAD.IADD R46, R46, 0x1, -R5.reuse ;  /* 0x000000012e2ee824 */ /* 0x100fe200078e0a05 */
[C---:B------:R-:W-:Y:S01]  /*3b50*/  ISETP.GT.U32.AND P6, PT, R5.reuse, R50, PT ;  /* 0x000000320500720c */ /* 0x040fe20003fc4070 */
[--C-:B------:R-:W-:Y:S01]  /*3b60*/  @!P1 IMAD.IADD R40, R40, 0x1, -R5.reuse ;  /* 0x0000000128289824 */ /* 0x100fe200078e0a05 */
[----:B------:R-:W-:Y:S01]  /*3b70*/  ISETP.GE.AND P1, PT, R24, RZ, PT ;  /* 0x000000ff1800720c */ /* 0x000fe20003f26270 */
[----:B------:R-:W-:Y:S01]  /*3b80*/  @!P0 IMAD.IADD R48, R48, 0x1, -R5 ;  /* 0x0000000130308824 */ /* 0x000fe200078e0a05 */
[----:B------:R-:W-:Y:S01]  /*3b90*/  ISETP.GT.U32.AND P0, PT, R5, R51, PT ;  /* 0x000000330500720c */ /* 0x000fe20003f04070 */
[----:B------:R-:W-:-:S04]  /*3ba0*/  IMAD.HI.U32 R13, R0, R53, RZ ;  /* 0x00000035000d7227 */ /* 0x000fc800078e00ff */
[----:B------:R-:W-:-:S04]  /*3bb0*/  IMAD.MOV R13, RZ, RZ, -R13 ;  /* 0x000000ffff0d7224 */ /* 0x000fc800078e0a0d */
[----:B------:R-:W-:Y:S02]  /*3bc0*/  IMAD R53, R5, R13, R53 ;  /* 0x0000000d05357224 */ /* 0x000fe400078e0235 */
[--C-:B------:R-:W-:Y:S02]  /*3bd0*/  @!P6 IMAD.IADD R50, R50, 0x1, -R5.reuse ;  /* 0x000000013232e824 */ /* 0x100fe400078e0a05 */
[----:B------:R-:W-:Y:S02]  /*3be0*/  @!P0 IMAD.IADD R51, R51, 0x1, -R5 ;  /* 0x0000000133338824 */ /* 0x000fe400078e0a05 */
[----:B------:R-:W-:Y:S01]  /*3bf0*/  @!P3 IMAD.MOV R38, RZ, RZ, -R38 ;  /* 0x000000ffff26b224 */ /* 0x000fe200078e0a26 */
[C---:B------:R-:W-:Y:S02]  /*3c00*/  ISETP.GT.U32.AND P3, PT, R5.reuse, R50, PT ;  /* 0x000000320500720c */ /* 0x040fe40003f64070 */
[----:B------:R-:W-:-:S11]  /*3c10*/  ISETP.GT.U32.AND P6, PT, R5, R53, PT ;  /* 0x000000350500720c */ /* 0x000fd60003fc4070 */
[----:B------:R-:W-:Y:S01]  /*3c20*/  @!P3 IMAD.IADD R50, R50, 0x1, -R5 ;  /* 0x000000013232b824 */ /* 0x000fe200078e0a05 */
[----:B------:R-:W-:-:S05]  /*3c30*/  IABS R56, R18 ;  /* 0x0000001200387213 */ /* 0x000fca0000000000 */
[----:B------:R-:W-:Y:S01]  /*3c40*/  IMAD.HI.U32 R24, R0, R56, RZ ;  /* 0x0000003800187227 */ /* 0x000fe200078e00ff */
[----:B------:R-:W-:-:S03]  /*3c50*/  IABS R58, R29 ;  /* 0x0000001d003a7213 */ /* 0x000fc60000000000 */
[----:B------:R-:W-:-:S04]  /*3c60*/  IMAD.MOV R24, RZ, RZ, -R24 ;  /* 0x000000ffff187224 */ /* 0x000fc800078e0a18 */
[----:B------:R-:W-:Y:S01]  /*3c70*/  IMAD R56, R5, R24, R56 ;  /* 0x0000001805387224 */ /* 0x000fe200078e0238 */
[----:B------:R-:W-:Y:S01]  /*3c80*/  IABS R57, R60 ;  /* 0x0000003c00397213 */ /* 0x000fe20000000000 */
[----:B------:R-:W-:-:S03]  /*3c90*/  IMAD.HI.U32 R13, R0, R58, RZ ;  /* 0x0000003a000d7227 */ /* 0x000fc600078e00ff */
[----:B------:R-:W-:Y:S01]  /*3ca0*/  ISETP.GT.U32.AND P0, PT, R5, R56, PT ;  /* 0x000000380500720c */ /* 0x000fe20003f04070 */
[----:B------:R-:W-:Y:S02]  /*3cb0*/  IMAD.MOV R13, RZ, RZ, -R13 ;  /* 0x000000ffff0d7224 */ /* 0x000fe400078e0a0d */
[----:B------:R-:W-:-:S04]  /*3cc0*/  IMAD.HI.U32 R55, R0, R57, RZ ;  /* 0x0000003900377227 */ /* 0x000fc800078e00ff */
[----:B------:R-:W-:Y:S02]  /*3cd0*/  IMAD R58, R5, R13, R58 ;  /* 0x0000000d053a7224 */ /* 0x000fe400078e023a */
[----:B------:R-:W-:Y:S01]  /*3ce0*/  IMAD.MOV R13, RZ, RZ, -R55 ;  /* 0x000000ffff0d7224 */ /* 0x000fe200078e0a37 */
[----:B------:R-:W-:-:S03]  /*3cf0*/  IABS R9, R61 ;  /* 0x0000003d00097213 */ /* 0x000fc60000000000 */
[C---:B------:R-:W-:Y:S02]  /*3d00*/  IMAD R57, R5.reuse, R13, R57 ;  /* 0x0000000d05397224 */ /* 0x040fe400078e0239 */
[----:B------:R-:W-:Y:S01]  /*3d10*/  @!P0 IMAD.IADD R56, R56, 0x1, -R5 ;  /* 0x0000000138388824 */ /* 0x000fe200078e0a05 */
[C---:B------:R-:W-:Y:S01]  /*3d20*/  ISETP.GT.U32.AND P0, PT, R5.reuse, R51, PT ;  /* 0x000000330500720c */ /* 0x040fe20003f04070 */
[----:B------:R-:W-:Y:S01]  /*3d30*/  IMAD.HI.U32 R55, R0, R9, RZ ;  /* 0x0000000900377227 */ /* 0x000fe200078e00ff */
[----:B------:R-:W-:-:S03]  /*3d40*/  ISETP.GT.U32.AND P3, PT, R5, R57, PT ;  /* 0x000000390500720c */ /* 0x000fc60003f64070 */
[----:B------:R-:W-:Y:S01]  /*3d50*/  @!P6 IMAD.IADD R53, R53, 0x1, -R5 ;  /* 0x000000013535e824 */ /* 0x000fe200078e0a05 */
[----:B------:R-:W-:Y:S01]  /*3d60*/  ISETP.GT.U32.AND P6, PT, R5, R58, PT ;  /* 0x0000003a0500720c */ /* 0x000fe20003fc4070 */
[----:B------:R-:W-:-:S06]  /*3d70*/  @!P1 IMAD.MOV R46, RZ, RZ, -R46 ;  /* 0x000000ffff2e9224 */ /* 0x000fcc00078e0a2e */
[--C-:B------:R-:W-:Y:S02]  /*3d80*/  @!P0 IMAD.IADD R51, R51, 0x1, -R5.reuse ;  /* 0x0000000133338824 */ /* 0x100fe400078e0a05 */
[----:B------:R-:W-:Y:S02]  /*3d90*/  @!P3 IMAD.IADD R57, R57, 0x1, -R5 ;  /* 0x000000013939b824 */ /* 0x000fe400078e0a05 */
[----:B------:R-:W-:-:S03]  /*3da0*/  @!P4 IMAD.MOV R40, RZ, RZ, -R40 ;  /* 0x000000ffff28c224 */ /* 0x000fc600078e0a28 */
[C---:B------:R-:W-:Y:S02]  /*3db0*/  ISETP.GT.U32.AND P1, PT, R5.reuse, R57, PT ;  /* 0x000000390500720c */ /* 0x040fe40003f24070 */
[----:B------:R-:W-:Y:S01]  /*3dc0*/  ISETP.GT.U32.AND P4, PT, R5, R53, PT ;  /* 0x000000350500720c */ /* 0x000fe20003f84070 */
[----:B------:R-:W-:Y:S02]  /*3dd0*/  @!P6 IMAD.IADD R58, R58, 0x1, -R5 ;  /* 0x000000013a3ae824 */ /* 0x000fe400078e0a05 */
[----:B------:R-:W-:-:S03]  /*3de0*/  @!P2 IMAD.MOV R48, RZ, RZ, -R48 ;  /* 0x000000ffff30a224 */ /* 0x000fc600078e0a30 */
[----:B------:R-:W-:-:S05]  /*3df0*/  ISETP.GT.U32.AND P6, PT, R5, R58, PT ;  /* 0x0000003a0500720c */ /* 0x000fca0003fc4070 */
[--C-:B------:R-:W-:Y:S01]  /*3e00*/  @!P1 IMAD.IADD R57, R57, 0x1, -R5.reuse ;  /* 0x0000000139399824 */ /* 0x100fe200078e0a05 */
[----:B------:R-:W-:Y:S02]  /*3e10*/  ISETP.GE.AND P1, PT, R60, RZ, PT ;  /* 0x000000ff3c00720c */ /* 0x000fe40003f26270 */
[----:B------:R-:W0:Y:S01]  /*3e20*/  S2R R60, SR_TID.X ;  /* 0x00000000003c7919 */ /* 0x000e220000002100 */
[----:B------:R-:W-:-:S04]  /*3e30*/  @!P4 IMAD.IADD R53, R53, 0x1, -R5 ;  /* 0x000000013535c824 */ /* 0x000fc800078e0a05 */
[----:B------:R-:W-:Y:S01]  /*3e40*/  @!P6 IMAD.IADD R58, R58, 0x1, -R5 ;  /* 0x000000013a3ae824 */ /* 0x000fe200078e0a05 */
[----:B------:R-:W-:Y:S02]  /*3e50*/  ISETP.GE.AND P6, PT, R32, RZ, PT ;  /* 0x000000ff2000720c */ /* 0x000fe40003fc6270 */
[----:B------:R-:W-:Y:S01]  /*3e60*/  ISETP.GE.AND P3, PT, R42, RZ, PT ;  /* 0x000000ff2a00720c */ /* 0x000fe20003f66270 */
[----:B------:R-:W-:Y:S01]  /*3e70*/  @!P5 IMAD.MOV R43, RZ, RZ, -R43 ;  /* 0x000000ffff2bd224 */ /* 0x000fe200078e0a2b */
[----:B------:R-:W-:-:S09]  /*3e80*/  ISETP.GT.U32.AND P5, PT, R5, R56, PT ;  /* 0x000000380500720c */ /* 0x000fd20003fa4070 */
[----:B------:R-:W-:Y:S02]  /*3e90*/  @!P6 IMAD.MOV R51, RZ, RZ, -R51 ;  /* 0x000000ffff33e224 */ /* 0x000fe400078e0a33 */
[----:B------:R-:W-:Y:S01]  /*3ea0*/  @!P3 IMAD.MOV R53, RZ, RZ, -R53 ;  /* 0x000000ffff35b224 */ /* 0x000fe200078e0a35 */
[----:B------:R-:W-:Y:S02]  /*3eb0*/  ISETP.GE.AND P3, PT, R29, RZ, PT ;  /* 0x000000ff1d00720c */ /* 0x000fe40003f66270 */
[----:B--2---:R-:W-:-:S05]  /*3ec0*/  IABS R24, R3 ;  /* 0x0000000300187213 */ /* 0x004fca0000000000 */
[----:B------:R-:W-:Y:S02]  /*3ed0*/  IMAD.MOV.U32 R13, RZ, RZ, R24 ;  /* 0x000000ffff0d7224 */ /* 0x000fe400078e0018 */
[----:B------:R-:W-:-:S04]  /*3ee0*/  IMAD.MOV R24, RZ, RZ, -R55 ;  /* 0x000000ffff187224 */ /* 0x000fc800078e0a37 */
[----:B------:R-:W-:-:S05]  /*3ef0*/  IMAD R9, R5, R24, R9 ;  /* 0x0000001805097224 */ /* 0x000fca00078e0209 */
[----:B------:R-:W-:Y:S01]  /*3f00*/  ISETP.GT.U32.AND P0, PT, R5, R9, PT ;  /* 0x000000090500720c */ /* 0x000fe20003f04070 */
[----:B------:R-:W-:Y:S01]  /*3f10*/  IMAD.HI.U32 R24, R0, R13, RZ ;  /* 0x0000000d00187227 */ /* 0x000fe200078e00ff */
[----:B------:R-:W-:Y:S02]  /*3f20*/  IABS R30, R28 ;  /* 0x0000001c001e7213 */ /* 0x000fe40000000000 */
[----:B------:R-:W-:Y:S01]  /*3f30*/  IABS R55, R59 ;  /* 0x0000003b00377213 */ /* 0x000fe20000000000 */
[----:B------:R-:W-:-:S04]  /*3f40*/  IMAD.MOV R24, RZ, RZ, -R24 ;  /* 0x000000ffff187224 */ /* 0x000fc800078e0a18 */
[----:B------:R-:W-:-:S04]  /*3f50*/  IMAD R13, R5, R24, R13 ;  /* 0x00000018050d7224 */ /* 0x000fc800078e020d */
[----:B------:R-:W-:Y:S02]  /*3f60*/  @!P0 IMAD.IADD R9, R9, 0x1, -R5 ;  /* 0x0000000109098824 */ /* 0x000fe400078e0a05 */
[----:B------:R-:W-:Y:S02]  /*3f70*/  IMAD.MOV.U32 R24, RZ, RZ, R30 ;  /* 0x000000ffff187224 */ /* 0x000fe400078e001e */
[----:B------:R-:W-:Y:S01]  /*3f80*/  IMAD.HI.U32 R30, R0, R55, RZ ;  /* 0x00000037001e7227 */ /* 0x000fe200078e00ff */
[C---:B------:R-:W-:Y:S02]  /*3f90*/  ISETP.GT.U32.AND P2, PT, R5.reuse, R9, PT ;  /* 0x000000090500720c */ /* 0x040fe40003f44070 */
[----:B------:R-:W-:Y:S01]  /*3fa0*/  ISETP.GT.U32.AND P4, PT, R5, R13, PT ;  /* 0x0000000d0500720c */ /* 0x000fe20003f84070 */
[----:B------:R-:W-:-:S04]  /*3fb0*/  IMAD.MOV R30, RZ, RZ, -R30 ;  /* 0x000000ffff1e7224 */ /* 0x000fc800078e0a1e */
[----:B------:R-:W-:-:S05]  /*3fc0*/  IMAD R55, R5, R30, R55 ;  /* 0x0000001e05377224 */ /* 0x000fca00078e0237 */
[----:B------:R-:W-:Y:S01]  /*3fd0*/  ISETP.GT.U32.AND P0, PT, R5, R55, PT ;  /* 0x000000370500720c */ /* 0x000fe20003f04070 */
[--C-:B------:R-:W-:Y:S01]  /*3fe0*/  @!P2 IMAD.IADD R9, R9, 0x1, -R5.reuse ;  /* 0x000000010909a824 */ /* 0x100fe200078e0a05 */
[----:B------:R-:W-:Y:S02]  /*3ff0*/  ISETP.GE.AND P2, PT, R61, RZ, PT ;  /* 0x000000ff3d00720c */ /* 0x000fe40003f46270 */
[----:B------:R-:W1:Y:S01]  /*4000*/  LDC R61, c[0x0][0x230] ;  /* 0x00008c00ff3d7b82 */ /* 0x000e620000000800 */
[----:B------:R-:W-:Y:S02]  /*4010*/  @!P4 IMAD.IADD R13, R13, 0x1, -R5 ;  /* 0x000000010d0dc824 */ /* 0x000fe400078e0a05 */
[----:B------:R-:W-:-:S03]  /*4020*/  IMAD.HI.U32 R0, R0, R24, RZ ;  /* 0x0000001800007227 */ /* 0x000fc600078e00ff */
[----:B------:R-:W-:-:S03]  /*4030*/  ISETP.GT.U32.AND P4, PT, R5, R13, PT ;  /* 0x0000000d0500720c */ /* 0x000fc60003f84070 */
[----:B------:R-:W-:Y:S02]  /*4040*/  @!P0 IMAD.IADD R55, R55, 0x1, -R5 ;  /* 0x0000000137378824 */ /* 0x000fe400078e0a05 */
[----:B------:R-:W-:-:S03]  /*4050*/  IMAD.MOV R0, RZ, RZ, -R0 ;  /* 0x000000ffff007224 */ /* 0x000fc600078e0a00 */
[C---:B------:R-:W-:Y:S01]  /*4060*/  ISETP.GT.U32.AND P6, PT, R5.reuse, R55, PT ;  /* 0x000000370500720c */ /* 0x040fe20003fc4070 */
[----:B------:R-:W-:Y:S02]  /*4070*/  IMAD R24, R5, R0, R24 ;  /* 0x0000000005187224 */ /* 0x000fe400078e0218 */
[C---:B0-----:R-:W-:Y:S02]  /*4080*/  IMAD.SHL.U32 R0, R60.reuse, 0x40, RZ ;  /* 0x000000403c007824 */ /* 0x041fe400078e00ff */
[----:B------:R-:W-:Y:S01]  /*4090*/  @!P4 IMAD.IADD R13, R13, 0x1, -R5 ;  /* 0x000000010d0dc824 */ /* 0x000fe200078e0a05 */
[----:B------:R-:W-:Y:S01]  /*40a0*/  ISETP.GE.AND P4, PT, R3, RZ, PT ;  /* 0x000000ff0300720c */ /* 0x000fe20003f86270 */
[----:B------:R-:W-:Y:S01]  /*40b0*/  IMAD.SHL.U32 R3, R60, 0x8, RZ ;  /* 0x000000083c037824 */ /* 0x000fe200078e00ff */
[----:B------:R-:W-:Y:S01]  /*40c0*/  LOP3.LUT R0, R0, 0x1c0, RZ, 0xc0, !PT ;  /* 0x000001c000007812 */ /* 0x000fe200078ec0ff */
[----:B-1----:R-:W-:Y:S01]  /*40d0*/  VIADD R61, R61, 0x3f ;  /* 0x0000003f3d3d7836 */ /* 0x002fe20000000000 */
[----:B------:R-:W-:-:S02]  /*40e0*/  ISETP.GE.AND P0, PT, R18, RZ, PT ;  /* 0x000000ff1200720c */ /* 0x000fc40003f06270 */
[----:B------:R-:W-:Y:S02]  /*40f0*/  LOP3.LUT R29, R60, 0x3, RZ, 0xc0, !PT ;  /* 0x000000033c1d7812 */ /* 0x000fe400078ec0ff */
[----:B------:R-:W-:Y:S01]  /*4100*/  SHF.R.U32.HI R18, RZ, 0x2, R60 ;  /* 0x00000002ff127819 */ /* 0x000fe2000001163c */
[----:B------:R-:W-:Y:S01]  /*4110*/  @!P6 IMAD.IADD R55, R55, 0x1, -R5 ;  /* 0x000000013737e824 */ /* 0x000fe200078e0a05 */
[----:B------:R-:W-:Y:S02]  /*4120*/  LOP3.LUT R3, R0, 0x30, R3, 0xf8, !PT ;  /* 0x0000003000037812 */ /* 0x000fe400078ef803 */
[----:B------:R-:W-:Y:S01]  /*4130*/  SHF.R.S32.HI R0, RZ, 0x1f, R61 ;  /* 0x0000001fff007819 */ /* 0x000fe2000001143d */
[----:B------:R-:W-:Y:S01]  /*4140*/  @!P5 IMAD.IADD R56, R56, 0x1, -R5 ;  /* 0x000000013838d824 */ /* 0x000fe200078e0a05 */
[----:B------:R-:W-:Y:S01]  /*4150*/  ISETP.GE.AND P6, PT, R59, RZ, PT ;  /* 0x000000ff3b00720c */ /* 0x000fe20003fc6270 */
[----:B------:R-:W-:Y:S01]  /*4160*/  IMAD R29, R29, 0x110, RZ ;  /* 0x000001101d1d7824 */ /* 0x000fe200078e02ff */
[----:B------:R-:W-:Y:S01]  /*4170*/  SGXT.U32 R59, R18, 0x3 ;  /* 0x00000003123b781a */ /* 0x000fe20000000000 */
[----:B------:R-:W-:Y:S01]  /*4180*/  IMAD.SHL.U32 R18, R60, 0x2, RZ ;  /* 0x000000023c127824 */ /* 0x000fe200078e00ff */
[----:B------:R-:W-:-:S02]  /*4190*/  ISETP.GE.AND P5, PT, R12, RZ, PT ;  /* 0x000000ff0c00720c */ /* 0x000fc40003fa6270 */
[----:B------:R-:W2:Y:S01]  /*41a0*/  LDL.LU R12, [R1+0xda4] ;  /* 0x000da400010c7983 */ /* 0x000ea20000300800 */
[----:B------:R-:W-:-:S03]  /*41b0*/  LEA.HI R60, R0, R61, RZ, 0x6 ;  /* 0x0000003d003c7211 */ /* 0x000fc600078f30ff */
[----:B------:R-:W3:Y:S01]  /*41c0*/  LDL.LU R32, [R1+0xda0] ;  /* 0x000da00001207983 */ /* 0x000ee20000300800 */
[----:B------:R-:W-:-:S03]  /*41d0*/  LOP3.LUT R0, R29, R59, RZ, 0xfc, !PT ;  /* 0x0000003b1d007212 */ /* 0x000fc600078efcff */
[----:B------:R-:W4:Y:S01]  /*41e0*/  LDL.LU R30, [R1+0xd9c] ;  /* 0x000d9c00011e7983 */ /* 0x000f220000300800 */
[----:B------:R-:W-:-:S03]  /*41f0*/  LOP3.LUT R3, R3, 0x30, R18, 0x78, !PT ;  /* 0x0000003003037812 */ /* 0x000fc600078e7812 */
[----:B------:R-:W5:Y:S04]  /*4200*/  LDL.LU R42, [R1+0xd98] ;  /* 0x000d9800012a7983 */ /* 0x000f680000300800 */
[----:B------:R-:W2:Y:S04]  /*4210*/  LDL.LU R29, [R1+0x18] ;  /* 0x00001800011d7983 */ /* 0x000ea80000300800 */
[----:B------:R-:W3:Y:S04]  /*4220*/  LDL.LU R59, [R1+0x14] ;  /* 0x00001400013b7983 */ /* 0x000ee80000300800 */
[----:B------:R-:W4:Y:S04]  /*4230*/  LDL.LU R60, [R1+0x10] ;  /* 0x00001000013c7983 */ /* 0x000f280000300800 */
[----:B------:R-:W5:Y:S04]  /*4240*/  LDL.LU R61, [R1+0x8] ;  /* 0x00000800013d7983 */ /* 0x000f680000300800 */
[----:B------:R0:W-:Y:S04]  /*4250*/  STL [R1+0xcfc], R0 ;  /* 0x000cfc0001007387 */ /* 0x0001e80000100800 */
[----:B------:R-:W5:Y:S04]  /*4260*/  LDL.LU R18, [R1+0xd94] ;  /* 0x000d940001127983 */ /* 0x000f680000300800 */
[----:B------:R-:W2:Y:S01]  /*4270*/  LDL.LU R3, [R1+0xd90] ;  /* 0x000d900001037983 */ /* 0x000ea20000300800 */
[----:B------:R-:W-:Y:S01]  /*4280*/  @!P5 IMAD.MOV R50, RZ, RZ, -R50 ;  /* 0x000000ffff32d224 */ /* 0x000fe200078e0a32 */
[----:B------:R-:W-:Y:S01]  /*4290*/  ISETP.GT.U32.AND P5, PT, R5, R24, PT ;  /* 0x000000180500720c */ /* 0x000fe20003fa4070 */
[----:B0-----:R-:W0:-:S12]  /*42a0*/  S2R R0, SR_TID.X ;  /* 0x0000000000007919 */ /* 0x001e180000002100 */
[----:B------:R-:W-:-:S05]  /*42b0*/  @!P5 IMAD.IADD R24, R24, 0x1, -R5 ;  /* 0x000000011818d824 */ /* 0x000fca00078e0a05 */
[----:B------:R-:W-:-:S13]  /*42c0*/  ISETP.GT.U32.AND P5, PT, R5, R24, PT ;  /* 0x000000180500720c */ /* 0x000fda0003fa4070 */
[----:B------:R-:W-:Y:S02]  /*42d0*/  @!P5 IMAD.IADD R24, R24, 0x1, -R5 ;  /* 0x000000011818d824 */ /* 0x000fe400078e0a05 */
[----:B------:R-:W-:Y:S02]  /*42e0*/  IMAD.MOV.U32 R5, RZ, RZ, R58 ;  /* 0x000000ffff057224 */ /* 0x000fe400078e003a */
[----:B------:R-:W1:Y:S01]  /*42f0*/  LDC R58, c[0x0][0x23c] ;  /* 0x00008f00ff3a7b82 */ /* 0x000e620000000800 */
[----:B0-----:R-:W-:Y:S01]  /*4300*/  LOP3.LUT R0, R0, 0x1f, RZ, 0xc0, !PT ;  /* 0x0000001f00007812 */ /* 0x001fe200078ec0ff */
[----:B------:R-:W-:-:S04]  /*4310*/  @!P0 IMAD.MOV R56, RZ, RZ, -R56 ;  /* 0x000000ffff388224 */ /* 0x000fc800078e0a38 */
[----:B-1----:R-:W-:Y:S02]  /*4320*/  IMAD R58, R0, R58, RZ ;  /* 0x0000003a003a7224 */ /* 0x002fe400078e02ff */
[----:B------:R-:W-:Y:S02]  /*4330*/  @!P1 IMAD.MOV R57, RZ, RZ, -R57 ;  /* 0x000000ffff399224 */ /* 0x000fe400078e0a39 */
[----:B------:R-:W-:Y:S01]  /*4340*/  @!P3 IMAD.MOV R5, RZ, RZ, -R5 ;  /* 0x000000ffff05b224 */ /* 0x000fe200078e0a05 */
[----:B------:R-:W-:Y:S02]  /*4350*/  ISETP.GE.AND P3, PT, R28, RZ, PT ;  /* 0x000000ff1c00720c */ /* 0x000fe40003f66270 */
[----:B------:R-:W5:Y:S01]  /*4360*/  LDL.LU R28, [R1+0xd8c] ;  /* 0x000d8c00011c7983 */ /* 0x000f620000300800 */
[----:B--2---:R-:W-:Y:S02]  /*4370*/  ISETP.NE.AND P0, PT, R3, RZ, PT ;  /* 0x000000ff0300720c */ /* 0x004fe40003f05270 */
[----:B------:R-:W-:-:S02]  /*4380*/  LOP3.LUT R0, RZ, R3, RZ, 0x33, !PT ;  /* 0x00000003ff007212 */ /* 0x000fc400078e33ff */
[----:B------:R-:W0:Y:S02]  /*4390*/  LDC R3, c[0x0][0x23c] ;  /* 0x00008f00ff037b82 */ /* 0x000e240000000800 */
[C---:B------:R-:W-:Y:S02]  /*43a0*/  SEL R29, R0.reuse, R29, !P0 ;  /* 0x0000001d001d7207 */ /* 0x040fe40004000000 */
[C---:B---3--:R-:W-:Y:S02]  /*43b0*/  SEL R59, R0.reuse, R59, !P0 ;  /* 0x0000003b003b7207 */ /* 0x048fe40004000000 */
[C---:B----4-:R-:W-:Y:S02]  /*43c0*/  SEL R60, R0.reuse, R60, !P0 ;  /* 0x0000003c003c7207 */ /* 0x050fe40004000000 */
[----:B-----5:R-:W-:Y:S01]  /*43d0*/  SEL R61, R0, R61, !P0 ;  /* 0x0000003d003d7207 */ /* 0x020fe20004000000 */
[----:B0-----:R-:W-:Y:S01]  /*43e0*/  IMAD R3, R3, 0x20, R58 ;  /* 0x0000002003037824 */ /* 0x001fe200078e023a */
[----:B------:R-:W-:-:S04]  /*43f0*/  IADD3 R58, P1, R58, UR8, RZ ;  /* 0x000000083a3a7c10 */ /* 0x000fc8000ff3e0ff */
[----:B------:R-:W-:Y:S01]  /*4400*/  IADD3 R3, P5, R3, UR8, RZ ;  /* 0x0000000803037c10 */ /* 0x000fe2000ffbe0ff */
[----:B------:R0:W-:Y:S04]  /*4410*/  STL [R1+0xd04], R58 ;  /* 0x000d043a01007387 */ /* 0x0001e80000100800 */
[----:B0-----:R-:W2:Y:S04]  /*4420*/  LDL.LU R58, [R1] ;  /* 0x00000000013a7983 */ /* 0x001ea80000300800 */
[----:B------:R0:W-:Y:S04]  /*4430*/  STL [R1+0xd08], R3 ;  /* 0x000d080301007387 */ /* 0x0001e80000100800 */
[----:B0-----:R-:W3:Y:S04]  /*4440*/  LDL.LU R3, [R1+0x4] ;  /* 0x0000040001037983 */ /* 0x001ee80000300800 */
[----:B------:R0:W-:Y:S04]  /*4450*/  STL [R1+0x58], R29 ;  /* 0x0000581d01007387 */ /* 0x0001e80000100800 */
[----:B0-----:R-:W4:Y:S04]  /*4460*/  LDL.LU R29, [R1+0xd88] ;  /* 0x000d8800011d7983 */ /* 0x001f280000300800 */
[----:B------:R0:W-:Y:S04]  /*4470*/  STL [R1+0x54], R59 ;  /* 0x0000543b01007387 */ /* 0x0001e80000100800 */
[----:B0-----:R-:W5:Y:S04]  /*4480*/  LDL.LU R59, [R1+0xd84] ;  /* 0x000d8400013b7983 */ /* 0x001f680000300800 */
[----:B------:R0:W-:Y:S04]  /*4490*/  STL [R1+0x50], R60 ;  /* 0x0000503c01007387 */ /* 0x0001e80000100800 */
[----:B0-----:R-:W4:Y:S04]  /*44a0*/  LDL.LU R60, [R1+0xd80] ;  /* 0x000d8000013c7983 */ /* 0x001f280000300800 */
[----:B------:R0:W-:Y:S04]  /*44b0*/  STL [R1+0x4c], R61 ;  /* 0x00004c3d01007387 */ /* 0x0001e80000100800 */
[----:B0-----:R-:W5:Y:S01]  /*44c0*/  LDL.LU R61, [R1+0xd7c] ;  /* 0x000d7c00013d7983 */ /* 0x001f620000300800 */
[----:B--2---:R-:W-:-:S02]  /*44d0*/  SEL R58, R0, R58, !P0 ;  /* 0x0000003a003a7207 */ /* 0x004fc40004000000 */
[----:B---3--:R-:W-:-:S05]  /*44e0*/  SEL R3, R0, R3, !P0 ;  /* 0x0000000300037207 */ /* 0x008fca0004000000 */
[----:B------:R5:W-:Y:S04]  /*44f0*/  STL [R1+0x48], R3 ;  /* 0x0000480301007387 */ /* 0x000be80000100800 */
[----:B------:R4:W-:Y:S01]  /*4500*/  STL [R1+0x44], R58 ;  /* 0x0000443a01007387 */ /* 0x0009e20000100800 */
[----:B-----5:R-:W-:Y:S01]  /*4510*/  SEL R3, R0, R61, !P0 ;  /* 0x0000003d00037207 */ /* 0x020fe20004000000 */
[----:B------:R-:W-:-:S04]  /*4520*/  IMAD.MOV.U32 R61, RZ, RZ, R0 ;  /* 0x000000ffff3d7224 */ /* 0x000fc800078e0000 */
[----:B------:R0:W-:Y:S01]  /*4530*/  STL [R1+0x40], R3 ;  /* 0x0000400301007387 */ /* 0x0001e20000100800 */
[C---:B----4-:R-:W-:Y:S02]  /*4540*/  SEL R58, R61.reuse, R60, !P0 ;  /* 0x0000003c3d3a7207 */ /* 0x050fe40004000000 */
[C---:B------:R-:W-:Y:S02]  /*4550*/  SEL R0, R61.reuse, R29, !P0 ;  /* 0x0000001d3d007207 */ /* 0x040fe40004000000 */
[C---:B------:R-:W-:Y:S01]  /*4560*/  SEL R28, R61.reuse, R28, !P0 ;  /* 0x0000001c3d1c7207 */ /* 0x040fe20004000000 */
[----:B------:R-:W-:Y:S01]  /*4570*/  STL [R1+0x3c], R58 ;  /* 0x00003c3a01007387 */ /* 0x000fe20000100800 */
[----:B0-----:R-:W-:-:S05]  /*4580*/  SEL R3, R61, R59, !P0 ;  /* 0x0000003b3d037207 */ /* 0x001fca0004000000 */
[----:B------:R0:W-:Y:S04]  /*4590*/  STL [R1+0x38], R3 ;  /* 0x0000380301007387 */ /* 0x0001e80000100800 */
[----:B------:R1:W-:Y:S01]  /*45a0*/  STL [R1+0x34], R0 ;  /* 0x0000340001007387 */ /* 0x0003e20000100800 */
[----:B0-----:R-:W-:-:S03]  /*45b0*/  SEL R3, R61, R18, !P0 ;  /* 0x000000123d037207 */ /* 0x001fc60004000000 */
[----:B------:R-:W-:Y:S01]  /*45c0*/  STL [R1+0x30], R28 ;  /* 0x0000301c01007387 */ /* 0x000fe20000100800 */
[----:B-1----:R-:W-:-:S03]  /*45d0*/  SEL R0, R61, R42, !P0 ;  /* 0x0000002a3d007207 */ /* 0x002fc60004000000 */
[----:B------:R0:W-:Y:S01]  /*45e0*/  STL [R1+0x2c], R3 ;  /* 0x00002c0301007387 */ /* 0x0001e20000100800 */
[----:B------:R-:W-:-:S03]  /*45f0*/  SEL R18, R61, R30, !P0 ;  /* 0x0000001e3d127207 */ /* 0x000fc60004000000 */
[----:B------:R1:W-:Y:S01]  /*4600*/  STL [R1+0x28], R0 ;  /* 0x0000280001007387 */ /* 0x0003e20000100800 */
[----:B0-----:R-:W-:-:S03]  /*4610*/  SEL R3, R61, R32, !P0 ;  /* 0x000000203d037207 */ /* 0x001fc60004000000 */
[----:B------:R-:W-:Y:S01]  /*4620*/  STL [R1+0x24], R18 ;  /* 0x0000241201007387 */ /* 0x000fe20000100800 */
[C---:B-1----:R-:W-:Y:S02]  /*4630*/  SEL R0, R61.reuse, R12, !P0 ;  /* 0x0000000c3d007207 */ /* 0x042fe40004000000 */
[C---:B------:R-:W-:Y:S01]  /*4640*/  SEL R12, R61.reuse, R22, !P0 ;  /* 0x000000163d0c7207 */ /* 0x040fe20004000000 */
[----:B------:R0:W-:Y:S04]  /*4650*/  STL [R1], R3 ;  /* 0x0000000301007387 */ /* 0x0001e80000100800 */
[----:B------:R1:W-:Y:S04]  /*4660*/  STL [R1+0x20], R0 ;  /* 0x0000200001007387 */ /* 0x0003e80000100800 */
[----:B------:R-:W-:Y:S01]  /*4670*/  STL [R1+0x1c], R12 ;  /* 0x00001c0c01007387 */ /* 0x000fe20000100800 */
[----:B0-----:R-:W-:-:S03]  /*4680*/  SEL R3, R61, R36, !P0 ;  /* 0x000000243d037207 */ /* 0x001fc60004000000 */
[----:B------:R-:W2:Y:S01]  /*4690*/  LDL.LU R36, [R1+0x58] ;  /* 0x0000580001247983 */ /* 0x000ea20000300800 */
[----:B-1----:R-:W-:-:S03]  /*46a0*/  SEL R0, R61, R47, !P0 ;  /* 0x0000002f3d007207 */ /* 0x002fc60004000000 */
[----:B------:R0:W-:Y:S01]  /*46b0*/  STL [R1+0x18], R3 ;  /* 0x0000180301007387 */ /* 0x0001e20000100800 */
[----:B------:R-:W-:-:S03]  /*46c0*/  SEL R58, R61, R54, !P0 ;  /* 0x000000363d3a7207 */ /* 0x000fc60004000000 */
[----:B--2---:R1:W-:Y:S04]  /*46d0*/  STL [R1+0xd78], R36 ;  /* 0x000d782401007387 */ /* 0x0043e80000100800 */
[----:B------:R-:W-:Y:S04]  /*46e0*/  STL [R1+0x14], R0 ;  /* 0x0000140001007387 */ /* 0x000fe80000100800 */
[----:B------:R-:W2:Y:S01]  /*46f0*/  LDL.LU R32, [R1+0x54] ;  /* 0x0000540001207983 */ /* 0x000ea20000300800 */
[C---:B0-----:R-:W-:Y:S01]  /*4700*/  SEL R3, R61.reuse, R37, !P0 ;  /* 0x000000253d037207 */ /* 0x041fe20004000000 */
[----:B-1----:R-:W0:Y:S02]  /*4710*/  LDC R36, c[0x0][0x23c] ;  /* 0x00008f00ff247b82 */ /* 0x002e240000000800 */
[----:B------:R-:W3:Y:S04]  /*4720*/  LDL.LU R30, [R1+0x50] ;  /* 0x00005000011e7983 */ /* 0x000ee80000300800 */
[----:B------:R-:W4:Y:S04]  /*4730*/  LDL.LU R22, [R1+0x44] ;  /* 0x0000440001167983 */ /* 0x000f280000300800 */
[----:B------:R-:W5:Y:S04]  /*4740*/  LDL.LU R47, [R1+0x24] ;  /* 0x00002400012f7983 */ /* 0x000f680000300800 */
[----:B------:R1:W-:Y:S04]  /*4750*/  STL [R1+0xd6c], R58 ;  /* 0x000d6c3a01007387 */ /* 0x0003e80000100800 */
[----:B-1----:R-:W2:Y:S04]  /*4760*/  LDL.LU R58, [R1+0x1c] ;  /* 0x00001c00013a7983 */ /* 0x002ea80000300800 */
[----:B--2---:R1:W-:Y:S04]  /*4770*/  STL [R1+0xd70], R58 ;  /* 0x000d703a01007387 */ /* 0x0043e80000100800 */
[----:B-1----:R-:W2:Y:S01]  /*4780*/  LDL.LU R58, [R1+0x20] ;  /* 0x00002000013a7983 */ /* 0x002ea20000300800 */
[----:B------:R-:W-:Y:S01]  /*4790*/  SEL R0, R61, R45, !P0 ;  /* 0x0000002d3d007207 */ /* 0x000fe20004000000 */
[----:B------:R-:W-:-:S05]  /*47a0*/  IMAD.MOV.U32 R45, RZ, RZ, R61 ;  /* 0x000000ffff2d7224 */ /* 0x000fca00078e003d */
[C---:B------:R-:W-:Y:S02]  /*47b0*/  SEL R61, R45.reuse, R4, !P0 ;  /* 0x000000042d3d7207 */ /* 0x040fe40004000000 */
[----:B------:R-:W1:Y:S01]  /*47c0*/  S2R R4, SR_TID.X ;  /* 0x0000000000047919 */ /* 0x000e620000002100 */
[C---:B------:R-:W-:Y:S01]  /*47d0*/  SEL R12, R45.reuse, R2, !P0 ;  /* 0x000000022d0c7207 */ /* 0x040fe20004000000 */
[----:B--2---:R2:W-:Y:S04]  /*47e0*/  STL [R1+0xd74], R58 ;  /* 0x000d743a01007387 */ /* 0x0045e80000100800 */
[----:B--2---:R-:W2:Y:S01]  /*47f0*/  LDL.LU R58, [R1] ;  /* 0x00000000013a7983 */ /* 0x004ea20000300800 */
[----:B-1----:R-:W-:Y:S02]  /*4800*/  LOP3.LUT R4, R4, 0x1f, RZ, 0xc0, !PT ;  /* 0x0000001f04047812 */ /* 0x002fe400078ec0ff */
[C---:B------:R-:W-:Y:S01]  /*4810*/  SEL R59, R45.reuse, R15, !P0 ;  /* 0x0000000f2d3b7207 */ /* 0x040fe20004000000 */
[----:B------:R-:W-:Y:S01]  /*4820*/  @!P2 IMAD.MOV R9, RZ, RZ, -R9 ;  /* 0x000000ffff09a224 */ /* 0x000fe200078e0a09 */
[C---:B------:R-:W-:Y:S01]  /*4830*/  SEL R60, R45.reuse, R8, !P0 ;  /* 0x000000082d3c7207 */ /* 0x040fe20004000000 */
[CC--:B0-----:R-:W-:Y:S01]  /*4840*/  IMAD R2, R4.reuse, R36.reuse, RZ ;  /* 0x0000002404027224 */ /* 0x0c1fe200078e02ff */
[----:B------:R-:W5:Y:S01]  /*4850*/  LDL.LU R15, [R1+0x30] ;  /* 0x00003000010f7983 */ /* 0x000f620000300800 */
[----:B------:R-:W-:Y:S01]  /*4860*/  IMAD R4, R4, R36, RZ ;  /* 0x0000002404047224 */ /* 0x000fe200078e02ff */
[C---:B------:R-:W-:Y:S01]  /*4870*/  SEL R54, R45.reuse, R20, !P0 ;  /* 0x000000142d367207 */ /* 0x040fe20004000000 */
[----:B------:R-:W-:Y:S01]  /*4880*/  @!P4 IMAD.MOV R13, RZ, RZ, -R13 ;  /* 0x000000ffff0dc224 */ /* 0x000fe200078e0a0d */
[----:B------:R-:W5:Y:S01]  /*4890*/  LDL.LU R20, [R1+0x3c] ;  /* 0x00003c0001147983 */ /* 0x000f620000300800 */
[----:B------:R-:W-:Y:S01]  /*48a0*/  @!P6 IMAD.MOV R55, RZ, RZ, -R55 ;  /* 0x000000ffff37e224 */ /* 0x000fe200078e0a37 */
[C---:B------:R-:W-:Y:S01]  /*48b0*/  SEL R8, R45.reuse, R11, !P0 ;  /* 0x0000000b2d087207 */ /* 0x040fe20004000000 */
[----:B------:R-:W-:Y:S01]  /*48c0*/  @!P3 IMAD.MOV R24, RZ, RZ, -R24 ;  /* 0x000000ffff18b224 */ /* 0x000fe200078e0a18 */
[C---:B------:R-:W-:Y:S01]  /*48d0*/  SEL R42, R45.reuse, R25, !P0 ;  /* 0x000000192d2a7207 */ /* 0x040fe20004000000 */
[----:B------:R-:W5:Y:S01]  /*48e0*/  LDL.LU R11, [R1+0x28] ;  /* 0x00002800010b7983 */ /* 0x000f620000300800 */
[C---:B------:R-:W-:Y:S01]  /*48f0*/  SEL R18, R45.reuse, R17, !P0 ;  /* 0x000000112d127207 */ /* 0x040fe20004000000 */
[----:B------:R-:W-:Y:S01]  /*4900*/  IMAD R4, R36, 0x20, R4 ;  /* 0x0000002024047824 */ /* 0x000fe200078e0204 */
[C---:B------:R-:W-:Y:S01]  /*4910*/  SEL R25, R45.reuse, R19, !P0 ;  /* 0x000000132d197207 */ /* 0x040fe20004000000 */
[----:B------:R-:W5:Y:S01]  /*4920*/  LDL.LU R17, [R1+0x34] ;  /* 0x0000340001117983 */ /* 0x000f620000300800 */
[----:B------:R-:W-:-:S02]  /*4930*/  SEL R28, R45, R21, !P0 ;  /* 0x000000152d1c7207 */ /* 0x000fc40004000000 */
[C---:B------:R-:W-:Y:S01]  /*4940*/  SEL R29, R45.reuse, R23, !P0 ;  /* 0x000000172d1d7207 */ /* 0x040fe20004000000 */
[----:B------:R-:W5:Y:S01]  /*4950*/  LDL.LU R19, [R1+0x38] ;  /* 0x0000380001137983 */ /* 0x000f620000300800 */
[----:B------:R-:W-:Y:S02]  /*4960*/  LEA.HI.X.SX32 R2, R2, UR9, 0x1, P1 ;  /* 0x0000000902027c11 */ /* 0x000fe400088f0eff */
[C---:B------:R-:W-:Y:S01]  /*4970*/  SEL R33, R45.reuse, R33, !P0 ;  /* 0x000000212d217207 */ /* 0x040fe20004000000 */
[----:B------:R-:W5:Y:S01]  /*4980*/  LDL.LU R21, [R1+0x40] ;  /* 0x0000400001157983 */ /* 0x000f620000300800 */
[C---:B------:R-:W-:Y:S02]  /*4990*/  SEL R39, R45.reuse, R39, !P0 ;  /* 0x000000272d277207 */ /* 0x040fe40004000000 */
[C---:B------:R-:W-:Y:S01]  /*49a0*/  SEL R44, R45.reuse, R44, !P0 ;  /* 0x0000002c2d2c7207 */ /* 0x040fe20004000000 */
[----:B------:R-:W4:Y:S01]  /*49b0*/  LDL.LU R23, [R1+0x48] ;  /* 0x0000480001177983 */ /* 0x000f220000300800 */
[----:B------:R-:W-:-:S02]  /*49c0*/  SEL R49, R45, R49, !P0 ;  /* 0x000000312d317207 */ /* 0x000fc40004000000 */
[C---:B------:R-:W-:Y:S02]  /*49d0*/  SEL R52, R45.reuse, R52, !P0 ;  /* 0x000000342d347207 */ /* 0x040fe40004000000 */
[C---:B------:R-:W-:Y:S02]  /*49e0*/  SEL R41, R45.reuse, R41, !P0 ;  /* 0x000000292d297207 */ /* 0x040fe40004000000 */
[C---:B------:R-:W-:Y:S02]  /*49f0*/  SEL R34, R45.reuse, R34, !P0 ;  /* 0x000000222d227207 */ /* 0x040fe40004000000 */
[C---:B------:R-:W-:Y:S02]  /*4a00*/  SEL R26, R45.reuse, R26, !P0 ;  /* 0x0000001a2d1a7207 */ /* 0x040fe40004000000 */
[C---:B------:R-:W-:Y:S02]  /*4a10*/  SEL R16, R45.reuse, R16, !P0 ;  /* 0x000000102d107207 */ /* 0x040fe40004000000 */
        /* <DEDUP_REMOVED lines=20> */
[C---:B------:R-:W-:Y:S01]  /*4b60*/  SEL R55, R45.reuse, R55, !P0 ;  /* 0x000000372d377207 */ /* 0x040fe20004000000 */
[----:B------:R-:W5:Y:S01]  /*4b70*/  LDL.LU R13, [R1+0x2c] ;  /* 0x00002c00010d7983 */ /* 0x000f620000300800 */
[----:B------:R-:W-:Y:S02]  /*4b80*/  SEL R45, R45, R24, !P0 ;  /* 0x000000182d2d7207 */ /* 0x000fe40004000000 */
[----:B------:R-:W-:Y:S01]  /*4b90*/  LEA.HI.X.SX32 R4, R4, UR9, 0x1, P5 ;  /* 0x0000000904047c11 */ /* 0x000fe2000a8f0eff */
[----:B------:R-:W4:Y:S01]  /*4ba0*/  LDL.LU R24, [R1+0x4c] ;  /* 0x00004c0001187983 */ /* 0x000f220000300800 */
[----:B--2---:R-:W-:-:S03]  /*4bb0*/  IMAD R58, R58, UR10, RZ ;  /* 0x0000000a3a3a7c24 */ /* 0x004fc6000f8e02ff */
[----:B------:R-:W2:Y:S01]  /*4bc0*/  LDL.LU R36, [R1+0xd78] ;  /* 0x000d780001247983 */ /* 0x000ea20000300800 */
[----:B------:R-:W-:Y:S01]  /*4bd0*/  IMAD R0, R0, UR10, RZ ;  /* 0x0000000a00007c24 */ /* 0x000fe2000f8e02ff */
[----:B------:R-:W-:Y:S02]  /*4be0*/  ULDC.64 UR8, c[0x0][0x210] ;  /* 0x0000840000087ab9 */ /* 0x000fe40000000a00 */
[----:B------:R0:W-:Y:S04]  /*4bf0*/  STL [R1+0xd0c], R2 ;  /* 0x000d0c0201007387 */ /* 0x0001e80000100800 */
[----:B0-----:R-:W3:Y:S04]  /*4c00*/  LDL.LU R2, [R1+0x14] ;  /* 0x0000140001027983 */ /* 0x001ee80000300800 */
[----:B------:R0:W-:Y:S04]  /*4c10*/  STL [R1+0xd10], R4 ;  /* 0x000d100401007387 */ /* 0x0001e80000100800 */
[----:B0-----:R-:W5:Y:S04]  /*4c20*/  LDL.LU R4, [R1+0x18] ;  /* 0x0000180001047983 */ /* 0x001f680000300800 */
[----:B------:R0:W-:Y:S04]  /*4c30*/  STL [R1], R58 ;  /* 0x0000003a01007387 */ /* 0x0001e80000100800 */
[----:B0-----:R-:W4:Y:S02]  /*4c40*/  LDL.LU R58, [R1+0xd74] ;  /* 0x000d7400013a7983 */ /* 0x001f240000300800 */
[----:B----4-:R-:W-:-:S05]  /*4c50*/  IMAD R58, R58, UR10, RZ ;  /* 0x0000000a3a3a7c24 */ /* 0x010fca000f8e02ff */
[----:B------:R0:W-:Y:S04]  /*4c60*/  STL [R1+0xc], R58 ;  /* 0x00000c3a01007387 */ /* 0x0001e80000100800 */
[----:B0-----:R-:W4:Y:S02]  /*4c70*/  LDL.LU R58, [R1+0xd70] ;  /* 0x000d7000013a7983 */ /* 0x001f240000300800 */
[----:B----4-:R-:W-:-:S05]  /*4c80*/  IMAD R58, R58, UR10, RZ ;  /* 0x0000000a3a3a7c24 */ /* 0x010fca000f8e02ff */
[----:B------:R0:W-:Y:S04]  /*4c90*/  STL [R1+0x1c], R58 ;  /* 0x00001c3a01007387 */ /* 0x0001e80000100800 */
[----:B0-----:R-:W4:Y:S01]  /*4ca0*/  LDL.LU R58, [R1+0xd6c] ;  /* 0x000d6c00013a7983 */ /* 0x001f220000300800 */
[----:B-----5:R-:W-:Y:S02]  /*4cb0*/  IMAD R4, R4, UR10, RZ ;  /* 0x0000000a04047c24 */ /* 0x020fe4000f8e02ff */
[----:B---3--:R-:W-:-:S03]  /*4cc0*/  IMAD R2, R2, UR10, RZ ;  /* 0x0000000a02027c24 */ /* 0x008fc6000f8e02ff */
[----:B------:R-:W-:Y:S04]  /*4cd0*/  STL [R1+0x18], R4 ;  /* 0x0000180401007387 */ /* 0x000fe80000100800 */
[----:B------:R0:W-:Y:S01]  /*4ce0*/  STL [R1+0x14], R2 ;  /* 0x0000140201007387 */ /* 0x0001e20000100800 */
[----:B------:R-:W-:Y:S02]  /*4cf0*/  IMAD R44, R44, UR10, RZ ;  /* 0x0000000a2c2c7c24 */ /* 0x000fe4000f8e02ff */
[----:B0-----:R-:W-:Y:S02]  /*4d00*/  IMAD R2, R3, UR10, RZ ;  /* 0x0000000a03027c24 */ /* 0x001fe4000f8e02ff */
[----:B------:R-:W-:Y:S02]  /*4d10*/  IMAD R41, R41, UR10, RZ ;  /* 0x0000000a29297c24 */ /* 0x000fe4000f8e02ff */
[----:B------:R-:W-:-:S02]  /*4d20*/  IMAD R8, R8, UR10, RZ ;  /* 0x0000000a08087c24 */ /* 0x000fc4000f8e02ff */
[----:B------:R-:W-:Y:S02]  /*4d30*/  IMAD R34, R34, UR10, RZ ;  /* 0x0000000a22227c24 */ /* 0x000fe4000f8e02ff */
[----:B------:R-:W-:Y:S02]  /*4d40*/  IMAD R26, R26, UR10, RZ ;  /* 0x0000000a1a1a7c24 */ /* 0x000fe4000f8e02ff */
[----:B------:R-:W-:Y:S02]  /*4d50*/  IMAD R3, R16, UR10, RZ ;  /* 0x0000000a10037c24 */ /* 0x000fe4000f8e02ff */
[----:B----4-:R-:W-:-:S05]  /*4d60*/  IMAD R4, R58, UR10, RZ ;  /* 0x0000000a3a047c24 */ /* 0x010fca000f8e02ff */
[----:B------:R-:W-:Y:S04]  /*4d70*/  STL [R1+0x10], R4 ;  /* 0x0000100401007387 */ /* 0x000fe80000100800 */
[----:B------:R0:W-:Y:S04]  /*4d80*/  STL [R1+0x8], R2 ;  /* 0x0000080201007387 */ /* 0x0001e80000100800 */
[----:B------:R1:W-:Y:S01]  /*4d90*/  STL [R1+0x4], R0 ;  /* 0x0000040001007387 */ /* 0x0003e20000100800 */
[----:B0-----:R-:W-:Y:S02]  /*4da0*/  IMAD R2, R42, UR10, RZ ;  /* 0x0000000a2a027c24 */ /* 0x001fe4000f8e02ff */
[----:B------:R-:W-:-:S02]  /*4db0*/  IMAD R42, R39, UR10, RZ ;  /* 0x0000000a272a7c24 */ /* 0x000fc4000f8e02ff */
[----:B-1----:R-:W-:Y:S01]  /*4dc0*/  IMAD R0, R33, UR10, RZ ;  /* 0x0000000a21007c24 */ /* 0x002fe2000f8e02ff */
[----:B------:R0:W-:Y:S04]  /*4dd0*/  STL [R1+0x20], R2 ;  /* 0x0000200201007387 */ /* 0x0001e80000100800 */
[----:B------:R1:W-:Y:S04]  /*4de0*/  STL [R1+0x24], R0 ;  /* 0x0000240001007387 */ /* 0x0003e80000100800 */
[----:B------:R-:W-:Y:S04]  /*4df0*/  STL [R1+0x28], R42 ;  /* 0x0000282a01007387 */ /* 0x000fe80000100800 */
[----:B------:R-:W-:Y:S01]  /*4e00*/  STL [R1+0x2c], R44 ;  /* 0x00002c2c01007387 */ /* 0x000fe20000100800 */
[----:B0-----:R-:W-:-:S03]  /*4e10*/  IMAD R2, R7, UR10, RZ ;  /* 0x0000000a07027c24 */ /* 0x001fc6000f8e02ff */
[----:B------:R-:W-:Y:S01]  /*4e20*/  STL [R1+0x30], R41 ;  /* 0x0000302901007387 */ /* 0x000fe20000100800 */
[----:B-1----:R-:W-:-:S03]  /*4e30*/  IMAD R0, R12, UR10, RZ ;  /* 0x0000000a0c007c24 */ /* 0x002fc6000f8e02ff */
[----:B------:R-:W-:Y:S04]  /*4e40*/  STL [R1+0x34], R8 ;  /* 0x0000340801007387 */ /* 0x000fe80000100800 */
[----:B------:R-:W-:Y:S04]  /*4e50*/  STL [R1+0x38], R34 ;  /* 0x0000382201007387 */ /* 0x000fe80000100800 */
[----:B------:R-:W-:Y:S04]  /*4e60*/  STL [R1+0x3c], R26 ;  /* 0x00003c1a01007387 */ /* 0x000fe80000100800 */
[----:B------:R-:W-:Y:S04]  /*4e70*/  STL [R1+0x40], R3 ;  /* 0x0000400301007387 */ /* 0x000fe80000100800 */
[----:B------:R-:W3:Y:S04]  /*4e80*/  LDL.LU R33, [R1+0x78] ;  /* 0x0000780001217983 */ /* 0x000ee80000300800 */
[----:B------:R-:W-:Y:S04]  /*4e90*/  STL [R1+0x44], R2 ;  /* 0x0000440201007387 */ /* 0x000fe80000100800 */
[----:B------:R0:W-:Y:S04]  /*4ea0*/  STL [R1+0x48], R0 ;  /* 0x0000480001007387 */ /* 0x0001e80000100800 */
[----:B0-----:R-:W4:Y:S01]  /*4eb0*/  LDL.LU R0, [R1+0x70] ;  /* 0x0000700001007983 */ /* 0x001f220000300800 */
[----:B------:R-:W-:-:S02]  /*4ec0*/  IMAD R3, R6, UR10, RZ ;  /* 0x0000000a06037c24 */ /* 0x000fc4000f8e02ff */
[----:B------:R-:W-:Y:S02]  /*4ed0*/  IMAD R2, R10, UR10, RZ ;  /* 0x0000000a0a027c24 */ /* 0x000fe4000f8e02ff */
[----:B------:R-:W-:Y:S01]  /*4ee0*/  IMAD R4, R14, UR10, RZ ;  /* 0x0000000a0e047c24 */ /* 0x000fe2000f8e02ff */
[----:B------:R0:W-:Y:S04]  /*4ef0*/  STL [R1+0x4c], R3 ;  /* 0x00004c0301007387 */ /* 0x0001e80000100800 */
[----:B------:R1:W-:Y:S04]  /*4f00*/  STL [R1+0x50], R2 ;  /* 0x0000500201007387 */ /* 0x0003e80000100800 */
[----:B------:R5:W-:Y:S01]  /*4f10*/  STL [R1+0x54], R4 ;  /* 0x0000540401007387 */ /* 0x000be20000100800 */
[----:B0-----:R-:W-:-:S02]  /*4f20*/  IMAD R3, R25, UR10, RZ ;  /* 0x0000000a19037c24 */ /* 0x001fc4000f8e02ff */
[----:B-1----:R-:W-:Y:S02]  /*4f30*/  IMAD R2, R18, UR10, RZ ;  /* 0x0000000a12027c24 */ /* 0x002fe4000f8e02ff */
[----:B-----5:R-:W-:-:S03]  /*4f40*/  IMAD R4, R28, UR10, RZ ;  /* 0x0000000a1c047c24 */ /* 0x020fc6000f8e02ff */
[----:B------:R0:W-:Y:S04]  /*4f50*/  STL [R1+0x58], R2 ;  /* 0x0000580201007387 */ /* 0x0001e80000100800 */
[----:B------:R1:W-:Y:S04]  /*4f60*/  STL [R1+0x5c], R3 ;  /* 0x00005c0301007387 */ /* 0x0003e80000100800 */
[----:B------:R5:W-:Y:S01]  /*4f70*/  STL [R1+0x60], R4 ;  /* 0x0000600401007387 */ /* 0x000be20000100800 */
[----:B0-----:R-:W-:Y:S02]  /*4f80*/  IMAD R2, R29, UR10, RZ ;  /* 0x0000000a1d027c24 */ /* 0x001fe4000f8e02ff */
[----:B-1----:R-:W-:-:S03]  /*4f90*/  IMAD R3, R27, UR10, RZ ;  /* 0x0000000a1b037c24 */ /* 0x002fc6000f8e02ff */
[----:B------:R0:W-:Y:S01]  /*4fa0*/  STL [R1+0x68], R2 ;  /* 0x0000680201007387 */ /* 0x0001e20000100800 */
[----:B-----5:R-:W-:-:S03]  /*4fb0*/  IMAD R4, R31, UR10, RZ ;  /* 0x0000000a1f047c24 */ /* 0x020fc6000f8e02ff */
        /* <DEDUP_REMOVED lines=25> */
[----:B------:R-:W-:Y:S01]  /*5150*/  STL [R1+0xc0], R4 ;  /* 0x0000c00401007387 */ /* 0x000fe20000100800 */
[----:B0-----:R-:W-:-:S03]  /*5160*/  IMAD R2, R9, UR10, RZ ;  /* 0x0000000a09027c24 */ /* 0x001fc6000f8e02ff */
[----:B------:R0:W-:Y:S01]  /*5170*/  STL [R1+0xd14], R4 ;  /* 0x000d140401007387 */ /* 0x0001e20000100800 */
[----:B-1----:R-:W-:-:S03]  /*5180*/  IMAD R3, R37, UR10, RZ ;  /* 0x0000000a25037c24 */ /* 0x002fc6000f8e02ff */
[----:B------:R-:W-:Y:S01]  /*5190*/  STL [R1+0xc8], R2 ;  /* 0x0000c80201007387 */ /* 0x000fe20000100800 */
[----:B--2---:R-:W-:-:S03]  /*51a0*/  IMAD R36, R36, UR10, RZ ;  /* 0x0000000a24247c24 */ /* 0x004fc6000f8e02ff */
[----:B------:R3:W-:Y:S01]  /*51b0*/  STL [R1+0xd18], R2 ;  /* 0x000d180201007387 */ /* 0x0007e20000100800 */
[----:B0-----:R-:W-:Y:S02]  /*51c0*/  IMAD R4, R45, UR10, RZ ;  /* 0x0000000a2d047c24 */ /* 0x001fe4000f8e02ff */
[----:B------:R-:W-:Y:S02]  /*51d0*/  IMAD R32, R32, UR10, RZ ;  /* 0x0000000a20207c24 */ /* 0x000fe4000f8e02ff */
[----:B------:R-:W-:Y:S01]  /*51e0*/  IMAD R58, R55, UR10, RZ ;  /* 0x0000000a373a7c24 */ /* 0x000fe2000f8e02ff */
[----:B------:R-:W-:Y:S01]  /*51f0*/  STL [R1+0xdc], R4 ;  /* 0x0000dc0401007387 */ /* 0x000fe20000100800 */
[----:B------:R-:W-:Y:S01]  /*5200*/  IMAD R30, R30, UR10, RZ ;  /* 0x0000000a1e1e7c24 */ /* 0x000fe2000f8e02ff */
[----:B------:R-:W-:Y:S01]  /*5210*/  SHF.R.S32.HI R39, RZ, 0x1f, R36 ;  /* 0x0000001fff277819 */ /* 0x000fe20000011424 */
[----:B------:R-:W-:Y:S01]  /*5220*/  IMAD.MOV.U32 R53, RZ, RZ, R41 ;  /* 0x000000ffff357224 */ /* 0x000fe200078e0029 */
[----:B------:R-:W-:Y:S01]  /*5230*/  STL [R1+0xcc], R3 ;  /* 0x0000cc0301007387 */ /* 0x000fe20000100800 */
[----:B------:R-:W-:-:S03]  /*5240*/  IMAD.MOV.U32 R41, RZ, RZ, R44 ;  /* 0x000000ffff297224 */ /* 0x000fc600078e002c */
[----:B------:R-:W-:Y:S01]  /*5250*/  STL [R1+0xd1c], R3 ;  /* 0x000d1c0301007387 */ /* 0x000fe20000100800 */
[----:B------:R-:W-:Y:S01]  /*5260*/  IMAD R24, R24, UR10, RZ ;  /* 0x0000000a18187c24 */ /* 0x000fe2000f8e02ff */
[----:B------:R-:W-:Y:S01]  /*5270*/  SHF.R.S32.HI R37, RZ, 0x1f, R32 ;  /* 0x0000001fff257819 */ /* 0x000fe20000011420 */
[----:B------:R-:W-:Y:S02]  /*5280*/  IMAD R23, R23, UR10, RZ ;  /* 0x0000000a17177c24 */ /* 0x000fe4000f8e02ff */
[----:B------:R-:W-:Y:S01]  /*5290*/  IMAD.MOV.U32 R51, RZ, RZ, R34 ;  /* 0x000000ffff337224 */ /* 0x000fe200078e0022 */
[----:B------:R-:W-:Y:S01]  /*52a0*/  SHF.R.S32.HI R34, RZ, 0x1f, R30 ;  /* 0x0000001fff227819 */ /* 0x000fe2000001141e */
[----:B------:R-:W-:Y:S01]  /*52b0*/  IMAD R22, R22, UR10, RZ ;  /* 0x0000000a16167c24 */ /* 0x000fe2000f8e02ff */
[----:B------:R-:W-:Y:S01]  /*52c0*/  SHF.R.S32.HI R29, RZ, 0x1f, R24 ;  /* 0x0000001fff1d7819 */ /* 0x000fe20000011418 */
[----:B------:R-:W-:Y:S02]  /*52d0*/  IMAD R21, R21, UR10, RZ ;  /* 0x0000000a15157c24 */ /* 0x000fe4000f8e02ff */
[----:B------:R-:W-:Y:S01]  /*52e0*/  IMAD.MOV.U32 R50, RZ, RZ, R26 ;  /* 0x000000ffff327224 */ /* 0x000fe200078e001a */
[----:B------:R-:W-:Y:S01]  /*52f0*/  SHF.R.S32.HI R26, RZ, 0x1f, R23 ;  /* 0x0000001fff1a7819 */ /* 0x000fe20000011417 */
[----:B------:R-:W-:Y:S01]  /*5300*/  IMAD R20, R20, UR10, RZ ;  /* 0x0000000a14147c24 */ /* 0x000fe2000f8e02ff */
[----:B------:R-:W-:Y:S01]  /*5310*/  SHF.R.S32.HI R18, RZ, 0x1f, R22 ;  /* 0x0000001fff127819 */ /* 0x000fe20000011416 */
[----:B------:R-:W-:Y:S01]  /*5320*/  IMAD R19, R19, UR10, RZ ;  /* 0x0000000a13137c24 */ /* 0x000fe2000f8e02ff */
[----:B------:R-:W-:-:S02]  /*5330*/  SHF.R.S32.HI R16, RZ, 0x1f, R21 ;  /* 0x0000001fff107819 */ /* 0x000fc40000011415 */
[----:B------:R-:W-:Y:S02]  /*5340*/  SHF.R.S32.HI R14, RZ, 0x1f, R20 ;  /* 0x0000001fff0e7819 */ /* 0x000fe40000011414 */
[----:B------:R-:W-:Y:S01]  /*5350*/  SHF.R.S32.HI R12, RZ, 0x1f, R19 ;  /* 0x0000001fff0c7819 */ /* 0x000fe20000011413 */
[----:B---3--:R-:W-:-:S05]  /*5360*/  IMAD R2, R33, UR5, RZ ;  /* 0x0000000521027c24 */ /* 0x008fca000f8e02ff */
[----:B------:R-:W-:Y:S04]  /*5370*/  STL [R1+0x11c], R2 ;  /* 0x00011c0201007387 */ /* 0x000fe80000100800 */
[----:B------:R-:W2:Y:S04]  /*5380*/  LDL R40, [R1] ;  /* 0x0000000001287983 */ /* 0x000ea80000100800 */
[----:B------:R-:W3:Y:S04]  /*5390*/  LDL R25, [R1+0xc] ;  /* 0x00000c0001197983 */ /* 0x000ee80000100800 */
[----:B------:R-:W5:Y:S01]  /*53a0*/  LDL R27, [R1+0x1c] ;  /* 0x00001c00011b7983 */ /* 0x000f620000100800 */
[----:B----4-:R-:W-:-:S03]  /*53b0*/  IMAD R0, R0, UR5, RZ ;  /* 0x0000000500007c24 */ /* 0x010fc6000f8e02ff */
[----:B------:R-:W4:Y:S04]  /*53c0*/  LDL R28, [R1+0x18] ;  /* 0x00001800011c7983 */ /* 0x000f280000100800 */
[----:B------:R-:W4:Y:S04]  /*53d0*/  LDL R31, [R1+0x14] ;  /* 0x00001400011f7983 */ /* 0x000f280000100800 */
[----:B------:R-:W4:Y:S04]  /*53e0*/  LDL R33, [R1+0x10] ;  /* 0x0000100001217983 */ /* 0x000f280000100800 */
[----:B------:R-:W4:Y:S04]  /*53f0*/  LDL R35, [R1+0x8] ;  /* 0x0000080001237983 */ /* 0x000f280000100800 */
[----:B------:R-:W4:Y:S04]  /*5400*/  LDL R38, [R1+0x4] ;  /* 0x0000040001267983 */ /* 0x000f280000100800 */
[----:B------:R-:W4:Y:S04]  /*5410*/  LDL R44, [R1+0x20] ;  /* 0x00002000012c7983 */ /* 0x000f280000100800 */
[----:B------:R-:W4:Y:S04]  /*5420*/  LDL R57, [R1+0x24] ;  /* 0x0000240001397983 */ /* 0x000f280000100800 */
[----:B------:R-:W-:Y:S04]  /*5430*/  STL [R1+0xd4], R58 ;  /* 0x0000d43a01007387 */ /* 0x000fe80000100800 */
        /* <DEDUP_REMOVED lines=16> */
[----:B------:R0:W-:Y:S04]  /*5540*/  STL [R1+0xd60], R14 ;  /* 0x000d600e01007387 */ /* 0x0001e80000100800 */
[----:B------:R-:W-:Y:S04]  /*5550*/  STL [R1+0xd5c], R20 ;  /* 0x000d5c1401007387 */ /* 0x000fe80000100800 */
[----:B------:R1:W-:Y:S04]  /*5560*/  STL [R1+0xd68], R12 ;  /* 0x000d680c01007387 */ /* 0x0003e80000100800 */
[----:B------:R1:W-:Y:S04]  /*5570*/  STL [R1+0xd64], R19 ;  /* 0x000d641301007387 */ /* 0x0003e80000100800 */
[----:B0-----:R-:W2:Y:S04]  /*5580*/  LDL R14, [R1+0x48] ;  /* 0x00004800010e7983 */ /* 0x001ea80000100800 */
[----:B-1----:R-:W3:Y:S04]  /*5590*/  LDL R12, [R1+0x40] ;  /* 0x00004000010c7983 */ /* 0x002ee80000100800 */
[----:B------:R-:W5:Y:S04]  /*55a0*/  LDL R19, [R1+0x44] ;  /* 0x0000440001137983 */ /* 0x000f680000100800 */
[----:B------:R-:W4:Y:S04]  /*55b0*/  LDL R20, [R1+0x4c] ;  /* 0x00004c0001147983 */ /* 0x000f280000100800 */
        /* <DEDUP_REMOVED lines=18> */
[----:B------:R-:W4:Y:S01]  /*56e0*/  LDL R0, [R1+0xb8] ;  /* 0x0000b80001007983 */ /* 0x000f220000100800 */
[----:B--2---:R-:W-:-:S02]  /*56f0*/  SHF.R.S32.HI R14, RZ, 0x1f, R14 ;  /* 0x0000001fff0e7819 */ /* 0x004fc4000001140e */
[----:B---3--:R-:W-:Y:S02]  /*5700*/  SHF.R.S32.HI R12, RZ, 0x1f, R12 ;  /* 0x0000001fff0c7819 */ /* 0x008fe4000001140c */
[----:B-----5:R-:W-:-:S03]  /*5710*/  SHF.R.S32.HI R19, RZ, 0x1f, R19 ;  /* 0x0000001fff137819 */ /* 0x020fc60000011413 */
[----:B------:R0:W-:Y:S01]  /*5720*/  STL [R1+0x64], R12 ;  /* 0x0000640c01007387 */ /* 0x0001e20000100800 */
[----:B----4-:R-:W-:Y:S02]  /*5730*/  SHF.R.S32.HI R20, RZ, 0x1f, R20 ;  /* 0x0000001fff147819 */ /* 0x010fe40000011414 */
[----:B------:R-:W-:Y:S01]  /*5740*/  SHF.R.S32.HI R16, RZ, 0x1f, R16 ;  /* 0x0000001fff107819 */ /* 0x000fe20000011410 */
[----:B0-----:R-:W2:Y:S01]  /*5750*/  LDL.LU R12, [R1+0xd68] ;  /* 0x000d6800010c7983 */ /* 0x001ea20000300800 */
[----:B------:R-:W-:-:S03]  /*5760*/  SHF.R.S32.HI R21, RZ, 0x1f, R21 ;  /* 0x0000001fff157819 */ /* 0x000fc60000011415 */
[----:B------:R0:W-:Y:S01]  /*5770*/  STL [R1+0x70], R19 ;  /* 0x0000701301007387 */ /* 0x0001e20000100800 */
[----:B------:R-:W-:-:S03]  /*5780*/  SHF.R.S32.HI R18, RZ, 0x1f, R18 ;  /* 0x0000001fff127819 */ /* 0x000fc60000011412 */
[----:B0-----:R-:W3:Y:S04]  /*5790*/  LDL.LU R19, [R1+0xd64] ;  /* 0x000d640001137983 */ /* 0x001ee80000300800 */
[----:B------:R0:W-:Y:S01]  /*57a0*/  STL [R1+0x78], R14 ;  /* 0x0000780e01007387 */ /* 0x0001e20000100800 */
[----:B------:R-:W-:Y:S02]  /*57b0*/  SHF.R.S32.HI R22, RZ, 0x1f, R22 ;  /* 0x0000001fff167819 */ /* 0x000fe40000011416 */
[----:B------:R-:W-:Y:S01]  /*57c0*/  SHF.R.S32.HI R26, RZ, 0x1f, R26 ;  /* 0x0000001fff1a7819 */ /* 0x000fe2000001141a */
[----:B0-----:R-:W4:Y:S04]  /*57d0*/  LDL.LU R14, [R1+0xd60] ;  /* 0x000d6000010e7983 */ /* 0x001f280000300800 */
[----:B------:R0:W-:Y:S01]  /*57e0*/  STL [R1+0x84], R20 ;  /* 0x0000841401007387 */ /* 0x0001e20000100800 */
[----:B------:R-:W-:-:S03]  /*57f0*/  SHF.R.S32.HI R23, RZ, 0x1f, R23 ;  /* 0x0000001fff177819 */ /* 0x000fc60000011417 */
[----:B0-----:R-:W5:Y:S04]  /*5800*/  LDL.LU R20, [R1+0xd5c] ;  /* 0x000d5c0001147983 */ /* 0x001f680000300800 */
[----:B------:R0:W-:Y:S01]  /*5810*/  STL [R1+0x90], R16 ;  /* 0x0000901001007387 */ /* 0x0001e20000100800 */
[----:B------:R-:W-:-:S03]  /*5820*/  SHF.R.S32.HI R29, RZ, 0x1f, R29 ;  /* 0x0000001fff1d7819 */ /* 0x000fc6000001141d */
[----:B0-----:R-:W2:Y:S04]  /*5830*/  LDL.LU R16, [R1+0xd58] ;  /* 0x000d580001107983 */ /* 0x001ea80000300800 */
[----:B------:R0:W-:Y:S01]  /*5840*/  STL [R1+0x98], R21 ;  /* 0x0000981501007387 */ /* 0x0001e20000100800 */
[----:B------:R-:W-:-:S03]  /*5850*/  SHF.R.S32.HI R24, RZ, 0x1f, R24 ;  /* 0x0000001fff187819 */ /* 0x000fc60000011418 */
[----:B0-----:R-:W3:Y:S04]  /*5860*/  LDL.LU R21, [R1+0xd54] ;  /* 0x000d540001157983 */ /* 0x001ee80000300800 */
[----:B------:R0:W-:Y:S01]  /*5870*/  STL [R1+0xa4], R18 ;  /* 0x0000a41201007387 */ /* 0x0001e20000100800 */
[----:B------:R-:W-:-:S03]  /*5880*/  SHF.R.S32.HI R34, RZ, 0x1f, R34 ;  /* 0x0000001fff227819 */ /* 0x000fc60000011422 */
        /* <DEDUP_REMOVED lines=28> */
[----:B------:R0:W-:Y:S04]  /*5a50*/  STL [R1+0xf0], R39 ;  /* 0x0000f02701007387 */ /* 0x0001e80000100800 */
[----:B0-----:R-:W2:Y:S04]  /*5a60*/  LDL.LU R39, [R1+0xd28] ;  /* 0x000d280001277983 */ /* 0x001ea80000300800 */
[----:B------:R0:W-:Y:S04]  /*5a70*/  STL [R1+0xf4], R36 ;  /* 0x0000f42401007387 */ /* 0x0001e80000100800 */
[----:B0-----:R-:W3:Y:S04]  /*5a80*/  LDL.LU R36, [R1+0xd24] ;  /* 0x000d240001247983 */ /* 0x001ee80000300800 */
[----:B------:R0:W-:Y:S04]  /*5a90*/  STL [R1+0xf8], R58 ;  /* 0x0000f83a01007387 */ /* 0x0001e80000100800 */
[----:B0-----:R-:W4:Y:S04]  /*5aa0*/  LDL.LU R58, [R1+0xd20] ;  /* 0x000d2000013a7983 */ /* 0x001f280000300800 */
[----:B------:R0:W-:Y:S04]  /*5ab0*/  STL [R1+0xfc], R3 ;  /* 0x0000fc0301007387 */ /* 0x0001e80000100800 */
[----:B0-----:R-:W5:Y:S04]  /*5ac0*/  LDL.LU R3, [R1+0xd1c] ;  /* 0x000d1c0001037983 */ /* 0x001f680000300800 */
[----:B------:R0:W-:Y:S04]  /*5ad0*/  STL [R1+0x100], R2 ;  /* 0x0001000201007387 */ /* 0x0001e80000100800 */
[----:B0-----:R-:W2:Y:S04]  /*5ae0*/  LDL.LU R2, [R1+0xd18] ;  /* 0x000d180001027983 */ /* 0x001ea80000300800 */
[----:B------:R0:W-:Y:S04]  /*5af0*/  STL [R1+0x104], R4 ;  /* 0x0001040401007387 */ /* 0x0001e80000100800 */
[----:B0-----:R-:W3:Y:S01]  /*5b00*/  LDL.LU R4, [R1+0xd14] ;  /* 0x000d140001047983 */ /* 0x001ee20000300800 */
[----:B------:R-:W-:-:S05]  /*5b10*/  SHF.R.S32.HI R0, RZ, 0x1f, R0 ;  /* 0x0000001fff007819 */ /* 0x000fca0000011400 */
[----:B------:R3:W-:Y:S01]  /*5b20*/  STL [R1+0x108], R0 ;  /* 0x0001080001007387 */ /* 0x0007e20000100800 */
[----:B-----5:R-:W-:Y:S02]  /*5b30*/  SHF.R.S32.HI R3, RZ, 0x1f, R3 ;  /* 0x0000001fff037819 */ /* 0x020fe40000011403 */
[----:B--2---:R-:W-:Y:S02]  /*5b40*/  SHF.R.S32.HI R2, RZ, 0x1f, R2 ;  /* 0x0000001fff027819 */ /* 0x004fe40000011402 */
[----:B---3--:R-:W-:Y:S02]  /*5b50*/  SHF.R.S32.HI R0, RZ, 0x1f, R4 ;  /* 0x0000001fff007819 */ /* 0x008fe40000011404 */
[----:B------:R-:W2:Y:S04]  /*5b60*/  LDL.LU R4, [R1+0xd10] ;  /* 0x000d100001047983 */ /* 0x000ea80000300800 */
[----:B------:R0:W-:Y:S04]  /*5b70*/  STL [R1+0x110], R2 ;  /* 0x0001100201007387 */ /* 0x0001e80000100800 */
[----:B0-----:R-:W3:Y:S04]  /*5b80*/  LDL.LU R2, [R1+0xd0c] ;  /* 0x000d0c0001027983 */ /* 0x001ee80000300800 */
[----:B------:R0:W-:Y:S04]  /*5b90*/  STL [R1+0x114], R3 ;  /* 0x0001140301007387 */ /* 0x0001e80000100800 */
[----:B0-----:R-:W5:Y:S01]  /*5ba0*/  LDL.LU R3, [R1+0xd08] ;  /* 0x000d080001037983 */ /* 0x001f620000300800 */
[----:B----4-:R-:W-:-:S05]  /*5bb0*/  SHF.R.S32.HI R58, RZ, 0x1f, R58 ;  /* 0x0000001fff3a7819 */ /* 0x010fca000001143a */
[----:B------:R5:W-:Y:S02]  /*5bc0*/  STL [R1+0x118], R58 ;  /* 0x0001183a01007387 */ /* 0x000be40000100800 */
[----:B-----5:R-:W-:-:S05]  /*5bd0*/  IADD3 R58, P1, R36, R3, RZ ;  /* 0x00000003243a7210 */ /* 0x020fca0007f3e0ff */
[----:B------:R0:W-:Y:S04]  /*5be0*/  STL [R1+0x898], R58 ;  /* 0x0008983a01007387 */ /* 0x0001e80000100800 */
[----:B0-----:R-:W4:Y:S01]  /*5bf0*/  LDL.LU R58, [R1+0xd04] ;  /* 0x000d0400013a7983 */ /* 0x001f220000300800 */
[----:B------:R-:W-:Y:S02]  /*5c00*/  IMAD R17, R17, UR10, RZ ;  /* 0x0000000a11117c24 */ /* 0x000fe4000f8e02ff */
[----:B------:R-:W-:-:S03]  /*5c10*/  IMAD R15, R15, UR10, RZ ;  /* 0x0000000a0f0f7c24 */ /* 0x000fc6000f8e02ff */
[----:B------:R-:W-:Y:S01]  /*5c20*/  SHF.R.S32.HI R10, RZ, 0x1f, R17 ;  /* 0x0000001fff0a7819 */ /* 0x000fe20000011411 */
[----:B------:R-:W-:Y:S01]  /*5c30*/  IMAD R13, R13, UR10, RZ ;  /* 0x0000000a0d0d7c24 */ /* 0x000fe2000f8e02ff */
[----:B------:R-:W-:Y:S01]  /*5c40*/  SHF.R.S32.HI R9, RZ, 0x1f, R15 ;  /* 0x0000001fff097819 */ /* 0x000fe2000001140f */
[----:B------:R-:W-:Y:S02]  /*5c50*/  IMAD.MOV.U32 R56, RZ, RZ, R8 ;  /* 0x000000ffff387224 */ /* 0x000fe400078e0008 */
[----:B------:R-:W-:Y:S01]  /*5c60*/  IMAD R11, R11, UR10, RZ ;  /* 0x0000000a0b0b7c24 */ /* 0x000fe2000f8e02ff */
[----:B------:R-:W-:Y:S01]  /*5c70*/  SHF.R.S32.HI R8, RZ, 0x1f, R13 ;  /* 0x0000001fff087819 */ /* 0x000fe2000001140d */
[----:B------:R-:W-:-:S03]  /*5c80*/  IMAD R47, R47, UR10, RZ ;  /* 0x0000000a2f2f7c24 */ /* 0x000fc6000f8e02ff */
[----:B------:R-:W-:Y:S02]  /*5c90*/  SHF.R.S32.HI R7, RZ, 0x1f, R11 ;  /* 0x0000001fff077819 */ /* 0x000fe4000001140b */
[----:B----4-:R-:W-:-:S05]  /*5ca0*/  IADD3 R36, P2, R36, R58, RZ ;  /* 0x0000003a24247210 */ /* 0x010fca0007f5e0ff */
[----:B------:R0:W-:Y:S02]  /*5cb0*/  STL [R1+0x8a0], R36 ;  /* 0x0008a02401007387 */ /* 0x0001e40000100800 */
[----:B0-----:R-:W-:-:S05]  /*5cc0*/  IADD3 R36, P3, R32, R3, RZ ;  /* 0x0000000320247210 */ /* 0x001fca0007f7e0ff */
[----:B------:R0:W-:Y:S02]  /*5cd0*/  STL [R1+0x8a8], R36 ;  /* 0x0008a82401007387 */ /* 0x0001e40000100800 */
[----:B0-----:R-:W-:Y:S02]  /*5ce0*/  IADD3 R36, P4, R32, R58, RZ ;  /* 0x0000003a20247210 */ /* 0x001fe40007f9e0ff */
[----:B------:R-:W-:-:S03]  /*5cf0*/  IADD3 R32, P5, R30, R3, RZ ;  /* 0x000000031e207210 */ /* 0x000fc60007fbe0ff */
[----:B------:R0:W-:Y:S04]  /*5d00*/  STL [R1+0x8b0], R36 ;  /* 0x0008b02401007387 */ /* 0x0001e80000100800 */
[----:B------:R2:W-:Y:S01]  /*5d10*/  STL [R1+0x8b8], R32 ;  /* 0x0008b82001007387 */ /* 0x0005e20000100800 */
[-C--:B0-----:R-:W-:Y:S02]  /*5d20*/  IADD3 R36, P6, R30, R58.reuse, RZ ;  /* 0x0000003a1e247210 */ /* 0x081fe40007fde0ff */
[CC--:B------:R-:W-:Y:S01]  /*5d30*/  IADD3 R30, P0, R24.reuse, R3.reuse, RZ ;  /* 0x00000003181e7210 */ /* 0x0c0fe20007f1e0ff */
[C---:B--2---:R-:W-:Y:S01]  /*5d40*/  IMAD.X R32, R39.reuse, 0x1, R4, P1 ;  /* 0x0000000127207824 */ /* 0x044fe200008e0604 */
[----:B------:R-:W-:Y:S01]  /*5d50*/  IADD3 R24, P1, R24, R58, RZ ;  /* 0x0000003a18187210 */ /* 0x000fe20007f3e0ff */
[----:B------:R-:W-:Y:S04]  /*5d60*/  STL [R1+0x8c0], R36 ;  /* 0x0008c02401007387 */ /* 0x000fe80000100800 */
[----:B------:R3:W-:Y:S04]  /*5d70*/  STL [R1+0x8c8], R30 ;  /* 0x0008c81e01007387 */ /* 0x0007e80000100800 */
[----:B------:R0:W-:Y:S04]  /*5d80*/  STL [R1+0x894], R32 ;  /* 0x0008942001007387 */ /* 0x0001e80000100800 */
[----:B------:R1:W-:Y:S01]  /*5d90*/  STL [R1+0x8d0], R24 ;  /* 0x0008d01801007387 */ /* 0x0003e20000100800 */
[----:B---3--:R-:W-:Y:S01]  /*5da0*/  IMAD.X R30, R39, 0x1, R2, P2 ;  /* 0x00000001271e7824 */ /* 0x008fe200010e0602 */
[----:B0-----:R-:W-:-:S04]  /*5db0*/  IADD3 R32, P2, R23, R3, RZ ;  /* 0x0000000317207210 */ /* 0x001fc80007f5e0ff */
[----:B------:R0:W-:Y:S01]  /*5dc0*/  STL [R1+0x89c], R30 ;  /* 0x00089c1e01007387 */ /* 0x0001e20000100800 */
[----:B-1----:R-:W-:-:S03]  /*5dd0*/  IMAD.X R24, R37, 0x1, R4, P3 ;  /* 0x0000000125187824 */ /* 0x002fc600018e0604 */
[----:B------:R-:W-:Y:S04]  /*5de0*/  STL [R1+0x8d8], R32 ;  /* 0x0008d82001007387 */ /* 0x000fe80000100800 */
[----:B------:R1:W-:Y:S01]  /*5df0*/  STL [R1+0x8a4], R24 ;  /* 0x0008a41801007387 */ /* 0x0003e20000100800 */
[----:B0-----:R-:W-:Y:S01]  /*5e00*/  IADD3 R30, P3, R23, R58, RZ ;  /* 0x0000003a171e7210 */ /* 0x001fe20007f7e0ff */
[----:B------:R-:W-:-:S04]  /*5e10*/  IMAD.X R23, R37, 0x1, R2, P4 ;  /* 0x0000000125177824 */ /* 0x000fc800020e0602 */
[----:B------:R0:W-:Y:S01]  /*5e20*/  STL [R1+0x8e0], R30 ;  /* 0x0008e01e01007387 */ /* 0x0001e20000100800 */
[----:B-1----:R-:W-:-:S03]  /*5e30*/  IADD3 R24, P4, R22, R3, RZ ;  /* 0x0000000316187210 */ /* 0x002fc60007f9e0ff */
[----:B------:R1:W-:Y:S04]  /*5e40*/  STL [R1+0x8ac], R23 ;  /* 0x0008ac1701007387 */ /* 0x0003e80000100800 */
[----:B------:R2:W-:Y:S01]  /*5e50*/  STL [R1+0x8e8], R24 ;  /* 0x0008e81801007387 */ /* 0x0005e20000100800 */
[----:B0-----:R-:W-:Y:S01]  /*5e60*/  IMAD.X R30, R34, 0x1, R4, P5 ;  /* 0x00000001221e7824 */ /* 0x001fe200028e0604 */
[----:B-1----:R-:W-:-:S04]  /*5e70*/  IADD3 R23, P5, R22, R58, RZ ;  /* 0x0000003a16177210 */ /* 0x002fc80007fbe0ff */
[----:B------:R-:W-:Y:S01]  /*5e80*/  STL [R1+0x8b4], R30 ;  /* 0x0008b41e01007387 */ /* 0x000fe20000100800 */
[----:B--2---:R-:W-:Y:S01]  /*5e90*/  IMAD.X R24, R34, 0x1, R2, P6 ;  /* 0x0000000122187824 */ /* 0x004fe200030e0602 */
[----:B------:R-:W-:Y:S02]  /*5ea0*/  IADD3 R22, P6, R21, R3, RZ ;  /* 0x0000000315167210 */ /* 0x000fe40007fde0ff */
[----:B------:R0:W-:Y:S04]  /*5eb0*/  STL [R1+0x8f0], R23 ;  /* 0x0008f01701007387 */ /* 0x0001e80000100800 */
[----:B------:R-:W-:Y:S04]  /*5ec0*/  STL [R1+0x8bc], R24 ;  /* 0x0008bc1801007387 */ /* 0x000fe80000100800 */
[----:B------:R1:W-:Y:S01]  /*5ed0*/  STL [R1+0x8f8], R22 ;  /* 0x0008f81601007387 */ /* 0x0003e20000100800 */
[----:B0-----:R-:W-:Y:S01]  /*5ee0*/  IMAD.X R23, R29, 0x1, R4, P0 ;  /* 0x000000011d177824 */ /* 0x001fe200000e0604 */
[----:B------:R-:W-:-:S04]  /*5ef0*/  IADD3 R21, P0, R21, R58, RZ ;  /* 0x0000003a15157210 */ /* 0x000fc80007f1e0ff */
[----:B------:R0:W-:Y:S01]  /*5f00*/  STL [R1+0x8c4], R23 ;  /* 0x0008c41701007387 */ /* 0x0001e20000100800 */
[----:B-1----:R-:W-:-:S03]  /*5f10*/  IMAD.X R22, R29, 0x1, R2, P1 ;  /* 0x000000011d167824 */ /* 0x002fc600008e0602 */
[----:B------:R1:W-:Y:S04]  /*5f20*/  STL [R1+0x900], R21 ;  /* 0x0009001501007387 */ /* 0x0003e80000100800 */
[----:B------:R2:W-:Y:S01]  /*5f30*/  STL [R1+0x8cc], R22 ;  /* 0x0008cc1601007387 */ /* 0x0005e20000100800 */
[----:B0-----:R-:W-:Y:S01]  /*5f40*/  IADD3 R23, P1, R20, R3, RZ ;  /* 0x0000000314177210 */ /* 0x001fe20007f3e0ff */
[----:B-1----:R-:W-:-:S04]  /*5f50*/  IMAD.X R21, R26, 0x1, R4, P2 ;  /* 0x000000011a157824 */ /* 0x002fc800010e0604 */
[----:B------:R-:W-:Y:S01]  /*5f60*/  STL [R1+0x908], R23 ;  /* 0x0009081701007387 */ /* 0x000fe20000100800 */
[----:B--2---:R-:W-:Y:S01]  /*5f70*/  IADD3 R22, P2, R20, R58, RZ ;  /* 0x0000003a14167210 */ /* 0x004fe20007f5e0ff */
[----:B------:R-:W-:Y:S02]  /*5f80*/  IMAD.X R20, R26, 0x1, R2, P3 ;  /* 0x000000011a147824 */ /* 0x000fe400018e0602 */
[----:B------:R0:W-:Y:S04]  /*5f90*/  STL [R1+0x8d4], R21 ;  /* 0x0008d41501007387 */ /* 0x0001e80000100800 */
[----:B------:R1:W-:Y:S01]  /*5fa0*/  STL [R1+0x910], R22 ;  /* 0x0009101601007387 */ /* 0x0003e20000100800 */
[----:B0-----:R-:W-:-:S03]  /*5fb0*/  IADD3 R21, P3, R19, R3, RZ ;  /* 0x0000000313157210 */ /* 0x001fc60007f7e0ff */
[----:B-1----:R-:W2:Y:S04]  /*5fc0*/  LDL.LU R22, [R1] ;  /* 0x0000000001167983 */ /* 0x002ea80000300800 */
[----:B------:R0:W-:Y:S04]  /*5fd0*/  STL [R1+0x8dc], R20 ;  /* 0x0008dc1401007387 */ /* 0x0001e80000100800 */
[----:B------:R-:W-:Y:S01]  /*5fe0*/  STL [R1+0x918], R21 ;  /* 0x0009181501007387 */ /* 0x000fe20000100800 */
[C---:B0-----:R-:W-:Y:S01]  /*5ff0*/  IMAD.X R20, R18.reuse, 0x1, R4, P4 ;  /* 0x0000000112147824 */ /* 0x041fe200020e0604 */
[----:B------:R-:W-:Y:S01]  /*6000*/  IADD3 R19, P4, R19, R58, RZ ;  /* 0x0000003a13137210 */ /* 0x000fe20007f9e0ff */
[----:B------:R-:W-:-:S03]  /*6010*/  IMAD.X R18, R18, 0x1, R2, P5 ;  /* 0x0000000112127824 */ /* 0x000fc600028e0602 */
[----:B------:R-:W-:Y:S04]  /*6020*/  STL [R1+0x8e4], R20 ;  /* 0x0008e41401007387 */ /* 0x000fe80000100800 */
[----:B------:R-:W3:Y:S04]  /*6030*/  LDL.LU R37, [R1+0xc] ;  /* 0x00000c0001257983 */ /* 0x000ee80000300800 */
[----:B------:R0:W-:Y:S04]  /*6040*/  STL [R1+0x920], R19 ;  /* 0x0009201301007387 */ /* 0x0001e80000100800 */
[----:B------:R1:W-:Y:S01]  /*6050*/  STL [R1+0x8ec], R18 ;  /* 0x0008ec1201007387 */ /* 0x0003e20000100800 */
[----:B0-----:R-:W-:Y:S01]  /*6060*/  IADD3 R19, P5, R17, R3, RZ ;  /* 0x0000000311137210 */ /* 0x001fe20007fbe0ff */
[----:B-1----:R-:W-:-:S04]  /*6070*/  IMAD.X R18, R16, 0x1, R4, P6 ;  /* 0x0000000110127824 */ /* 0x002fc800030e0604 */
[----:B------:R-:W-:Y:S01]  /*6080*/  STL [R1+0x928], R19 ;  /* 0x0009281301007387 */ /* 0x000fe20000100800 */
[----:B------:R-:W-:-:S03]  /*6090*/  IADD3 R17, P6, R17, R58, RZ ;  /* 0x0000003a11117210 */ /* 0x000fc60007fde0ff */
[----:B------:R-:W4:Y:S04]  /*60a0*/  LDL.LU R23, [R1+0x1c] ;  /* 0x00001c0001177983 */ /* 0x000f280000300800 */
[----:B------:R0:W-:Y:S04]  /*60b0*/  STL [R1+0x8f4], R18 ;  /* 0x0008f41201007387 */ /* 0x0001e80000100800 */
[----:B------:R1:W-:Y:S01]  /*60c0*/  STL [R1+0x930], R17 ;  /* 0x0009301101007387 */ /* 0x0003e20000100800 */
[----:B0-----:R-:W-:Y:S01]  /*60d0*/  IMAD.X R18, R16, 0x1, R2, P0 ;  /* 0x0000000110127824 */ /* 0x001fe200000e0602 */
[----:B------:R-:W-:-:S04]  /*60e0*/  IADD3 R16, P0, R15, R3, RZ ;  /* 0x000000030f107210 */ /* 0x000fc80007f1e0ff */
[----:B------:R-:W-:Y:S01]  /*60f0*/  STL [R1+0x8fc], R18 ;  /* 0x0008fc1201007387 */ /* 0x000fe20000100800 */
[----:B-1----:R-:W-:-:S03]  /*6100*/  IMAD.X R17, R14, 0x1, R4, P1 ;  /* 0x000000010e117824 */ /* 0x002fc600008e0604 */
[----:B------:R-:W5:Y:S04]  /*6110*/  LDL.LU R39, [R1+0x18] ;  /* 0x0000180001277983 */ /* 0x000f680000300800 */
[----:B------:R0:W-:Y:S01]  /*6120*/  STL [R1+0x938], R16 ;  /* 0x0009381001007387 */ /* 0x0001e20000100800 */
[----:B------:R-:W-:-:S03]  /*6130*/  IMAD.X R14, R14, 0x1, R2, P2 ;  /* 0x000000010e0e7824 */ /* 0x000fc600010e0602 */
[----:B------:R-:W-:Y:S01]  /*6140*/  STL [R1+0x904], R17 ;  /* 0x0009041101007387 */ /* 0x000fe20000100800 */
[----:B0-----:R-:W-:-:S05]  /*6150*/  IADD3 R16, P1, R15, R58, RZ ;  /* 0x0000003a0f107210 */ /* 0x001fca0007f3e0ff */
[----:B------:R-:W-:Y:S04]  /*6160*/  STL [R1+0x940], R16 ;  /* 0x0009401001007387 */ /* 0x000fe80000100800 */
[----:B------:R-:W5:Y:S01]  /*6170*/  LDL.LU R24, [R1+0x14] ;  /* 0x0000140001187983 */ /* 0x000f620000300800 */
[----:B------:R-:W-:-:S03]  /*6180*/  IADD3 R15, P2, R13, R3, RZ ;  /* 0x000000030d0f7210 */ /* 0x000fc60007f5e0ff */
[----:B------:R0:W-:Y:S04]  /*6190*/  STL [R1+0x90c], R14 ;  /* 0x00090c0e01007387 */ /* 0x0001e80000100800 */
[----:B------:R-:W-:Y:S01]  /*61a0*/  STL [R1+0x948], R15 ;  /* 0x0009480f01007387 */ /* 0x000fe20000100800 */
[----:B0-----:R-:W-:Y:S01]  /*61b0*/  IMAD.X R14, R12, 0x1, R4, P3 ;  /* 0x000000010c0e7824 */ /* 0x001fe200018e0604 */
[----:B------:R-:W-:-:S04]  /*61c0*/  IADD3 R13, P3, R13, R58, RZ ;  /* 0x0000003a0d0d7210 */ /* 0x000fc80007f7e0ff */
[----:B------:R0:W-:Y:S01]  /*61d0*/  STL [R1+0x914], R14 ;  /* 0x0009140e01007387 */ /* 0x0001e20000100800 */
[----:B------:R-:W-:-:S03]  /*61e0*/  IMAD.X R12, R12, 0x1, R2, P4 ;  /* 0x000000010c0c7824 */ /* 0x000fc600020e0602 */
[----:B------:R-:W5:Y:S04]  /*61f0*/  LDL.LU R32, [R1+0x10] ;  /* 0x0000100001207983 */ /* 0x000f680000300800 */
[----:B------:R1:W-:Y:S01]  /*6200*/  STL [R1+0x950], R13 ;  /* 0x0009500d01007387 */ /* 0x0003e20000100800 */
[----:B0-----:R-:W-:-:S03]  /*6210*/  IADD3 R14, P4, R11, R3, RZ ;  /* 0x000000030b0e7210 */ /* 0x001fc60007f9e0ff */
[----:B------:R0:W-:Y:S01]  /*6220*/  STL [R1+0x91c], R12 ;  /* 0x00091c0c01007387 */ /* 0x0001e20000100800 */
[----:B-1----:R-:W-:-:S03]  /*6230*/  IMAD.X R13, R10, 0x1, R4, P5 ;  /* 0x000000010a0d7824 */ /* 0x002fc600028e0604 */
[----:B------:R-:W-:Y:S04]  /*6240*/  STL [R1+0xc54], R14 ;  /* 0x000c540e01007387 */ /* 0x000fe80000100800 */
[----:B------:R-:W-:Y:S01]  /*6250*/  STL [R1+0x924], R13 ;  /* 0x0009240d01007387 */ /* 0x000fe20000100800 */
[----:B0-----:R-:W-:-:S03]  /*6260*/  IADD3 R12, P5, R11, R58, RZ ;  /* 0x0000003a0b0c7210 */ /* 0x001fc60007fbe0ff */
[----:B------:R-:W5:Y:S01]  /*6270*/  LDL.LU R30, [R1+0x8] ;  /* 0x00000800011e7983 */ /* 0x000f620000300800 */
[----:B------:R-:W-:Y:S01]  /*6280*/  IMAD.X R11, R10, 0x1, R2, P6 ;  /* 0x000000010a0b7824 */ /* 0x000fe200030e0602 */
[----:B------:R-:W-:Y:S02]  /*6290*/  IADD3 R10, P6, R47, R3, RZ ;  /* 0x000000032f0a7210 */ /* 0x000fe40007fde0ff */
[----:B------:R0:W-:Y:S04]  /*62a0*/  STL [R1+0xc60], R12 ;  /* 0x000c600c01007387 */ /* 0x0001e80000100800 */
[----:B------:R1:W-:Y:S01]  /*62b0*/  STL [R1+0x92c], R11 ;  /* 0x00092c0b01007387 */ /* 0x0003e20000100800 */
[----:B0-----:R-:W-:-:S03]  /*62c0*/  IMAD.X R12, R9, 0x1, R4, P0 ;  /* 0x00000001090c7824 */ /* 0x001fc600000e0604 */
[----:B------:R0:W-:Y:S04]  /*62d0*/  STL [R1+0xc64], R10 ;  /* 0x000c640a01007387 */ /* 0x0001e80000100800 */
[----:B------:R-:W-:Y:S04]  /*62e0*/  STL [R1+0x934], R12 ;  /* 0x0009340c01007387 */ /* 0x000fe80000100800 */
[----:B------:R-:W5:Y:S01]  /*62f0*/  LDL.LU R36, [R1+0x4] ;  /* 0x0000040001247983 */ /* 0x000f620000300800 */
[----:B-1----:R-:W-:Y:S01]  /*6300*/  IADD3 R11, P0, R47, R58, RZ ;  /* 0x0000003a2f0b7210 */ /* 0x002fe20007f1e0ff */
[----:B0-----:R-:W-:-:S04]  /*6310*/  IMAD.X R10, R9, 0x1, R2, P1 ;  /* 0x00000001090a7824 */ /* 0x001fc800008e0602 */
[----:B------:R-:W-:Y:S04]  /*6320*/  STL [R1+0xc68], R11 ;  /* 0x000c680b01007387 */ /* 0x000fe80000100800 */
[----:B------:R0:W-:Y:S01]  /*6330*/  STL [R1+0x93c], R10 ;  /* 0x00093c0a01007387 */ /* 0x0001e20000100800 */
[----:B------:R-:W-:Y:S01]  /*6340*/  SHF.R.S32.HI R6, RZ, 0x1f, R47 ;  /* 0x0000001fff067819 */ /* 0x000fe2000001142f */
[----:B0-----:R-:W-:Y:S01]  /*6350*/  IMAD.X R10, R8, 0x1, R4, P2 ;  /* 0x00000001080a7824 */ /* 0x001fe200010e0604 */
[----:B------:R-:W-:Y:S02]  /*6360*/  SHF.R.S32.HI R5, RZ, 0x1f, R40 ;  /* 0x0000001fff057819 */ /* 0x000fe40000011428 */
[----:B------:R-:W-:Y:S02]  /*6370*/  SHF.R.S32.HI R25, RZ, 0x1f, R25 ;  /* 0x0000001fff197819 */ /* 0x000fe40000011419 */
[----:B------:R-:W-:-:S02]  /*6380*/  SHF.R.S32.HI R27, RZ, 0x1f, R27 ;  /* 0x0000001fff1b7819 */ /* 0x000fc4000001141b */
[----:B------:R-:W-:Y:S02]  /*6390*/  SHF.R.S32.HI R28, RZ, 0x1f, R28 ;  /* 0x0000001fff1c7819 */ /* 0x000fe4000001141c */
[----:B------:R-:W-:Y:S02]  /*63a0*/  SHF.R.S32.HI R31, RZ, 0x1f, R31 ;  /* 0x0000001fff1f7819 */ /* 0x000fe4000001141f */
[C---:B--2---:R-:W-:Y:S02]  /*63b0*/  IADD3 R9, P1, R22.reuse, R3, RZ ;  /* 0x0000000316097210 */ /* 0x044fe40007f3e0ff */
[----:B------:R-:W-:-:S03]  /*63c0*/  IADD3 R11, P2, R22, R58, RZ ;  /* 0x0000003a160b7210 */ /* 0x000fc60007f5e0ff */
[----:B------:R0:W-:Y:S04]  /*63d0*/  STL [R1+0xc58], R9 ;  /* 0x000c580901007387 */ /* 0x0001e80000100800 */
[----:B------:R3:W-:Y:S01]  /*63e0*/  STL [R1+0x944], R10 ;  /* 0x0009440a01007387 */ /* 0x0007e20000100800 */
[----:B0-----:R-:W-:-:S03]  /*63f0*/  IMAD.X R9, R8, 0x1, R2, P3 ;  /* 0x0000000108097824 */ /* 0x001fc600018e0602 */
[----:B------:R-:W-:Y:S01]  /*6400*/  STL [R1+0xc5c], R11 ;  /* 0x000c5c0b01007387 */ /* 0x000fe20000100800 */
[----:B------:R-:W-:-:S03]  /*6410*/  IMAD.X R8, R7, 0x1, R4, P4 ;  /* 0x0000000107087824 */ /* 0x000fc600020e0604 */
[----:B------:R0:W-:Y:S01]  /*6420*/  STL [R1+0x94c], R9 ;  /* 0x00094c0901007387 */ /* 0x0001e20000100800 */
[----:B---3--:R-:W-:Y:S01]  /*6430*/  IADD3 R10, P3, R37, R3, RZ ;  /* 0x00000003250a7210 */ /* 0x008fe20007f7e0ff */
[----:B------:R-:W-:Y:S01]  /*6440*/  IMAD.X R7, R7, 0x1, R2, P5 ;  /* 0x0000000107077824 */ /* 0x000fe200028e0602 */
[----:B0-----:R-:W-:-:S03]  /*6450*/  IADD3 R9, P4, R37, R58, RZ ;  /* 0x0000003a25097210 */ /* 0x001fc60007f9e0ff */
[----:B------:R-:W-:Y:S04]  /*6460*/  STL [R1+0xc4c], R10 ;  /* 0x000c4c0a01007387 */ /* 0x000fe80000100800 */
[----:B------:R4:W-:Y:S04]  /*6470*/  STL [R1+0xc48], R8 ;  /* 0x000c480801007387 */ /* 0x0009e80000100800 */
[----:B------:R0:W-:Y:S04]  /*6480*/  STL [R1+0xc50], R9 ;  /* 0x000c500901007387 */ /* 0x0001e80000100800 */
[----:B------:R1:W-:Y:S01]  /*6490*/  STL [R1+0x954], R7 ;  /* 0x0009540701007387 */ /* 0x0003e20000100800 */
[C---:B----4-:R-:W-:Y:S01]  /*64a0*/  IADD3 R8, P5, R23.reuse, R3, RZ ;  /* 0x0000000317087210 */ /* 0x050fe20007fbe0ff */
[----:B0-----:R-:W-:Y:S01]  /*64b0*/  IMAD.X R9, R6, 0x1, R4, P6 ;  /* 0x0000000106097824 */ /* 0x001fe200030e0604 */
[----:B-1----:R-:W-:-:S03]  /*64c0*/  IADD3 R7, P6, R23, R58, RZ ;  /* 0x0000003a17077210 */ /* 0x002fc60007fde0ff */
[----:B------:R0:W-:Y:S04]  /*64d0*/  STL [R1+0xc40], R8 ;  /* 0x000c400801007387 */ /* 0x0001e80000100800 */
[----:B------:R-:W-:Y:S04]  /*64e0*/  STL [R1+0xc3c], R9 ;  /* 0x000c3c0901007387 */ /* 0x000fe80000100800 */
[----:B------:R1:W-:Y:S01]  /*64f0*/  STL [R1+0xc44], R7 ;  /* 0x000c440701007387 */ /* 0x0003e20000100800 */
[----:B0-----:R-:W-:Y:S01]  /*6500*/  IMAD.X R8, R6, 0x1, R2, P0 ;  /* 0x0000000106087824 */ /* 0x001fe200000e0602 */
[----:B-----5:R-:W-:Y:S01]  /*6510*/  IADD3 R6, P0, R39, R3, RZ ;  /* 0x0000000327067210 */ /* 0x020fe20007f1e0ff */
[----:B-1----:R-:W-:-:S03]  /*6520*/  IMAD.X R7, R5, 0x1, R4, P1 ;  /* 0x0000000105077824 */ /* 0x002fc600008e0604 */
[----:B------:R0:W-:Y:S04]  /*6530*/  STL [R1+0x958], R8 ;  /* 0x0009580801007387 */ /* 0x0001e80000100800 */
[----:B------:R1:W-:Y:S04]  /*6540*/  STL [R1+0xc34], R6 ;  /* 0x000c340601007387 */ /* 0x0003e80000100800 */
[----:B------:R2:W-:Y:S01]  /*6550*/  STL [R1+0xc30], R7 ;  /* 0x000c300701007387 */ /* 0x0005e20000100800 */
[----:B0-----:R-:W-:Y:S01]  /*6560*/  IADD3 R8, P1, R39, R58, RZ ;  /* 0x0000003a27087210 */ /* 0x001fe20007f3e0ff */
[----:B-1----:R-:W-:-:S04]  /*6570*/  IMAD.X R6, R5, 0x1, R2, P2 ;  /* 0x0000000105067824 */ /* 0x002fc800010e0602 */
[----:B------:R-:W-:Y:S01]  /*6580*/  STL [R1+0xc38], R8 ;  /* 0x000c380801007387 */ /* 0x000fe20000100800 */
[C---:B--2---:R-:W-:Y:S01]  /*6590*/  IADD3 R7, P2, R24.reuse, R3, RZ ;  /* 0x0000000318077210 */ /* 0x044fe20007f5e0ff */
[----:B------:R-:W-:Y:S02]  /*65a0*/  IMAD.X R5, R25, 0x1, R4, P3 ;  /* 0x0000000119057824 */ /* 0x000fe400018e0604 */
[----:B------:R0:W-:Y:S04]  /*65b0*/  STL [R1+0x95c], R6 ;  /* 0x00095c0601007387 */ /* 0x0001e80000100800 */
[----:B------:R1:W-:Y:S01]  /*65c0*/  STL [R1+0x97c], R7 ;  /* 0x00097c0701007387 */ /* 0x0003e20000100800 */
[----:B0-----:R-:W-:-:S03]  /*65d0*/  IADD3 R6, P3, R24, R58, RZ ;  /* 0x0000003a18067210 */ /* 0x001fc60007f7e0ff */
[----:B------:R0:W-:Y:S01]  /*65e0*/  STL [R1+0x960], R5 ;  /* 0x0009600501007387 */ /* 0x0001e20000100800 */
[----:B-1----:R-:W-:-:S03]  /*65f0*/  IMAD.X R7, R25, 0x1, R2, P4 ;  /* 0x0000000119077824 */ /* 0x002fc600020e0602 */
[----:B------:R1:W-:Y:S04]  /*6600*/  STL [R1+0x984], R6 ;  /* 0x0009840601007387 */ /* 0x0003e80000100800 */
[----:B------:R2:W-:Y:S01]  /*6610*/  STL [R1+0x964], R7 ;  /* 0x0009640701007387 */ /* 0x0005e20000100800 */
[----:B0-----:R-:W-:-:S03]  /*6620*/  IADD3 R5, P4, R32, R3, RZ ;  /* 0x0000000320057210 */ /* 0x001fc60007f9e0ff */
[----:B------:R-:W3:Y:S01]  /*6630*/  LDL.LU R39, [R1+0x20] ;  /* 0x0000200001277983 */ /* 0x000ee20000300800 */
[----:B-1----:R-:W-:-:S03]  /*6640*/  IMAD.X R6, R27, 0x1, R4, P5 ;  /* 0x000000011b067824 */ /* 0x002fc600028e0604 */
[----:B------:R0:W-:Y:S01]  /*6650*/  STL [R1+0x98c], R5 ;  /* 0x00098c0501007387 */ /* 0x0001e20000100800 */
[----:B--2---:R-:W-:-:S03]  /*6660*/  IMAD.X R7, R27, 0x1, R2, P6 ;  /* 0x000000011b077824 */ /* 0x004fc600030e0602 */
[----:B------:R1:W-:Y:S01]  /*6670*/  STL [R1+0x968], R6 ;  /* 0x0009680601007387 */ /* 0x0003e20000100800 */
[----:B0-----:R-:W-:-:S05]  /*6680*/  IADD3 R5, P5, R32, R58, RZ ;  /* 0x0000003a20057210 */ /* 0x001fca0007fbe0ff */
[----:B------:R0:W-:Y:S01]  /*6690*/  STL [R1+0x994], R5 ;  /* 0x0009940501007387 */ /* 0x0001e20000100800 */
[----:B-1----:R-:W-:-:S03]  /*66a0*/  IADD3 R6, P6, R30, R3, RZ ;  /* 0x000000031e067210 */ /* 0x002fc60007fde0ff */
[----:B------:R1:W-:Y:S04]  /*66b0*/  STL [R1+0x96c], R7 ;  /* 0x00096c0701007387 */ /* 0x0003e80000100800 */
[----:B------:R-:W2:Y:S01]  /*66c0*/  LDL.LU R32, [R1+0x24] ;  /* 0x0000240001207983 */ /* 0x000ea20000300800 */
[----:B0-----:R-:W-:-:S03]  /*66d0*/  IMAD.X R5, R28, 0x1, R4, P0 ;  /* 0x000000011c057824 */ /* 0x001fc600000e0604 */
[----:B------:R0:W-:Y:S01]  /*66e0*/  STL [R1+0x99c], R6 ;  /* 0x00099c0601007387 */ /* 0x0001e20000100800 */
[----:B-1----:R-:W-:-:S03]  /*66f0*/  IMAD.X R7, R28, 0x1, R2, P1 ;  /* 0x000000011c077824 */ /* 0x002fc600008e0602 */
[----:B------:R1:W-:Y:S01]  /*6700*/  STL [R1+0x970], R5 ;  /* 0x0009700501007387 */ /* 0x0003e20000100800 */
[----:B0-----:R-:W-:-:S05]  /*6710*/  IADD3 R6, P0, R30, R58, RZ ;  /* 0x0000003a1e067210 */ /* 0x001fca0007f1e0ff */
[----:B------:R0:W-:Y:S01]  /*6720*/  STL [R1+0x9a4], R6 ;  /* 0x0009a40601007387 */ /* 0x0001e20000100800 */
[----:B-1----:R-:W-:-:S03]  /*6730*/  IADD3 R5, P1, R36, R3, RZ ;  /* 0x0000000324057210 */ /* 0x002fc60007f3e0ff */
[----:B------:R1:W-:Y:S04]  /*6740*/  STL [R1+0x974], R7 ;  /* 0x0009740701007387 */ /* 0x0003e80000100800 */
[----:B------:R-:W4:Y:S01]  /*6750*/  LDL.LU R24, [R1+0x28] ;  /* 0x0000280001187983 */ /* 0x000f220000300800 */
[----:B0-----:R-:W-:-:S03]  /*6760*/  IMAD.X R6, R31, 0x1, R4, P2 ;  /* 0x000000011f067824 */ /* 0x001fc600010e0604 */
[----:B------:R0:W-:Y:S01]  /*6770*/  STL [R1+0x9ac], R5 ;  /* 0x0009ac0501007387 */ /* 0x0001e20000100800 */
[----:B-1----:R-:W-:-:S03]  /*6780*/  IMAD.X R7, R31, 0x1, R2, P3 ;  /* 0x000000011f077824 */ /* 0x002fc600018e0602 */
[----:B------:R1:W-:Y:S01]  /*6790*/  STL [R1+0x978], R6 ;  /* 0x0009780601007387 */ /* 0x0003e20000100800 */
[----:B0-----:R-:W-:-:S05]  /*67a0*/  IADD3 R5, P2, R36, R58, RZ ;  /* 0x0000003a24057210 */ /* 0x001fca0007f5e0ff */
[----:B------:R0:W-:Y:S04]  /*67b0*/  STL [R1+0x9b4], R5 ;  /* 0x0009b40501007387 */ /* 0x0001e80000100800 */
[----:B------:R5:W-:Y:S04]  /*67c0*/  STL [R1+0x980], R7 ;  /* 0x0009800701007387 */ /* 0x000be80000100800 */
[----:B------:R-:W4:Y:S01]  /*67d0*/  LDL.LU R30, [R1+0x2c] ;  /* 0x00002c00011e7983 */ /* 0x000f220000300800 */
[----:B------:R-:W-:Y:S01]  /*67e0*/  IMAD R61, R61, UR10, RZ ;  /* 0x0000000a3d3d7c24 */ /* 0x000fe2000f8e02ff */
[----:B------:R-:W-:-:S04]  /*67f0*/  SHF.R.S32.HI R33, RZ, 0x1f, R33 ;  /* 0x0000001fff217819 */ /* 0x000fc80000011421 */
[----:B-1----:R-:W-:Y:S01]  /*6800*/  IADD3 R6, P3, R61, R3, RZ ;  /* 0x000000033d067210 */ /* 0x002fe20007f7e0ff */
[C---:B0-----:R-:W-:Y:S02]  /*6810*/  IMAD.X R5, R33.reuse, 0x1, R4, P4 ;  /* 0x0000000121057824 */ /* 0x041fe400020e0604 */
[----:B------:R-:W-:Y:S02]  /*6820*/  IMAD R60, R60, UR10, RZ ;  /* 0x0000000a3c3c7c24 */ /* 0x000fe4000f8e02ff */
[----:B------:R0:W-:Y:S01]  /*6830*/  STL [R1+0x9bc], R6 ;  /* 0x0009bc0601007387 */ /* 0x0001e20000100800 */
[----:B------:R-:W-:Y:S01]  /*6840*/  SHF.R.S32.HI R35, RZ, 0x1f, R35 ;  /* 0x0000001fff237819 */ /* 0x000fe20000011423 */
[----:B-----5:R-:W-:Y:S02]  /*6850*/  IMAD.X R7, R33, 0x1, R2, P5 ;  /* 0x0000000121077824 */ /* 0x020fe400028e0602 */
[----:B------:R1:W-:Y:S01]  /*6860*/  STL [R1+0x988], R5 ;  /* 0x0009880501007387 */ /* 0x0003e20000100800 */
[----:B0-----:R-:W-:-:S02]  /*6870*/  IADD3 R6, P4, R61, R58, RZ ;  /* 0x0000003a3d067210 */ /* 0x001fc40007f9e0ff */
[----:B-1----:R-:W-:-:S03]  /*6880*/  IADD3 R5, P5, R60, R3, RZ ;  /* 0x000000033c057210 */ /* 0x002fc60007fbe0ff */
[----:B------:R0:W-:Y:S01]  /*6890*/  STL [R1+0x9c4], R6 ;  /* 0x0009c40601007387 */ /* 0x0001e20000100800 */
[----:B------:R-:W-:Y:S01]  /*68a0*/  IMAD R59, R59, UR10, RZ ;  /* 0x0000000a3b3b7c24 */ /* 0x000fe2000f8e02ff */
[----:B------:R-:W-:Y:S02]  /*68b0*/  SHF.R.S32.HI R38, RZ, 0x1f, R38 ;  /* 0x0000001fff267819 */ /* 0x000fe40000011426 */
[----:B------:R1:W-:Y:S04]  /*68c0*/  STL [R1+0x990], R7 ;  /* 0x0009900701007387 */ /* 0x0003e80000100800 */
[----:B------:R5:W-:Y:S01]  /*68d0*/  STL [R1+0x9cc], R5 ;  /* 0x0009cc0501007387 */ /* 0x000be20000100800 */
[----:B0-----:R-:W-:Y:S01]  /*68e0*/  IMAD.X R6, R35, 0x1, R4, P6 ;  /* 0x0000000123067824 */ /* 0x001fe200030e0604 */
[----:B-1----:R-:W-:-:S04]  /*68f0*/  IADD3 R7, P6, R60, R58, RZ ;  /* 0x0000003a3c077210 */ /* 0x002fc80007fde0ff */
[----:B------:R0:W-:Y:S01]  /*6900*/  STL [R1+0x998], R6 ;  /* 0x0009980601007387 */ /* 0x0001e20000100800 */
[----:B-----5:R-:W-:-:S03]  /*6910*/  IMAD.X R5, R35, 0x1, R2, P0 ;  /* 0x0000000123057824 */ /* 0x020fc600000e0602 */
[----:B------:R1:W-:Y:S01]  /*6920*/  STL [R1+0x9d4], R7 ;  /* 0x0009d40701007387 */ /* 0x0003e20000100800 */
[----:B------:R-:W-:Y:S01]  /*6930*/  IMAD R54, R54, UR10, RZ ;  /* 0x0000000a36367c24 */ /* 0x000fe2000f8e02ff */
[----:B------:R-:W-:Y:S02]  /*6940*/  SHF.R.S32.HI R40, RZ, 0x1f, R61 ;  /* 0x0000001fff287819 */ /* 0x000fe4000001143d */
[----:B------:R5:W-:Y:S01]  /*6950*/  STL [R1+0x9a0], R5 ;  /* 0x0009a00501007387 */ /* 0x000be20000100800 */
[----:B0-----:R-:W-:Y:S01]  /*6960*/  IADD3 R6, P0, R59, R3, RZ ;  /* 0x000000033b067210 */ /* 0x001fe20007f1e0ff */
[----:B-1----:R-:W-:-:S04]  /*6970*/  IMAD.X R7, R38, 0x1, R4, P1 ;  /* 0x0000000126077824 */ /* 0x002fc800008e0604 */
[----:B------:R0:W-:Y:S01]  /*6980*/  STL [R1+0x9dc], R6 ;  /* 0x0009dc0601007387 */ /* 0x0001e20000100800 */
[----:B-----5:R-:W-:-:S03]  /*6990*/  IADD3 R5, P1, R59, R58, RZ ;  /* 0x0000003a3b057210 */ /* 0x020fc60007f3e0ff */
[----:B------:R1:W-:Y:S04]  /*69a0*/  STL [R1+0x9a8], R7 ;  /* 0x0009a80701007387 */ /* 0x0003e80000100800 */
[----:B------:R5:W-:Y:S01]  /*69b0*/  STL [R1+0x9e4], R5 ;  /* 0x0009e40501007387 */ /* 0x000be20000100800 */
[----:B0-----:R-:W-:Y:S01]  /*69c0*/  IMAD.X R6, R38, 0x1, R2, P2 ;  /* 0x0000000126067824 */ /* 0x001fe200010e0602 */
[----:B-1----:R-:W-:-:S04]  /*69d0*/  IADD3 R7, P2, R54, R3, RZ ;  /* 0x0000000336077210 */ /* 0x002fc80007f5e0ff */
[----:B------:R0:W-:Y:S01]  /*69e0*/  STL [R1+0x9b0], R6 ;  /* 0x0009b00601007387 */ /* 0x0001e20000100800 */
[----:B-----5:R-:W-:-:S03]  /*69f0*/  IMAD.X R5, R40, 0x1, R4, P3 ;  /* 0x0000000128057824 */ /* 0x020fc600018e0604 */
[----:B------:R-:W-:Y:S01]  /*6a00*/  STL [R1+0x9ec], R7 ;  /* 0x0009ec0701007387 */ /* 0x000fe20000100800 */
[----:B------:R-:W-:-:S03]  /*6a10*/  IMAD.MOV.U32 R48, RZ, RZ, R41 ;  /* 0x000000ffff307224 */ /* 0x000fc600078e0029 */
[----:B------:R-:W5:Y:S01]  /*6a20*/  LDL.LU R36, [R1+0x30] ;  /* 0x0000300001247983 */ /* 0x000f620000300800 */
[----:B0-----:R-:W-:-:S03]  /*6a30*/  IADD3 R6, P3, R54, R58, RZ ;  /* 0x0000003a36067210 */ /* 0x001fc60007f7e0ff */
[----:B------:R0:W-:Y:S01]  /*6a40*/  STL [R1+0x9b8], R5 ;  /* 0x0009b80501007387 */ /* 0x0001e20000100800 */
[----:B------:R-:W-:-:S03]  /*6a50*/  SHF.R.S32.HI R41, RZ, 0x1f, R60 ;  /* 0x0000001fff297819 */ /* 0x000fc6000001143c */
[----:B------:R1:W-:Y:S01]  /*6a60*/  STL [R1+0x9f4], R6 ;  /* 0x0009f40601007387 */ /* 0x0003e20000100800 */
[----:B0-----:R-:W-:Y:S02]  /*6a70*/  IMAD.X R5, R40, 0x1, R2, P4 ;  /* 0x0000000128057824 */ /* 0x001fe400020e0602 */
[----:B-1----:R-:W-:-:S03]  /*6a80*/  IMAD.X R6, R41, 0x1, R4, P5 ;  /* 0x0000000129067824 */ /* 0x002fc600028e0604 */
[----:B------:R0:W-:Y:S01]  /*6a90*/  STL [R1+0x9c0], R5 ;  /* 0x0009c00501007387 */ /* 0x0001e20000100800 */
[----:B------:R-:W-:Y:S01]  /*6aa0*/  IMAD.MOV.U32 R46, RZ, RZ, R42 ;  /* 0x000000ffff2e7224 */ /* 0x000fe200078e002a */
[----:B------:R-:W-:Y:S02]  /*6ab0*/  SHF.R.S32.HI R42, RZ, 0x1f, R59 ;  /* 0x0000001fff2a7819 */ /* 0x000fe4000001143b */
[----:B------:R-:W-:Y:S02]  /*6ac0*/  SHF.R.S32.HI R43, RZ, 0x1f, R54 ;  /* 0x0000001fff2b7819 */ /* 0x000fe40000011436 */
[----:B------:R-:W-:Y:S01]  /*6ad0*/  SHF.R.S32.HI R44, RZ, 0x1f, R44 ;  /* 0x0000001fff2c7819 */ /* 0x000fe2000001142c */
[----:B------:R-:W-:Y:S01]  /*6ae0*/  IMAD R49, R49, UR10, RZ ;  /* 0x0000000a31317c24 */ /* 0x000fe2000f8e02ff */
[----:B------:R-:W-:Y:S02]  /*6af0*/  SHF.R.S32.HI R45, RZ, 0x1f, R57 ;  /* 0x0000001fff2d7819 */ /* 0x000fe40000011439 */
[----:B---3--:R-:W-:-:S05]  /*6b00*/  IADD3 R7, P4, R39, R3, RZ ;  /* 0x0000000327077210 */ /* 0x008fca0007f9e0ff */
[----:B------:R-:W-:Y:S04]  /*6b10*/  STL [R1+0x9fc], R7 ;  /* 0x0009fc0701007387 */ /* 0x000fe80000100800 */
[----:B------:R-:W3:Y:S01]  /*6b20*/  LDL.LU R23, [R1+0x34] ;  /* 0x0000340001177983 */ /* 0x000ee20000300800 */
[----:B0-----:R-:W-:-:S03]  /*6b30*/  IADD3 R5, P5, R39, R58, RZ ;  /* 0x0000003a27057210 */ /* 0x001fc60007fbe0ff */
[----:B------:R0:W-:Y:S04]  /*6b40*/  STL [R1+0x9c8], R6 ;  /* 0x0009c80601007387 */ /* 0x0001e80000100800 */
[----:B------:R1:W-:Y:S01]  /*6b50*/  STL [R1+0xa04], R5 ;  /* 0x000a040501007387 */ /* 0x0003e20000100800 */
[----:B0-----:R-:W-:Y:S01]  /*6b60*/  IMAD.X R6, R41, 0x1, R2, P6 ;  /* 0x0000000129067824 */ /* 0x001fe200030e0602 */
[----:B--2---:R-:W-:Y:S01]  /*6b70*/  IADD3 R7, P6, R32, R3, RZ ;  /* 0x0000000320077210 */ /* 0x004fe20007fde0ff */
[----:B-1----:R-:W-:-:S03]  /*6b80*/  IMAD.X R5, R42, 0x1, R4, P0 ;  /* 0x000000012a057824 */ /* 0x002fc600000e0604 */
[----:B------:R0:W-:Y:S04]  /*6b90*/  STL [R1+0x9d0], R6 ;  /* 0x0009d00601007387 */ /* 0x0001e80000100800 */
[----:B------:R1:W-:Y:S01]  /*6ba0*/  STL [R1+0xa0c], R7 ;  /* 0x000a0c0701007387 */ /* 0x0003e20000100800 */
[----:B0-----:R-:W-:-:S03]  /*6bb0*/  IADD3 R6, P0, R32, R58, RZ ;  /* 0x0000003a20067210 */ /* 0x001fc60007f1e0ff */
[----:B------:R-:W2:Y:S04]  /*6bc0*/  LDL.LU R32, [R1+0x38] ;  /* 0x0000380001207983 */ /* 0x000ea80000300800 */
[----:B------:R0:W-:Y:S01]  /*6bd0*/  STL [R1+0x9d8], R5 ;  /* 0x0009d80501007387 */ /* 0x0001e20000100800 */
[----:B-1----:R-:W-:-:S03]  /*6be0*/  IMAD.X R7, R43, 0x1, R4, P2 ;  /* 0x000000012b077824 */ /* 0x002fc600010e0604 */
[----:B------:R4:W-:Y:S01]  /*6bf0*/  STL [R1+0xa14], R6 ;  /* 0x000a140601007387 */ /* 0x0009e20000100800 */
[----:B0-----:R-:W-:Y:S01]  /*6c00*/  IMAD.X R5, R42, 0x1, R2, P1 ;  /* 0x000000012a057824 */ /* 0x001fe200008e0602 */
[----:B----4-:R-:W-:-:S04]  /*6c10*/  IADD3 R6, P1, R24, R3, RZ ;  /* 0x0000000318067210 */ /* 0x010fc80007f3e0ff */
[----:B------:R0:W-:Y:S04]  /*6c20*/  STL [R1+0x9e0], R5 ;  /* 0x0009e00501007387 */ /* 0x0001e80000100800 */
[----:B------:R1:W-:Y:S04]  /*6c30*/  STL [R1+0xa1c], R6 ;  /* 0x000a1c0601007387 */ /* 0x0003e80000100800 */
[----:B------:R-:W-:Y:S01]  /*6c40*/  STL [R1+0x9e8], R7 ;  /* 0x0009e80701007387 */ /* 0x000fe20000100800 */
[----:B0-----:R-:W-:-:S03]  /*6c50*/  IADD3 R5, P2, R24, R58, RZ ;  /* 0x0000003a18057210 */ /* 0x001fc60007f5e0ff */
[----:B------:R-:W4:Y:S01]  /*6c60*/  LDL.LU R39, [R1+0x3c] ;  /* 0x00003c0001277983 */ /* 0x000f220000300800 */
[----:B-1----:R-:W-:-:S03]  /*6c70*/  IMAD.X R6, R43, 0x1, R2, P3 ;  /* 0x000000012b067824 */ /* 0x002fc600018e0602 */
[----:B------:R0:W-:Y:S04]  /*6c80*/  STL [R1+0xa24], R5 ;  /* 0x000a240501007387 */ /* 0x0001e80000100800 */
[----:B------:R1:W-:Y:S01]  /*6c90*/  STL [R1+0x9f0], R6 ;  /* 0x0009f00601007387 */ /* 0x0003e20000100800 */
[----:B0-----:R-:W-:Y:S01]  /*6ca0*/  IADD3 R5, P3, R30, R3, RZ ;  /* 0x000000031e057210 */ /* 0x001fe20007f7e0ff */
[----:B-1----:R-:W-:Y:S01]  /*6cb0*/  IMAD.X R6, R44, 0x1, R4, P4 ;  /* 0x000000012c067824 */ /* 0x002fe200020e0604 */
[----:B------:R-:W-:-:S03]  /*6cc0*/  IADD3 R7, P4, R30, R58, RZ ;  /* 0x0000003a1e077210 */ /* 0x000fc60007f9e0ff */
[----:B------:R0:W-:Y:S04]  /*6cd0*/  STL [R1+0xa2c], R5 ;  /* 0x000a2c0501007387 */ /* 0x0001e80000100800 */
[----:B------:R1:W-:Y:S04]  /*6ce0*/  STL [R1+0x9f8], R6 ;  /* 0x0009f80601007387 */ /* 0x0003e80000100800 */
[----:B------:R1:W-:Y:S01]  /*6cf0*/  STL [R1+0xa34], R7 ;  /* 0x000a340701007387 */ /* 0x0003e20000100800 */
[----:B0-----:R-:W-:-:S03]  /*6d00*/  IMAD.X R5, R44, 0x1, R2, P5 ;  /* 0x000000012c057824 */ /* 0x001fc600028e0602 */
[----:B------:R-:W4:Y:S01]  /*6d10*/  LDL.LU R24, [R1+0x40] ;  /* 0x0000400001187983 */ /* 0x000f220000300800 */
[----:B-1----:R-:W-:-:S03]  /*6d20*/  IADD3 R6, P5, R49, R3, RZ ;  /* 0x0000000331067210 */ /* 0x002fc60007fbe0ff */
[----:B------:R0:W-:Y:S01]  /*6d30*/  STL [R1+0xa00], R5 ;  /* 0x000a000501007387 */ /* 0x0001e20000100800 */
[----:B------:R-:W-:-:S03]  /*6d40*/  IMAD.X R7, R45, 0x1, R2, P0 ;  /* 0x000000012d077824 */ /* 0x000fc600000e0602 */
[----:B------:R1:W-:Y:S01]  /*6d50*/  STL [R1+0xa3c], R6 ;  /* 0x000a3c0601007387 */ /* 0x0003e20000100800 */
[----:B0-----:R-:W-:Y:S01]  /*6d60*/  IMAD.X R5, R45, 0x1, R4, P6 ;  /* 0x000000012d057824 */ /* 0x001fe200030e0604 */
[----:B-1----:R-:W-:-:S04]  /*6d70*/  IADD3 R6, P6, R49, R58, RZ ;  /* 0x0000003a31067210 */ /* 0x002fc80007fde0ff */
[----:B------:R0:W-:Y:S04]  /*6d80*/  STL [R1+0xa08], R5 ;  /* 0x000a080501007387 */ /* 0x0001e80000100800 */
[----:B------:R1:W-:Y:S04]  /*6d90*/  STL [R1+0xa44], R6 ;  /* 0x000a440601007387 */ /* 0x0003e80000100800 */
[----:B------:R-:W-:Y:S04]  /*6da0*/  STL [R1+0xa10], R7 ;  /* 0x000a100701007387 */ /* 0x000fe80000100800 */
[----:B------:R-:W4:Y:S01]  /*6db0*/  LDL.LU R30, [R1+0x44] ;  /* 0x00004400011e7983 */ /* 0x000f220000300800 */
[----:B------:R-:W-:Y:S01]  /*6dc0*/  IMAD R52, R52, UR10, RZ ;  /* 0x0000000a34347c24 */ /* 0x000fe2000f8e02ff */
[----:B------:R-:W-:-:S04]  /*6dd0*/  SHF.R.S32.HI R46, RZ, 0x1f, R46 ;  /* 0x0000001fff2e7819 */ /* 0x000fc8000001142e */
[----:B0-----:R-:W-:Y:S01]  /*6de0*/  IADD3 R5, P0, R52, R3, RZ ;  /* 0x0000000334057210 */ /* 0x001fe20007f1e0ff */
[----:B-1----:R-:W-:Y:S01]  /*6df0*/  IMAD.X R6, R46, 0x1, R4, P1 ;  /* 0x000000012e067824 */ /* 0x002fe200008e0604 */
[----:B------:R-:W-:-:S03]  /*6e00*/  SHF.R.S32.HI R48, RZ, 0x1f, R48 ;  /* 0x0000001fff307819 */ /* 0x000fc60000011430 */
[----:B------:R0:W-:Y:S04]  /*6e10*/  STL [R1+0xa4c], R5 ;  /* 0x000a4c0501007387 */ /* 0x0001e80000100800 */
[----:B------:R1:W-:Y:S01]  /*6e20*/  STL [R1+0xa18], R6 ;  /* 0x000a180601007387 */ /* 0x0003e20000100800 */
[----:B0-----:R-:W-:Y:S01]  /*6e30*/  IADD3 R5, P1, R52, R58, RZ ;  /* 0x0000003a34057210 */ /* 0x001fe20007f3e0ff */
[----:B-1----:R-:W-:Y:S01]  /*6e40*/  IMAD.X R6, R46, 0x1, R2, P2 ;  /* 0x000000012e067824 */ /* 0x002fe200010e0602 */
[----:B-----5:R-:W-:-:S03]  /*6e50*/  IADD3 R7, P2, R36, R3, RZ ;  /* 0x0000000324077210 */ /* 0x020fc60007f5e0ff */
[----:B------:R0:W-:Y:S04]  /*6e60*/  STL [R1+0xa54], R5 ;  /* 0x000a540501007387 */ /* 0x0001e80000100800 */
[----:B------:R1:W-:Y:S01]  /*6e70*/  STL [R1+0xa20], R6 ;  /* 0x000a200601007387 */ /* 0x0003e20000100800 */
[----:B------:R-:W-:Y:S02]  /*6e80*/  IMAD.MOV.U32 R57, RZ, RZ, R50 ;  /* 0x000000ffff397224 */ /* 0x000fe400078e0032 */
[----:B0-----:R-:W-:Y:S01]  /*6e90*/  IMAD.X R5, R48, 0x1, R4, P3 ;  /* 0x0000000130057824 */ /* 0x001fe200018e0604 */
[----:B------:R0:W-:Y:S01]  /*6ea0*/  STL [R1+0xa5c], R7 ;  /* 0x000a5c0701007387 */ /* 0x0001e20000100800 */
[----:B-1----:R-:W-:-:S03]  /*6eb0*/  IADD3 R6, P3, R36, R58, RZ ;  /* 0x0000003a24067210 */ /* 0x002fc60007f7e0ff */
[----:B------:R-:W5:Y:S01]  /*6ec0*/  LDL.LU R36, [R1+0x48] ;  /* 0x0000480001247983 */ /* 0x000f620000300800 */
[----:B------:R-:W-:-:S03]  /*6ed0*/  SHF.R.S32.HI R50, RZ, 0x1f, R49 ;  /* 0x0000001fff327819 */ /* 0x000fc60000011431 */
[----:B------:R1:W-:Y:S04]  /*6ee0*/  STL [R1+0xa28], R5 ;  /* 0x000a280501007387 */ /* 0x0003e80000100800 */
[----:B------:R3:W-:Y:S01]  /*6ef0*/  STL [R1+0xa64], R6 ;  /* 0x000a640601007387 */ /* 0x0007e20000100800 */
[----:B0-----:R-:W-:Y:S02]  /*6f00*/  IMAD.X R7, R50, 0x1, R4, P5 ;  /* 0x0000000132077824 */ /* 0x001fe400028e0604 */
[----:B-1----:R-:W-:-:S05]  /*6f10*/  IMAD.X R5, R48, 0x1, R2, P4 ;  /* 0x0000000130057824 */ /* 0x002fca00020e0602 */
[----:B------:R0:W-:Y:S01]  /*6f20*/  STL [R1+0xa30], R5 ;  /* 0x000a300501007387 */ /* 0x0001e20000100800 */
[----:B------:R-:W-:Y:S02]  /*6f30*/  IMAD.MOV.U32 R55, RZ, RZ, R56 ;  /* 0x000000ffff377224 */ /* 0x000fe400078e0038 */
[----:B------:R-:W-:Y:S01]  /*6f40*/  IMAD.MOV.U32 R56, RZ, RZ, R51 ;  /* 0x000000ffff387224 */ /* 0x000fe200078e0033 */
[----:B------:R-:W-:Y:S02]  /*6f50*/  SHF.R.S32.HI R51, RZ, 0x1f, R52 ;  /* 0x0000001fff337819 */ /* 0x000fe40000011434 */
[----:B------:R-:W-:Y:S02]  /*6f60*/  SHF.R.S32.HI R53, RZ, 0x1f, R53 ;  /* 0x0000001fff357819 */ /* 0x000fe40000011435 */
[----:B------:R-:W-:Y:S02]  /*6f70*/  SHF.R.S32.HI R55, RZ, 0x1f, R55 ;  /* 0x0000001fff377819 */ /* 0x000fe40000011437 */
[----:B------:R-:W-:-:S02]  /*6f80*/  SHF.R.S32.HI R56, RZ, 0x1f, R56 ;  /* 0x0000001fff387819 */ /* 0x000fc40000011438 */
[C---:B---3--:R-:W-:Y:S02]  /*6f90*/  IADD3 R6, P4, R23.reuse, R3, RZ ;  /* 0x0000000317067210 */ /* 0x048fe40007f9e0ff */
[----:B0-----:R-:W-:-:S03]  /*6fa0*/  IADD3 R5, P5, R23, R58, RZ ;  /* 0x0000003a17057210 */ /* 0x001fc60007fbe0ff */
[----:B------:R0:W-:Y:S04]  /*6fb0*/  STL [R1+0xa6c], R6 ;  /* 0x000a6c0601007387 */ /* 0x0001e80000100800 */
[----:B------:R-:W-:Y:S04]  /*6fc0*/  STL [R1+0xa38], R7 ;  /* 0x000a380701007387 */ /* 0x000fe80000100800 */
[----:B------:R-:W3:Y:S01]  /*6fd0*/  LDL.LU R29, [R1+0x4c] ;  /* 0x00004c00011d7983 */ /* 0x000ee20000300800 */
[----:B0-----:R-:W-:-:S03]  /*6fe0*/  IMAD.X R6, R50, 0x1, R2, P6 ;  /* 0x0000000132067824 */ /* 0x001fc600030e0602 */
[----:B------:R2:W-:Y:S04]  /*6ff0*/  STL [R1+0xa74], R5 ;  /* 0x000a740501007387 */ /* 0x0005e80000100800 */
[----:B------:R0:W-:Y:S04]  /*7000*/  STL [R1+0xa40], R6 ;  /* 0x000a400601007387 */ /* 0x0001e80000100800 */
[----:B------:R-:W3:Y:S01]  /*7010*/  LDL.LU R21, [R1+0x64] ;  /* 0x0000640001157983 */ /* 0x000ee20000300800 */
[----:B--2---:R-:W-:Y:S01]  /*7020*/  IADD3 R5, P6, R32, R3, RZ ;  /* 0x0000000320057210 */ /* 0x004fe20007fde0ff */
[----:B0-----:R-:W-:-:S04]  /*7030*/  IMAD.X R6, R51, 0x1, R4, P0 ;  /* 0x0000000133067824 */ /* 0x001fc800000e0604 */
[----:B------:R0:W-:Y:S04]  /*7040*/  STL [R1+0xa7c], R5 ;  /* 0x000a7c0501007387 */ /* 0x0001e80000100800 */
[----:B------:R-:W2:Y:S01]  /*7050*/  LDL.LU R34, [R1+0x50] ;  /* 0x0000500001227983 */ /* 0x000ea20000300800 */
[----:B0-----:R-:W-:-:S03]  /*7060*/  IADD3 R5, P0, R32, R58, RZ ;  /* 0x0000003a20057210 */ /* 0x001fc60007f1e0ff */
[----:B------:R0:W-:Y:S04]  /*7070*/  STL [R1+0xa48], R6 ;  /* 0x000a480601007387 */ /* 0x0001e80000100800 */
[----:B------:R4:W-:Y:S04]  /*7080*/  STL [R1+0xa84], R5 ;  /* 0x000a840501007387 */ /* 0x0009e80000100800 */
[----:B------:R-:W2:Y:S01]  /*7090*/  LDL.LU R32, [R1+0x70] ;  /* 0x0000700001207983 */ /* 0x000ea20000300800 */
[----:B0-----:R-:W-:Y:S01]  /*70a0*/  IMAD.X R6, R51, 0x1, R2, P1 ;  /* 0x0000000133067824 */ /* 0x001fe200008e0602 */
[----:B----4-:R-:W-:-:S04]  /*70b0*/  IADD3 R5, P1, R39, R3, RZ ;  /* 0x0000000327057210 */ /* 0x010fc80007f3e0ff */
[----:B------:R0:W-:Y:S04]  /*70c0*/  STL [R1+0xa50], R6 ;  /* 0x000a500601007387 */ /* 0x0001e80000100800 */
[----:B------:R1:W-:Y:S04]  /*70d0*/  STL [R1+0xa8c], R5 ;  /* 0x000a8c0501007387 */ /* 0x0003e80000100800 */
[----:B------:R-:W4:Y:S01]  /*70e0*/  LDL.LU R20, [R1+0x54] ;  /* 0x0000540001147983 */ /* 0x000f220000300800 */
[----:B0-----:R-:W-:Y:S01]  /*70f0*/  IMAD.X R6, R53, 0x1, R4, P2 ;  /* 0x0000000135067824 */ /* 0x001fe200010e0604 */
[----:B-1----:R-:W-:-:S04]  /*7100*/  IADD3 R5, P2, R39, R58, RZ ;  /* 0x0000003a27057210 */ /* 0x002fc80007f5e0ff */
        /* <DEDUP_REMOVED lines=23> */
[----:B------:R-:W-:Y:S01]  /*7280*/  SHF.R.S32.HI R57, RZ, 0x1f, R57 ;  /* 0x0000001fff397819 */ /* 0x000fe20000011439 */
[----:B0-----:R-:W-:-:S04]  /*7290*/  IMAD.X R6, R56, 0x1, R2, P0 ;  /* 0x0000000138067824 */ /* 0x001fc800000e0602 */
[----:B------:R-:W-:Y:S01]  /*72a0*/  IMAD.X R7, R57, 0x1, R4, P1 ;  /* 0x0000000139077824 */ /* 0x000fe200008e0604 */
[----:B------:R0:W-:Y:S01]  /*72b0*/  STL [R1+0xa80], R6 ;  /* 0x000a800601007387 */ /* 0x0001e20000100800 */
[C---:B-----5:R-:W-:Y:S02]  /*72c0*/  IADD3 R5, P0, R36.reuse, R3, RZ ;  /* 0x0000000324057210 */ /* 0x060fe40007f1e0ff */
[----:B0-----:R-:W-:-:S03]  /*72d0*/  IADD3 R6, P1, R36, R58, RZ ;  /* 0x0000003a24067210 */ /* 0x001fc60007f3e0ff */
[----:B------:R0:W-:Y:S04]  /*72e0*/  STL [R1+0xabc], R5 ;  /* 0x000abc0501007387 */ /* 0x0001e80000100800 */
[----:B------:R-:W-:Y:S04]  /*72f0*/  STL [R1+0xa88], R7 ;  /* 0x000a880701007387 */ /* 0x000fe80000100800 */
[----:B------:R-:W5:Y:S01]  /*7300*/  LDL.LU R30, [R1+0x60] ;  /* 0x00006000011e7983 */ /* 0x000f620000300800 */
[----:B0-----:R-:W-:-:S03]  /*7310*/  IMAD.X R5, R57, 0x1, R2, P2 ;  /* 0x0000000139057824 */ /* 0x001fc600010e0602 */
[----:B------:R3:W-:Y:S04]  /*7320*/  STL [R1+0xac4], R6 ;  /* 0x000ac40601007387 */ /* 0x0007e80000100800 */
[----:B------:R0:W-:Y:S04]  /*7330*/  STL [R1+0xa90], R5 ;  /* 0x000a900501007387 */ /* 0x0001e80000100800 */
[----:B------:R-:W5:Y:S01]  /*7340*/  LDL.LU R36, [R1+0x98] ;  /* 0x0000980001247983 */ /* 0x000f620000300800 */
[----:B---3--:R-:W-:-:S05]  /*7350*/  IADD3 R6, P2, R29, R3, RZ ;  /* 0x000000031d067210 */ /* 0x008fca0007f5e0ff */
[----:B------:R1:W-:Y:S01]  /*7360*/  STL [R1+0xacc], R6 ;  /* 0x000acc0601007387 */ /* 0x0003e20000100800 */
[----:B0-----:R-:W-:Y:S01]  /*7370*/  IMAD.X R5, R21, 0x1, R4, P3 ;  /* 0x0000000115057824 */ /* 0x001fe200018e0604 */
[----:B------:R-:W-:Y:S01]  /*7380*/  IADD3 R7, P3, R29, R58, RZ ;  /* 0x0000003a1d077210 */ /* 0x000fe20007f7e0ff */
[----:B-1----:R-:W-:-:S03]  /*7390*/  IMAD.X R6, R21, 0x1, R2, P4 ;  /* 0x0000000115067824 */ /* 0x002fc600020e0602 */
[----:B------:R2:W-:Y:S04]  /*73a0*/  STL [R1+0xa98], R5 ;  /* 0x000a980501007387 */ /* 0x0005e80000100800 */
[----:B------:R-:W-:Y:S04]  /*73b0*/  STL [R1+0xad4], R7 ;  /* 0x000ad40701007387 */ /* 0x000fe80000100800 */
[----:B------:R-:W3:Y:S01]  /*73c0*/  LDL.LU R29, [R1+0x68] ;  /* 0x00006800011d7983 */ /* 0x000ee20000300800 */
[----:B--2---:R-:W-:-:S03]  /*73d0*/  IADD3 R5, P4, R34, R3, RZ ;  /* 0x0000000322057210 */ /* 0x004fc60007f9e0ff */
[----:B------:R0:W-:Y:S04]  /*73e0*/  STL [R1+0xaa0], R6 ;  /* 0x000aa00601007387 */ /* 0x0001e80000100800 */
[----:B------:R-:W2:Y:S04]  /*73f0*/  LDL.LU R21, [R1+0xa4] ;  /* 0x0000a40001157983 */ /* 0x000ea80000300800 */
[----:B------:R1:W-:Y:S01]  /*7400*/  STL [R1+0xadc], R5 ;  /* 0x000adc0501007387 */ /* 0x0003e20000100800 */
[C---:B0-----:R-:W-:Y:S02]  /*7410*/  IMAD.X R6, R32.reuse, 0x1, R2, P6 ;  /* 0x0000000120067824 */ /* 0x041fe400030e0602 */
[----:B-1----:R-:W-:Y:S01]  /*7420*/  IMAD.X R5, R32, 0x1, R4, P5 ;  /* 0x0000000120057824 */ /* 0x002fe200028e0604 */
[----:B------:R-:W-:-:S04]  /*7430*/  IADD3 R7, P5, R34, R58, RZ ;  /* 0x0000003a22077210 */ /* 0x000fc80007fbe0ff */
[----:B------:R4:W-:Y:S04]  /*7440*/  STL [R1+0xaa8], R5 ;  /* 0x000aa80501007387 */ /* 0x0009e80000100800 */
[----:B------:R-:W-:Y:S04]  /*7450*/  STL [R1+0xae4], R7 ;  /* 0x000ae40701007387 */ /* 0x000fe80000100800 */
[----:B------:R-:W2:Y:S01]  /*7460*/  LDL.LU R32, [R1+0x6c] ;  /* 0x00006c0001207983 */ /* 0x000ea20000300800 */
[----:B----4-:R-:W-:-:S03]  /*7470*/  IADD3 R5, P6, R20, R3, RZ ;  /* 0x0000000314057210 */ /* 0x010fc60007fde0ff */
[----:B------:R0:W-:Y:S04]  /*7480*/  STL [R1+0xab0], R6 ;  /* 0x000ab00601007387 */ /* 0x0001e80000100800 */
[----:B------:R-:W4:Y:S04]  /*7490*/  LDL.LU R34, [R1+0xb0] ;  /* 0x0000b00001227983 */ /* 0x000f280000300800 */
[----:B------:R1:W-:Y:S01]  /*74a0*/  STL [R1+0xaec], R5 ;  /* 0x000aec0501007387 */ /* 0x0003e20000100800 */
[C---:B0-----:R-:W-:Y:S02]  /*74b0*/  IMAD.X R6, R22.reuse, 0x1, R2, P1 ;  /* 0x0000000116067824 */ /* 0x041fe400008e0602 */
[----:B-1----:R-:W-:Y:S01]  /*74c0*/  IMAD.X R5, R22, 0x1, R4, P0 ;  /* 0x0000000116057824 */ /* 0x002fe200000e0604 */
[----:B------:R-:W-:-:S04]  /*74d0*/  IADD3 R7, P0, R20, R58, RZ ;  /* 0x0000003a14077210 */ /* 0x000fc80007f1e0ff */
[----:B------:R0:W-:Y:S04]  /*74e0*/  STL [R1+0xab8], R5 ;  /* 0x000ab80501007387 */ /* 0x0001e80000100800 */
[----:B------:R-:W-:Y:S04]  /*74f0*/  STL [R1+0xaf4], R7 ;  /* 0x000af40701007387 */ /* 0x000fe80000100800 */
[----:B------:R-:W4:Y:S01]  /*7500*/  LDL.LU R22, [R1+0x74] ;  /* 0x0000740001167983 */ /* 0x000f220000300800 */
[----:B0-----:R-:W-:-:S03]  /*7510*/  IADD3 R5, P1, R37, R3, RZ ;  /* 0x0000000325057210 */ /* 0x001fc60007f3e0ff */
[----:B------:R0:W-:Y:S04]  /*7520*/  STL [R1+0xac0], R6 ;  /* 0x000ac00601007387 */ /* 0x0001e80000100800 */
[----:B------:R-:W4:Y:S04]  /*7530*/  LDL.LU R26, [R1+0xbc] ;  /* 0x0000bc00011a7983 */ /* 0x000f280000300800 */
[----:B------:R1:W-:Y:S01]  /*7540*/  STL [R1+0xafc], R5 ;  /* 0x000afc0501007387 */ /* 0x0003e20000100800 */
[C---:B0-----:R-:W-:Y:S02]  /*7550*/  IMAD.X R6, R23.reuse, 0x1, R2, P3 ;  /* 0x0000000117067824 */ /* 0x041fe400018e0602 */
[----:B-1----:R-:W-:Y:S01]  /*7560*/  IMAD.X R5, R23, 0x1, R4, P2 ;  /* 0x0000000117057824 */ /* 0x002fe200010e0604 */
[----:B------:R-:W-:-:S04]  /*7570*/  IADD3 R7, P2, R37, R58, RZ ;  /* 0x0000003a25077210 */ /* 0x000fc80007f5e0ff */
[----:B------:R0:W-:Y:S04]  /*7580*/  STL [R1+0xac8], R5 ;  /* 0x000ac80501007387 */ /* 0x0001e80000100800 */
[----:B------:R1:W-:Y:S04]  /*7590*/  STL [R1+0xb04], R7 ;  /* 0x000b040701007387 */ /* 0x0003e80000100800 */
[----:B------:R-:W4:Y:S01]  /*75a0*/  LDL.LU R37, [R1+0x7c] ;  /* 0x00007c0001257983 */ /* 0x000f220000300800 */
[----:B0-----:R-:W-:-:S03]  /*75b0*/  IADD3 R5, P3, R39, R3, RZ ;  /* 0x0000000327057210 */ /* 0x001fc60007f7e0ff */
[----:B------:R0:W-:Y:S04]  /*75c0*/  STL [R1+0xad0], R6 ;  /* 0x000ad00601007387 */ /* 0x0001e80000100800 */
[----:B------:R-:W4:Y:S01]  /*75d0*/  LDL.LU R23, [R1+0xc4] ;  /* 0x0000c40001177983 */ /* 0x000f220000300800 */
[----:B-1----:R-:W-:-:S03]  /*75e0*/  IMAD.X R7, R24, 0x1, R4, P4 ;  /* 0x0000000118077824 */ /* 0x002fc600020e0604 */
[----:B------:R1:W-:Y:S01]  /*75f0*/  STL [R1+0xb0c], R5 ;  /* 0x000b0c0501007387 */ /* 0x0003e20000100800 */
[----:B0-----:R-:W-:-:S03]  /*7600*/  IADD3 R6, P4, R39, R58, RZ ;  /* 0x0000003a27067210 */ /* 0x001fc60007f9e0ff */
[----:B------:R-:W-:Y:S04]  /*7610*/  STL [R1+0xad8], R7 ;  /* 0x000ad80701007387 */ /* 0x000fe80000100800 */
[----:B------:R-:W4:Y:S01]  /*7620*/  LDL.LU R39, [R1+0x80] ;  /* 0x0000800001277983 */ /* 0x000f220000300800 */
[----:B-1----:R-:W-:-:S03]  /*7630*/  IMAD.X R5, R24, 0x1, R2, P5 ;  /* 0x0000000118057824 */ /* 0x002fc600028e0602 */
[----:B------:R5:W-:Y:S04]  /*7640*/  STL [R1+0xb14], R6 ;  /* 0x000b140601007387 */ /* 0x000be80000100800 */
[----:B------:R0:W-:Y:S04]  /*7650*/  STL [R1+0xae0], R5 ;  /* 0x000ae00501007387 */ /* 0x0001e80000100800 */
[----:B------:R-:W4:Y:S01]  /*7660*/  LDL.LU R24, [R1+0xd0] ;  /* 0x0000d00001187983 */ /* 0x000f220000300800 */
[----:B-----5:R-:W-:-:S05]  /*7670*/  IADD3 R6, P5, R30, R3, RZ ;  /* 0x000000031e067210 */ /* 0x020fca0007fbe0ff */
[----:B------:R1:W-:Y:S01]  /*7680*/  STL [R1+0xb1c], R6 ;  /* 0x000b1c0601007387 */ /* 0x0003e20000100800 */
[----:B0-----:R-:W-:Y:S01]  /*7690*/  IMAD.X R5, R36, 0x1, R4, P6 ;  /* 0x0000000124057824 */ /* 0x001fe200030e0604 */
[----:B-1----:R-:W-:Y:S02]  /*76a0*/  IADD3 R6, P6, R30, R58, RZ ;  /* 0x0000003a1e067210 */ /* 0x002fe40007fde0ff */
[----:B------:R-:W5:Y:S04]  /*76b0*/  LDL.LU R30, [R1+0x88] ;  /* 0x00008800011e7983 */ /* 0x000f680000300800 */
[----:B------:R0:W-:Y:S04]  /*76c0*/  STL [R1+0xae8], R5 ;  /* 0x000ae80501007387 */ /* 0x0001e80000100800 */
[----:B------:R2:W-:Y:S01]  /*76d0*/  STL [R1+0xb24], R6 ;  /* 0x000b240601007387 */ /* 0x0005e20000100800 */
[----:B0-----:R-:W-:-:S03]  /*76e0*/  IMAD.X R5, R36, 0x1, R2, P0 ;  /* 0x0000000124057824 */ /* 0x001fc600000e0602 */
[----:B------:R-:W5:Y:S04]  /*76f0*/  LDL.LU R36, [R1+0xd8] ;  /* 0x0000d80001247983 */ /* 0x000f680000300800 */
[----:B------:R0:W-:Y:S01]  /*7700*/  STL [R1+0xaf0], R5 ;  /* 0x000af00501007387 */ /* 0x0001e20000100800 */
[----:B---3--:R-:W-:-:S05]  /*7710*/  IADD3 R7, P0, R29, R3, RZ ;  /* 0x000000031d077210 */ /* 0x008fca0007f1e0ff */
[----:B------:R-:W-:Y:S01]  /*7720*/  STL [R1+0xb2c], R7 ;  /* 0x000b2c0701007387 */ /* 0x000fe20000100800 */
[----:B--2---:R-:W-:Y:S01]  /*7730*/  IMAD.X R6, R21, 0x1, R4, P1 ;  /* 0x0000000115067824 */ /* 0x004fe200008e0604 */
[----:B0-----:R-:W-:Y:S02]  /*7740*/  IADD3 R5, P1, R29, R58, RZ ;  /* 0x0000003a1d057210 */ /* 0x001fe40007f3e0ff */
[----:B------:R-:W2:Y:S04]  /*7750*/  LDL.LU R20, [R1+0x8c] ;  /* 0x00008c0001147983 */ /* 0x000ea80000300800 */
[----:B------:R-:W-:Y:S04]  /*7760*/  STL [R1+0xaf8], R6 ;  /* 0x000af80601007387 */ /* 0x000fe80000100800 */
[----:B------:R-:W3:Y:S04]  /*7770*/  LDL.LU R29, [R1+0xe0] ;  /* 0x0000e000011d7983 */ /* 0x000ee80000300800 */
[----:B------:R0:W-:Y:S02]  /*7780*/  STL [R1+0xb34], R5 ;  /* 0x000b340501007387 */ /* 0x0001e40000100800 */
[----:B0-----:R-:W-:Y:S01]  /*7790*/  IMAD.X R5, R21, 0x1, R2, P2 ;  /* 0x0000000115057824 */ /* 0x001fe200010e0602 */
[----:B------:R-:W-:-:S04]  /*77a0*/  IADD3 R7, P2, R32, R3, RZ ;  /* 0x0000000320077210 */ /* 0x000fc80007f5e0ff */
[----:B------:R0:W-:Y:S01]  /*77b0*/  STL [R1+0xb00], R5 ;  /* 0x000b000501007387 */ /* 0x0001e20000100800 */
[----:B----4-:R-:W-:-:S03]  /*77c0*/  IMAD.X R6, R34, 0x1, R4, P3 ;  /* 0x0000000122067824 */ /* 0x010fc600018e0604 */
[----:B------:R-:W-:Y:S01]  /*77d0*/  STL [R1+0xb3c], R7 ;  /* 0x000b3c0701007387 */ /* 0x000fe20000100800 */
[----:B0-----:R-:W-:-:S03]  /*77e0*/  IADD3 R5, P3, R32, R58, RZ ;  /* 0x0000003a20057210 */ /* 0x001fc60007f7e0ff */
[----:B------:R-:W4:Y:S04]  /*77f0*/  LDL.LU R21, [R1+0x94] ;  /* 0x0000940001157983 */ /* 0x000f280000300800 */
[----:B------:R-:W-:Y:S04]  /*7800*/  STL [R1+0xb08], R6 ;  /* 0x000b080601007387 */ /* 0x000fe80000100800 */
[----:B------:R-:W4:Y:S04]  /*7810*/  LDL.LU R32, [R1+0xe4] ;  /* 0x0000e40001207983 */ /* 0x000f280000300800 */
[----:B------:R0:W-:Y:S02]  /*7820*/  STL [R1+0xb44], R5 ;  /* 0x000b440501007387 */ /* 0x0001e40000100800 */
[----:B0-----:R-:W-:Y:S01]  /*7830*/  IMAD.X R5, R34, 0x1, R2, P4 ;  /* 0x0000000122057824 */ /* 0x001fe200020e0602 */
[----:B------:R-:W-:-:S04]  /*7840*/  IADD3 R7, P4, R22, R3, RZ ;  /* 0x0000000316077210 */ /* 0x000fc80007f9e0ff */
[----:B------:R0:W-:Y:S01]  /*7850*/  STL [R1+0xb10], R5 ;  /* 0x000b100501007387 */ /* 0x0001e20000100800 */
[----:B------:R-:W-:-:S03]  /*7860*/  IMAD.X R6, R26, 0x1, R4, P5 ;  /* 0x000000011a067824 */ /* 0x000fc600028e0604 */
[----:B------:R-:W-:Y:S04]  /*7870*/  STL [R1+0xb4c], R7 ;  /* 0x000b4c0701007387 */ /* 0x000fe80000100800 */
[----:B------:R-:W4:Y:S01]  /*7880*/  LDL.LU R34, [R1+0x9c] ;  /* 0x00009c0001227983 */ /* 0x000f220000300800 */
[----:B0-----:R-:W-:-:S03]  /*7890*/  IADD3 R5, P5, R22, R58, RZ ;  /* 0x0000003a16057210 */ /* 0x001fc60007fbe0ff */
[----:B------:R0:W-:Y:S04]  /*78a0*/  STL [R1+0xb18], R6 ;  /* 0x000b180601007387 */ /* 0x0001e80000100800 */
[----:B------:R-:W4:Y:S01]  /*78b0*/  LDL.LU R22, [R1+0xe8] ;  /* 0x0000e80001167983 */ /* 0x000f220000300800 */
[----:B0-----:R-:W-:-:S03]  /*78c0*/  IMAD.X R6, R26, 0x1, R2, P6 ;  /* 0x000000011a067824 */ /* 0x001fc600030e0602 */
[----:B------:R0:W-:Y:S04]  /*78d0*/  STL [R1+0xb54], R5 ;  /* 0x000b540501007387 */ /* 0x0001e80000100800 */
[----:B------:R1:W-:Y:S01]  /*78e0*/  STL [R1+0xb20], R6 ;  /* 0x000b200601007387 */ /* 0x0003e20000100800 */
[----:B------:R-:W-:-:S05]  /*78f0*/  IADD3 R7, P6, R37, R3, RZ ;  /* 0x0000000325077210 */ /* 0x000fca0007fde0ff */
[----:B------:R-:W-:Y:S01]  /*7900*/  STL [R1+0xb5c], R7 ;  /* 0x000b5c0701007387 */ /* 0x000fe20000100800 */
[----:B0-----:R-:W-:Y:S01]  /*7910*/  IMAD.X R5, R23, 0x1, R4, P0 ;  /* 0x0000000117057824 */ /* 0x001fe200000e0604 */
[----:B-1----:R-:W-:Y:S02]  /*7920*/  IADD3 R6, P0, R37, R58, RZ ;  /* 0x0000003a25067210 */ /* 0x002fe40007f1e0ff */
[----:B------:R-:W4:Y:S04]  /*7930*/  LDL.LU R37, [R1+0xa0] ;  /* 0x0000a00001257983 */ /* 0x000f280000300800 */
[----:B------:R0:W-:Y:S04]  /*7940*/  STL [R1+0xb28], R5 ;  /* 0x000b280501007387 */ /* 0x0001e80000100800 */
[----:B------:R1:W-:Y:S01]  /*7950*/  STL [R1+0xb64], R6 ;  /* 0x000b640601007387 */ /* 0x0003e20000100800 */
[----:B0-----:R-:W-:-:S03]  /*7960*/  IMAD.X R5, R23, 0x1, R2, P1 ;  /* 0x0000000117057824 */ /* 0x001fc600008e0602 */
[----:B------:R-:W4:Y:S01]  /*7970*/  LDL.LU R23, [R1+0xec] ;  /* 0x0000ec0001177983 */ /* 0x000f220000300800 */
[----:B-1----:R-:W-:-:S03]  /*7980*/  IADD3 R6, P1, R39, R3, RZ ;  /* 0x0000000327067210 */ /* 0x002fc60007f3e0ff */
[----:B------:R0:W-:Y:S04]  /*7990*/  STL [R1+0xb30], R5 ;  /* 0x000b300501007387 */ /* 0x0001e80000100800 */
[----:B------:R1:W-:Y:S01]  /*79a0*/  STL [R1+0xb6c], R6 ;  /* 0x000b6c0601007387 */ /* 0x0003e20000100800 */
[----:B0-----:R-:W-:Y:S01]  /*79b0*/  IMAD.X R5, R24, 0x1, R4, P2 ;  /* 0x0000000118057824 */ /* 0x001fe200010e0604 */
[----:B------:R-:W-:-:S04]  /*79c0*/  IADD3 R7, P2, R39, R58, RZ ;  /* 0x0000003a27077210 */ /* 0x000fc80007f5e0ff */
[----:B------:R5:W-:Y:S04]  /*79d0*/  STL [R1+0xb38], R5 ;  /* 0x000b380501007387 */ /* 0x000be80000100800 */
[----:B------:R-:W-:Y:S04]  /*79e0*/  STL [R1+0xb74], R7 ;  /* 0x000b740701007387 */ /* 0x000fe80000100800 */
[----:B------:R-:W4:Y:S01]  /*79f0*/  LDL.LU R39, [R1+0xa8] ;  /* 0x0000a80001277983 */ /* 0x000f220000300800 */
[----:B-1----:R-:W-:Y:S01]  /*7a00*/  IMAD.X R6, R24, 0x1, R2, P3 ;  /* 0x0000000118067824 */ /* 0x002fe200018e0602 */
[----:B-----5:R-:W-:-:S04]  /*7a10*/  IADD3 R5, P3, R30, R3, RZ ;  /* 0x000000031e057210 */ /* 0x020fc80007f7e0ff */
[----:B------:R0:W-:Y:S04]  /*7a20*/  STL [R1+0xb40], R6 ;  /* 0x000b400601007387 */ /* 0x0001e80000100800 */
[----:B------:R1:W-:Y:S04]  /*7a30*/  STL [R1+0xb7c], R5 ;  /* 0x000b7c0501007387 */ /* 0x0003e80000100800 */
[----:B------:R-:W5:Y:S01]  /*7a40*/  LDL.LU R24, [R1+0xf0] ;  /* 0x0000f00001187983 */ /* 0x000f620000300800 */
[----:B0-----:R-:W-:Y:S01]  /*7a50*/  IMAD.X R6, R36, 0x1, R4, P4 ;  /* 0x0000000124067824 */ /* 0x001fe200020e0604 */
[----:B-1----:R-:W-:Y:S01]  /*7a60*/  IADD3 R5, P4, R30, R58, RZ ;  /* 0x0000003a1e057210 */ /* 0x002fe20007f9e0ff */
[----:B------:R-:W-:-:S03]  /*7a70*/  IMAD.X R7, R36, 0x1, R2, P5 ;  /* 0x0000000124077824 */ /* 0x000fc600028e0602 */
[----:B------:R2:W-:Y:S04]  /*7a80*/  STL [R1+0xb48], R6 ;  /* 0x000b480601007387 */ /* 0x0005e80000100800 */
[----:B------:R3:W-:Y:S04]  /*7a90*/  STL [R1+0xb84], R5 ;  /* 0x000b840501007387 */ /* 0x0007e80000100800 */
[----:B------:R-:W-:Y:S04]  /*7aa0*/  STL [R1+0xb50], R7 ;  /* 0x000b500701007387 */ /* 0x000fe80000100800 */
[----:B------:R-:W5:Y:S01]  /*7ab0*/  LDL.LU R36, [R1+0xac] ;  /* 0x0000ac0001247983 */ /* 0x000f620000300800 */
[----:B--2---:R-:W-:-:S05]  /*7ac0*/  IADD3 R6, P5, R20, R3, RZ ;  /* 0x0000000314067210 */ /* 0x004fca0007fbe0ff */
[----:B------:R0:W-:Y:S01]  /*7ad0*/  STL [R1+0xb8c], R6 ;  /* 0x000b8c0601007387 */ /* 0x0001e20000100800 */
[----:B---3--:R-:W-:-:S03]  /*7ae0*/  IMAD.X R5, R29, 0x1, R4, P6 ;  /* 0x000000011d057824 */ /* 0x008fc600030e0604 */
[----:B------:R-:W2:Y:S04]  /*7af0*/  LDL.LU R30, [R1+0xf4] ;  /* 0x0000f400011e7983 */ /* 0x000ea80000300800 */
[----:B------:R1:W-:Y:S01]  /*7b00*/  STL [R1+0xb58], R5 ;  /* 0x000b580501007387 */ /* 0x0003e20000100800 */
[----:B0-----:R-:W-:Y:S01]  /*7b10*/  IMAD.X R6, R29, 0x1, R2, P0 ;  /* 0x000000011d067824 */ /* 0x001fe200000e0602 */
[----:B-1----:R-:W-:-:S05]  /*7b20*/  IADD3 R5, P6, R20, R58, RZ ;  /* 0x0000003a14057210 */ /* 0x002fca0007fde0ff */
[----:B------:R0:W-:Y:S04]  /*7b30*/  STL [R1+0xb94], R5 ;  /* 0x000b940501007387 */ /* 0x0001e80000100800 */
[----:B------:R1:W-:Y:S01]  /*7b40*/  STL [R1+0xb60], R6 ;  /* 0x000b600601007387 */ /* 0x0003e20000100800 */
[----:B----4-:R-:W-:-:S05]  /*7b50*/  IADD3 R7, P0, R21, R3, RZ ;  /* 0x0000000315077210 */ /* 0x010fca0007f1e0ff */
[----:B------:R-:W-:Y:S01]  /*7b60*/  STL [R1+0xb9c], R7 ;  /* 0x000b9c0701007387 */ /* 0x000fe20000100800 */
[C---:B0-----:R-:W-:Y:S01]  /*7b70*/  IMAD.X R5, R32.reuse, 0x1, R4, P1 ;  /* 0x0000000120057824 */ /* 0x041fe200008e0604 */
[----:B-1----:R-:W-:Y:S02]  /*7b80*/  IADD3 R6, P1, R21, R58, RZ ;  /* 0x0000003a15067210 */ /* 0x002fe40007f3e0ff */
[----:B------:R-:W3:Y:S04]  /*7b90*/  LDL.LU R18, [R1+0xb4] ;  /* 0x0000b40001127983 */ /* 0x000ee80000300800 */
[----:B------:R0:W-:Y:S04]  /*7ba0*/  STL [R1+0xb68], R5 ;  /* 0x000b680501007387 */ /* 0x0001e80000100800 */
[----:B------:R1:W-:Y:S01]  /*7bb0*/  STL [R1+0xba4], R6 ;  /* 0x000ba40601007387 */ /* 0x0003e20000100800 */
[----:B0-----:R-:W-:-:S03]  /*7bc0*/  IMAD.X R5, R32, 0x1, R2, P2 ;  /* 0x0000000120057824 */ /* 0x001fc600010e0602 */
[----:B------:R-:W4:Y:S04]  /*7bd0*/  LDL.LU R32, [R1+0xf8] ;  /* 0x0000f80001207983 */ /* 0x000f280000300800 */
[----:B------:R0:W-:Y:S01]  /*7be0*/  STL [R1+0xb70], R5 ;  /* 0x000b700501007387 */ /* 0x0001e20000100800 */
[----:B------:R-:W-:-:S05]  /*7bf0*/  IADD3 R7, P2, R34, R3, RZ ;  /* 0x0000000322077210 */ /* 0x000fca0007f5e0ff */
[----:B------:R-:W-:Y:S01]  /*7c00*/  STL [R1+0xbac], R7 ;  /* 0x000bac0701007387 */ /* 0x000fe20000100800 */
[----:B-1----:R-:W-:-:S03]  /*7c10*/  IMAD.X R6, R22, 0x1, R4, P3 ;  /* 0x0000000116067824 */ /* 0x002fc600018e0604 */
[----:B------:R-:W4:Y:S01]  /*7c20*/  LDL.LU R19, [R1+0xb8] ;  /* 0x0000b80001137983 */ /* 0x000f220000300800 */
[----:B0-----:R-:W-:-:S03]  /*7c30*/  IADD3 R5, P3, R34, R58, RZ ;  /* 0x0000003a22057210 */ /* 0x001fc60007f7e0ff */
[----:B------:R0:W-:Y:S04]  /*7c40*/  STL [R1+0xb78], R6 ;  /* 0x000b780601007387 */ /* 0x0001e80000100800 */
[----:B------:R-:W4:Y:S01]  /*7c50*/  LDL.LU R26, [R1+0xfc] ;  /* 0x0000fc00011a7983 */ /* 0x000f220000300800 */
[----:B0-----:R-:W-:-:S03]  /*7c60*/  IMAD.X R6, R22, 0x1, R2, P4 ;  /* 0x0000000116067824 */ /* 0x001fc600020e0602 */
[----:B------:R0:W-:Y:S04]  /*7c70*/  STL [R1+0xbb4], R5 ;  /* 0x000bb40501007387 */ /* 0x0001e80000100800 */
[----:B------:R-:W4:Y:S04]  /*7c80*/  LDL.LU R20, [R1+0xc0] ;  /* 0x0000c00001147983 */ /* 0x000f280000300800 */
[----:B------:R1:W-:Y:S01]  /*7c90*/  STL [R1+0xb80], R6 ;  /* 0x000b800601007387 */ /* 0x0003e20000100800 */
[----:B0-----:R-:W-:-:S03]  /*7ca0*/  IADD3 R5, P4, R37, R3, RZ ;  /* 0x0000000325057210 */ /* 0x001fc60007f9e0ff */
[----:B------:R-:W4:Y:S04]  /*7cb0*/  LDL.LU R29, [R1+0x100] ;  /* 0x00010000011d7983 */ /* 0x000f280000300800 */
[----:B------:R0:W-:Y:S04]  /*7cc0*/  STL [R1+0xbbc], R5 ;  /* 0x000bbc0501007387 */ /* 0x0001e80000100800 */
[----:B------:R-:W4:Y:S01]  /*7cd0*/  LDL.LU R21, [R1+0xc8] ;  /* 0x0000c80001157983 */ /* 0x000f220000300800 */
[----:B-1----:R-:W-:Y:S01]  /*7ce0*/  IMAD.X R6, R23, 0x1, R4, P5 ;  /* 0x0000000117067824 */ /* 0x002fe200028e0604 */
[----:B0-----:R-:W-:-:S04]  /*7cf0*/  IADD3 R5, P5, R37, R58, RZ ;  /* 0x0000003a25057210 */ /* 0x001fc80007fbe0ff */
        /* <DEDUP_REMOVED lines=10> */
[C---:B-----5:R-:W-:Y:S01]  /*7da0*/  IMAD.X R6, R24.reuse, 0x1, R4, P0 ;  /* 0x0000000118067824 */ /* 0x060fe200000e0604 */
[----:B0-----:R-:W-:Y:S01]  /*7db0*/  IADD3 R5, P0, R39, R58, RZ ;  /* 0x0000003a27057210 */ /* 0x001fe20007f1e0ff */
[----:B------:R-:W-:-:S03]  /*7dc0*/  IMAD.X R7, R24, 0x1, R2, P1 ;  /* 0x0000000118077824 */ /* 0x000fc600008e0602 */
[----:B------:R0:W-:Y:S04]  /*7dd0*/  STL [R1+0xb98], R6 ;  /* 0x000b980601007387 */ /* 0x0001e80000100800 */
[----:B------:R2:W-:Y:S04]  /*7de0*/  STL [R1+0xbd4], R5 ;  /* 0x000bd40501007387 */ /* 0x0005e80000100800 */
[----:B------:R-:W-:Y:S04]  /*7df0*/  STL [R1+0xba0], R7 ;  /* 0x000ba00701007387 */ /* 0x000fe80000100800 */
[----:B------:R-:W5:Y:S01]  /*7e00*/  LDL.LU R39, [R1+0xdc] ;  /* 0x0000dc0001277983 */ /* 0x000f620000300800 */
[----:B0-----:R-:W-:-:S05]  /*7e10*/  IADD3 R6, P1, R36, R3, RZ ;  /* 0x0000000324067210 */ /* 0x001fca0007f3e0ff */
[----:B------:R0:W-:Y:S04]  /*7e20*/  STL [R1+0xbdc], R6 ;  /* 0x000bdc0601007387 */ /* 0x0001e80000100800 */
[----:B------:R-:W5:Y:S01]  /*7e30*/  LDL.LU R24, [R1+0x110] ;  /* 0x0001100001187983 */ /* 0x000f620000300800 */
[----:B--2---:R-:W-:-:S05]  /*7e40*/  IMAD.X R5, R30, 0x1, R4, P2 ;  /* 0x000000011e057824 */ /* 0x004fca00010e0604 */
[----:B------:R1:W-:Y:S01]  /*7e50*/  STL [R1+0xba8], R5 ;  /* 0x000ba80501007387 */ /* 0x0003e20000100800 */
[----:B0-----:R-:W-:Y:S01]  /*7e60*/  IMAD.X R6, R30, 0x1, R2, P3 ;  /* 0x000000011e067824 */ /* 0x001fe200018e0602 */
[----:B-1----:R-:W-:Y:S02]  /*7e70*/  IADD3 R5, P2, R36, R58, RZ ;  /* 0x0000003a24057210 */ /* 0x002fe40007f5e0ff */
[----:B------:R-:W2:Y:S04]  /*7e80*/  LDL.LU R36, [R1+0x11c] ;  /* 0x00011c0001247983 */ /* 0x000ea80000300800 */
[----:B------:R3:W-:Y:S04]  /*7e90*/  STL [R1+0xbe4], R5 ;  /* 0x000be40501007387 */ /* 0x0007e80000100800 */
[----:B------:R-:W2:Y:S04]  /*7ea0*/  LDL.LU R30, [R1+0x114] ;  /* 0x00011400011e7983 */ /* 0x000ea80000300800 */
[----:B------:R0:W-:Y:S01]  /*7eb0*/  STL [R1+0xbb0], R6 ;  /* 0x000bb00601007387 */ /* 0x0001e20000100800 */
[----:B---3--:R-:W-:-:S05]  /*7ec0*/  IADD3 R5, P3, R18, R3, RZ ;  /* 0x0000000312057210 */ /* 0x008fca0007f7e0ff */
[----:B------:R1:W-:Y:S01]  /*7ed0*/  STL [R1+0xbec], R5 ;  /* 0x000bec0501007387 */ /* 0x0003e20000100800 */
[----:B----4-:R-:W-:Y:S01]  /*7ee0*/  IMAD.X R7, R32, 0x1, R4, P4 ;  /* 0x0000000120077824 */ /* 0x010fe200020e0604 */
[-C--:B0-----:R-:W-:Y:S01]  /*7ef0*/  IADD3 R6, P4, R18, R58.reuse, RZ ;  /* 0x0000003a12067210 */ /* 0x081fe20007f9e0ff */
[----:B-1----:R-:W-:Y:S01]  /*7f00*/  IMAD.X R5, R32, 0x1, R2, P5 ;  /* 0x0000000120057824 */ /* 0x002fe200028e0602 */
[----:B------:R-:W-:Y:S01]  /*7f10*/  UIMAD UR29, UR13, 0x3f, URZ ;  /* 0x0000003f0d1d78a4 */ /* 0x000fe2000f8e023f */
[----:B------:R-:W0:Y:S01]  /*7f20*/  LDC R18, c[0x0][0x230] ;  /* 0x00008c00ff127b82 */ /* 0x000e220000000800 */
[----:B------:R-:W-:Y:S04]  /*7f30*/  STL [R1+0xbb8], R7 ;  /* 0x000bb80701007387 */ /* 0x000fe80000100800 */
[----:B------:R-:W3:Y:S04]  /*7f40*/  LDL.LU R32, [R1+0x118] ;  /* 0x0001180001207983 */ /* 0x000ee80000300800 */
[----:B------:R1:W-:Y:S04]  /*7f50*/  STL [R1+0xbf4], R6 ;  /* 0x000bf40601007387 */ /* 0x0003e80000100800 */
[----:B------:R4:W-:Y:S01]  /*7f60*/  STL [R1+0xbc0], R5 ;  /* 0x000bc00501007387 */ /* 0x0009e20000100800 */
[C---:B-1----:R-:W-:Y:S01]  /*7f70*/  IADD3 R6, P5, R19.reuse, R3, RZ ;  /* 0x0000000313067210 */ /* 0x042fe20007fbe0ff */
[----:B----4-:R-:W-:Y:S01]  /*7f80*/  IMAD.X R5, R26, 0x1, R4, P6 ;  /* 0x000000011a057824 */ /* 0x010fe200030e0604 */
[----:B------:R-:W-:-:S03]  /*7f90*/  IADD3 R7, P6, R19, R58, RZ ;  /* 0x0000003a13077210 */ /* 0x000fc60007fde0ff */
[----:B------:R1:W-:Y:S04]  /*7fa0*/  STL [R1+0xbfc], R6 ;  /* 0x000bfc0601007387 */ /* 0x0003e80000100800 */
[----:B------:R4:W-:Y:S04]  /*7fb0*/  STL [R1+0xbc8], R5 ;  /* 0x000bc80501007387 */ /* 0x0009e80000100800 */
[----:B------:R0:W-:Y:S01]  /*7fc0*/  STL [R1+0xc04], R7 ;  /* 0x000c040701007387 */ /* 0x0001e20000100800 */
[----:B-1----:R-:W-:Y:S01]  /*7fd0*/  IMAD.X R6, R26, 0x1, R2, P0 ;  /* 0x000000011a067824 */ /* 0x002fe200000e0602 */
[----:B----4-:R-:W-:-:S04]  /*7fe0*/  IADD3 R5, P0, R20, R3, RZ ;  /* 0x0000000314057210 */ /* 0x010fc80007f1e0ff */
[----:B------:R1:W-:Y:S01]  /*7ff0*/  STL [R1+0xbd0], R6 ;  /* 0x000bd00601007387 */ /* 0x0003e20000100800 */
[----:B0-----:R-:W-:-:S03]  /*8000*/  IMAD.X R7, R29, 0x1, R4, P1 ;  /* 0x000000011d077824 */ /* 0x001fc600008e0604 */
[----:B------:R0:W-:Y:S04]  /*8010*/  STL [R1+0xc0c], R5 ;  /* 0x000c0c0501007387 */ /* 0x0001e80000100800 */
[----:B------:R4:W-:Y:S01]  /*8020*/  STL [R1+0xbd8], R7 ;  /* 0x000bd80701007387 */ /* 0x0009e20000100800 */
[----:B-1----:R-:W-:Y:S01]  /*8030*/  IADD3 R6, P1, R20, R58, RZ ;  /* 0x0000003a14067210 */ /* 0x002fe20007f3e0ff */
[----:B0-----:R-:W-:-:S04]  /*8040*/  IMAD.X R5, R29, 0x1, R2, P2 ;  /* 0x000000011d057824 */ /* 0x001fc800010e0602 */
[----:B------:R0:W-:Y:S01]  /*8050*/  STL [R1+0xc14], R6 ;  /* 0x000c140601007387 */ /* 0x0001e20000100800 */
[----:B----4-:R-:W-:-:S03]  /*8060*/  IADD3 R7, P2, R21, R3, RZ ;  /* 0x0000000315077210 */ /* 0x010fc60007f5e0ff */
[----:B------:R1:W-:Y:S04]  /*8070*/  STL [R1+0xbe0], R5 ;  /* 0x000be00501007387 */ /* 0x0003e80000100800 */
[----:B------:R4:W-:Y:S01]  /*8080*/  STL [R1+0xc18], R7 ;  /* 0x000c180701007387 */ /* 0x0009e20000100800 */
[----:B0-----:R-:W-:Y:S01]  /*8090*/  IMAD.X R6, R34, 0x1, R4, P3 ;  /* 0x0000000122067824 */ /* 0x001fe200018e0604 */
[----:B-1----:R-:W-:-:S04]  /*80a0*/  IADD3 R5, P3, R21, R58, RZ ;  /* 0x0000003a15057210 */ /* 0x002fc80007f7e0ff */
[----:B------:R0:W-:Y:S01]  /*80b0*/  STL [R1+0xbe8], R6 ;  /* 0x000be80601007387 */ /* 0x0001e20000100800 */
[----:B----4-:R-:W-:-:S03]  /*80c0*/  IMAD.X R7, R34, 0x1, R2, P4 ;  /* 0x0000000122077824 */ /* 0x010fc600020e0602 */
[----:B------:R1:W-:Y:S04]  /*80d0*/  STL [R1+0xc1c], R5 ;  /* 0x000c1c0501007387 */ /* 0x0003e80000100800 */
[----:B------:R4:W-:Y:S01]  /*80e0*/  STL [R1+0xbf0], R7 ;  /* 0x000bf00701007387 */ /* 0x0009e20000100800 */
[----:B0-----:R-:W-:Y:S01]  /*80f0*/  IADD3 R6, P4, R22, R3, RZ ;  /* 0x0000000316067210 */ /* 0x001fe20007f9e0ff */
[----:B-1----:R-:W-:-:S04]  /*8100*/  IMAD.X R5, R37, 0x1, R4, P5 ;  /* 0x0000000125057824 */ /* 0x002fc800028e0604 */
[----:B------:R0:W-:Y:S01]  /*8110*/  STL [R1+0xc20], R6 ;  /* 0x000c200601007387 */ /* 0x0001e20000100800 */
[----:B----4-:R-:W-:-:S03]  /*8120*/  IADD3 R7, P5, R22, R58, RZ ;  /* 0x0000003a16077210 */ /* 0x010fc60007fbe0ff */
[----:B------:R1:W-:Y:S04]  /*8130*/  STL [R1+0xbf8], R5 ;  /* 0x000bf80501007387 */ /* 0x0003e80000100800 */
[----:B------:R4:W-:Y:S01]  /*8140*/  STL [R1+0xc24], R7 ;  /* 0x000c240701007387 */ /* 0x0009e20000100800 */
[----:B0-----:R-:W-:Y:S01]  /*8150*/  IMAD.X R6, R37, 0x1, R2, P6 ;  /* 0x0000000125067824 */ /* 0x001fe200030e0602 */
[----:B-1----:R-:W-:-:S04]  /*8160*/  IADD3 R5, P6, R23, R3, RZ ;  /* 0x0000000317057210 */ /* 0x002fc80007fde0ff */
[----:B------:R-:W-:Y:S01]  /*8170*/  STL [R1+0xc00], R6 ;  /* 0x000c000601007387 */ /* 0x000fe20000100800 */
[----:B----4-:R-:W-:-:S03]  /*8180*/  IMAD.X R7, R0, 0x1, R4, P0 ;  /* 0x0000000100077824 */ /* 0x010fc600000e0604 */
[----:B------:R0:W-:Y:S04]  /*8190*/  STL [R1+0xc28], R5 ;  /* 0x000c280501007387 */ /* 0x0001e80000100800 */
[----:B------:R-:W-:Y:S01]  /*81a0*/  STL [R1+0xc08], R7 ;  /* 0x000c080701007387 */ /* 0x000fe20000100800 */
[----:B0-----:R-:W-:-:S03]  /*81b0*/  IMAD.X R5, R0, 0x1, R2, P1 ;  /* 0x0000000100057824 */ /* 0x001fc600008e0602 */
[----:B------:R-:W4:Y:S01]  /*81c0*/  LDL.LU R0, [R1+0xd00] ;  /* 0x000d000001007983 */ /* 0x000f220000300800 */
[----:B------:R-:W-:Y:S02]  /*81d0*/  IADD3 R6, P0, R23, R58, RZ ;  /* 0x0000003a17067210 */ /* 0x000fe40007f1e0ff */
[----:B-----5:R-:W-:-:S03]  /*81e0*/  IADD3 R3, P1, R39, R3, RZ ;  /* 0x0000000327037210 */ /* 0x020fc60007f3e0ff */
[----:B------:R0:W-:Y:S04]  /*81f0*/  STL [R1+0xc2c], R6 ;  /* 0x000c2c0601007387 */ /* 0x0001e80000100800 */
[----:B------:R1:W-:Y:S01]  /*8200*/  STL [R1+0xc10], R5 ;  /* 0x000c100501007387 */ /* 0x0003e20000100800 */
[----:B0-----:R-:W-:-:S03]  /*8210*/  IMAD.X R6, R24, 0x1, R4, P2 ;  /* 0x0000000118067824 */ /* 0x001fc600010e0604 */
[----:B------:R-:W-:Y:S01]  /*8220*/  STL [R1+0x890], R3 ;  /* 0x0008900301007387 */ /* 0x000fe20000100800 */
[----:B-1----:R-:W-:-:S03]  /*8230*/  IADD3 R5, P2, R39, R58, RZ ;  /* 0x0000003a27057210 */ /* 0x002fc60007f5e0ff */
[----:B------:R0:W-:Y:S04]  /*8240*/  STL [R1+0x88c], R6 ;  /* 0x00088c0601007387 */ /* 0x0001e80000100800 */
[----:B------:R2:W-:Y:S01]  /*8250*/  STL [R1+0x498], R5 ;  /* 0x0004980501007387 */ /* 0x0005e20000100800 */
[----:B0-----:R-:W-:Y:S01]  /*8260*/  IMAD.X R6, R24, 0x1, R2, P3 ;  /* 0x0000000118067824 */ /* 0x001fe200018e0602 */
[----:B------:R-:W-:-:S04]  /*8270*/  SHF.R.S32.HI R3, RZ, 0x1f, R39 ;  /* 0x0000001fff037819 */ /* 0x000fc80000011427 */
[----:B------:R-:W-:Y:S01]  /*8280*/  STL [R1+0x47c], R6 ;  /* 0x00047c0601007387 */ /* 0x000fe20000100800 */
[----:B--2---:R-:W-:Y:S01]  /*8290*/  IADD3 R5, P3, R36, UR8, RZ ;  /* 0x0000000824057c10 */ /* 0x004fe2000ff7e0ff */
[C---:B------:R-:W-:Y:S02]  /*82a0*/  IMAD.X R7, R30.reuse, 0x1, R4, P4 ;  /* 0x000000011e077824 */ /* 0x040fe400020e0604 */
[----:B------:R-:W-:-:S03]  /*82b0*/  IMAD.X R8, R30, 0x1, R2, P5 ;  /* 0x000000011e087824 */ /* 0x000fc600028e0602 */
[----:B------:R3:W-:Y:S04]  /*82c0*/  STL [R1+0x480], R7 ;  /* 0x0004800701007387 */ /* 0x0007e80000100800 */
[----:B------:R-:W-:Y:S04]  /*82d0*/  STL [R1+0x35c], R5 ;  /* 0x00035c0501007387 */ /* 0x000fe80000100800 */
[----:B------:R0:W-:Y:S01]  /*82e0*/  STL [R1+0x484], R8 ;  /* 0x0004840801007387 */ /* 0x0001e20000100800 */
[C---:B---3--:R-:W-:Y:S02]  /*82f0*/  IMAD.X R7, R32.reuse, 0x1, R4, P6 ;  /* 0x0000000120077824 */ /* 0x048fe400030e0604 */
[----:B0-----:R-:W-:Y:S01]  /*8300*/  IMAD.X R8, R32, 0x1, R2, P0 ;  /* 0x0000000120087824 */ /* 0x001fe200000e0602 */
[----:B------:R-:W-:Y:S01]  /*8310*/  USHF.R.S32.HI UR31, URZ, 0x1f, UR29 ;  /* 0x0000001f3f1f7899 */ /* 0x000fe2000801141d */
[----:B----4-:R-:W-:-:S05]  /*8320*/  IADD3 R6, P4, R0, UR8, RZ ;  /* 0x0000000800067c10 */ /* 0x010fca000ff9e0ff */
[----:B------:R-:W-:Y:S04]  /*8330*/  STL [R1+0x364], R6 ;  /* 0x0003640601007387 */ /* 0x000fe80000100800 */
[----:B------:R0:W-:Y:S04]  /*8340*/  STL [R1+0x488], R7 ;  /* 0x0004880701007387 */ /* 0x0001e80000100800 */
[----:B------:R-:W-:Y:S01]  /*8350*/  STL [R1+0x48c], R8 ;  /* 0x00048c0801007387 */ /* 0x000fe20000100800 */
[C---:B0-----:R-:W-:Y:S02]  /*8360*/  IMAD.X R7, R3.reuse, 0x1, R4, P1 ;  /* 0x0000000103077824 */ /* 0x041fe400008e0604 */
[----:B------:R-:W-:Y:S01]  /*8370*/  IMAD.X R3, R3, 0x1, R2, P2 ;  /* 0x0000000103037824 */ /* 0x000fe200010e0602 */
[----:B------:R-:W-:-:S02]  /*8380*/  LEA.HI.X.SX32 R4, R36, UR9, 0x1, P3 ;  /* 0x0000000924047c11 */ /* 0x000fc400098f0eff */
[----:B------:R-:W-:Y:S01]  /*8390*/  LEA.HI.X.SX32 R2, R0, UR9, 0x1, P4 ;  /* 0x0000000900027c11 */ /* 0x000fe2000a0f0eff */
[----:B------:R0:W-:Y:S04]  /*83a0*/  STL [R1+0x490], R7 ;  /* 0x0004900701007387 */ /* 0x0001e80000100800 */
[----:B------:R1:W-:Y:S04]  /*83b0*/  STL [R1+0x494], R3 ;  /* 0x0004940301007387 */ /* 0x0003e80000100800 */
[----:B------:R-:W2:Y:S04]  /*83c0*/  LDL.LU R0, [R1+0xcfc] ;  /* 0x000cfc0001007983 */ /* 0x000ea80000300800 */
[----:B------:R-:W-:Y:S04]  /*83d0*/  STL [R1+0x358], R4 ;  /* 0x0003580401007387 */ /* 0x000fe80000100800 */
[----:B------:R-:W-:Y:S04]  /*83e0*/  STL [R1+0x360], R2 ;  /* 0x0003600201007387 */ /* 0x000fe80000100800 */
[----:B------:R-:W-:Y:S04]  /*83f0*/  STL [R1+0x428], RZ ;  /* 0x000428ff01007387 */ /* 0x000fe80000100800 */
[----:B------:R-:W-:Y:S04]  /*8400*/  STL [R1], RZ ;  /* 0x000000ff01007387 */ /* 0x000fe80000100800 */
        /* <DEDUP_REMOVED lines=84> */
[----:B------:R-:W-:Y:S01]  /*8950*/  STL [R1+0x1f4], RZ ;  /* 0x0001f4ff01007387 */ /* 0x000fe20000100800 */
[----:B0-----:R-:W-:-:S03]  /*8960*/  IADD3 R7, P0, R6, UR29, RZ ;  /* 0x0000001d06077c10 */ /* 0x001fc6000ff1e0ff */
[----:B------:R-:W-:Y:S04]  /*8970*/  STL [R1+0x1f8], RZ ;  /* 0x0001f8ff01007387 */ /* 0x000fe80000100800 */
[----:B------:R-:W-:Y:S01]  /*8980*/  STL [R1+0x1fc], RZ ;  /* 0x0001fcff01007387 */ /* 0x000fe20000100800 */
[----:B-1----:R-:W-:-:S03]  /*8990*/  IADD3 R3, P1, R5, UR29, RZ ;  /* 0x0000001d05037c10 */ /* 0x002fc6000ff3e0ff */
[----:B------:R-:W-:Y:S04]  /*89a0*/  STL [R1+0x1c0], RZ ;  /* 0x0001c0ff01007387 */ /* 0x000fe80000100800 */
[----:B------:R-:W-:Y:S04]  /*89b0*/  STL [R1+0x1c4], RZ ;  /* 0x0001c4ff01007387 */ /* 0x000fe80000100800 */
[----:B------:R-:W-:Y:S04]  /*89c0*/  STL [R1+0x1c8], RZ ;  /* 0x0001c8ff01007387 */ /* 0x000fe80000100800 */
[----:B------:R-:W-:Y:S01]  /*89d0*/  STL [R1+0x1cc], RZ ;  /* 0x0001ccff01007387 */ /* 0x000fe20000100800 */
[----:B------:R-:W-:-:S03]  /*89e0*/  UIMAD UR27, UR13, 0x3e, URZ ;  /* 0x0000003e0d1b78a4 */ /* 0x000fc6000f8e023f */
[----:B------:R-:W-:Y:S04]  /*89f0*/  STL [R1+0x70], RZ ;  /* 0x000070ff01007387 */ /* 0x000fe80000100800 */
[----:B------:R-:W-:Y:S04]  /*8a00*/  STL [R1+0x74], RZ ;  /* 0x000074ff01007387 */ /* 0x000fe80000100800 */
[----:B------:R0:W-:Y:S04]  /*8a10*/  STL [R1+0x4a0], R7 ;  /* 0x0004a00701007387 */ /* 0x0001e80000100800 */
[----:B------:R-:W-:Y:S04]  /*8a20*/  STL [R1+0x78], RZ ;  /* 0x000078ff01007387 */ /* 0x000fe80000100800 */
[----:B------:R1:W-:Y:S01]  /*8a30*/  STL [R1+0x4a8], R3 ;  /* 0x0004a80301007387 */ /* 0x0003e20000100800 */
[----:B0-----:R-:W-:Y:S01]  /*8a40*/  IADD3.X R7, R2, UR31, RZ, P0, !PT ;  /* 0x0000001f02077c10 */ /* 0x001fe200087fe4ff */
[----:B------:R-:W-:-:S04]  /*8a50*/  USHF.R.S32.HI UR29, URZ, 0x1f, UR27 ;  /* 0x0000001f3f1d7899 */ /* 0x000fc8000801141b */
[----:B------:R0:W-:Y:S01]  /*8a60*/  STL [R1+0x49c], R7 ;  /* 0x00049c0701007387 */ /* 0x0001e20000100800 */
[----:B-1----:R-:W-:-:S05]  /*8a70*/  IADD3.X R3, R4, UR31, RZ, P1, !PT ;  /* 0x0000001f04037c10 */ /* 0x002fca0008ffe4ff */
[----:B------:R1:W-:Y:S01]  /*8a80*/  STL [R1+0x4a4], R3 ;  /* 0x0004a40301007387 */ /* 0x0003e20000100800 */
[----:B0-----:R-:W-:Y:S01]  /*8a90*/  IADD3 R7, P0, R6, UR27, RZ ;  /* 0x0000001b06077c10 */ /* 0x001fe2000ff1e0ff */
[----:B------:R-:W-:-:S04]  /*8aa0*/  UIMAD UR25, UR13, 0x3d, URZ ;  /* 0x0000003d0d1978a4 */ /* 0x000fc8000f8e023f */
[----:B------:R0:W-:Y:S01]  /*8ab0*/  STL [R1+0x4b0], R7 ;  /* 0x0004b00701007387 */ /* 0x0001e20000100800 */
[----:B-1----:R-:W-:-:S03]  /*8ac0*/  IADD3 R3, P1, R5, UR27, RZ ;  /* 0x0000001b05037c10 */ /* 0x002fc6000ff3e0ff */
        /* <DEDUP_REMOVED lines=135> */
[----:B------:R-:W-:Y:S01]  /*9340*/  USHF.R.S32.HI UR38, URZ, 0x1f, UR60 ;  /* 0x0000001f3f267899 */ /* 0x000fe2000801143c */
[----:B-1----:R-:W-:-:S03]  /*9350*/  IADD3.X R3, R4, UR49, RZ, P1, !PT ;  /* 0x0000003104037c10 */ /* 0x002fc60008ffe4ff */
[----:B------:R0:W-:Y:S04]  /*9360*/  STL [R1+0x56c], R7 ;  /* 0x00056c0701007387 */ /* 0x0001e80000100800 */
[----:B------:R1:W-:Y:S01]  /*9370*/  STL [R1+0x574], R3 ;  /* 0x0005740301007387 */ /* 0x0003e20000100800 */
[----:B0-----:R-:W-:Y:S02]  /*9380*/  IADD3 R7, P0, R6, UR60, RZ ;  /* 0x0000003c06077c10 */ /* 0x001fe4000ff1e0ff */
[----:B-1----:R-:W-:-:S03]  /*9390*/  IADD3 R3, P1, R5, UR60, RZ ;  /* 0x0000003c05037c10 */ /* 0x002fc6000ff3e0ff */
[----:B------:R0:W-:Y:S01]  /*93a0*/  STL [R1+0x580], R7 ;  /* 0x0005800701007387 */ /* 0x0001e20000100800 */
[----:B------:R-:W-:-:S03]  /*93b0*/  UIMAD UR30, UR13, 0x30, URZ ;  /* 0x000000300d1e78a4 */ /* 0x000fc6000f8e023f */
[----:B------:R1:W-:Y:S01]  /*93c0*/  STL [R1+0x588], R3 ;  /* 0x0005880301007387 */ /* 0x0003e20000100800 */
[----:B0-----:R-:W-:Y:S02]  /*93d0*/  IADD3.X R7, R2, UR38, RZ, P0, !PT ;  /* 0x0000002602077c10 */ /* 0x001fe400087fe4ff */
[----:B-1----:R-:W-:-:S03]  /*93e0*/  IADD3.X R3, R4, UR38, RZ, P1, !PT ;  /* 0x0000002604037c10 */ /* 0x002fc60008ffe4ff */
[----:B------:R0:W-:Y:S01]  /*93f0*/  STL [R1+0x57c], R7 ;  /* 0x00057c0701007387 */ /* 0x0001e20000100800 */
[----:B------:R-:W-:-:S03]  /*9400*/  USHF.R.S32.HI UR22, URZ, 0x1f, UR30 ;  /* 0x0000001f3f167899 */ /* 0x000fc6000801141e */
        /* <DEDUP_REMOVED lines=154> */
[----:B------:R-:W-:-:S03]  /*9db0*/  USHF.L.U32 UR28, UR13, 0x5, URZ ;  /* 0x000000050d1c7899 */ /* 0x000fc6000800063f */
        /* <DEDUP_REMOVED lines=44> */
[----:B------:R-:W-:-:S03]  /*a080*/  UIMAD UR11, UR13, 0x1b, URZ ;  /* 0x0000001b0d0b78a4 */ /* 0x000fc6000f8e023f */
[----:B------:R1:W-:Y:S01]  /*a090*/  STL [R1+0x6c4], R3 ;  /* 0x0006c40301007387 */ /* 0x0003e20000100800 */
[----:B------:R-:W-:Y:S01]  /*a0a0*/  VIADD R18, R18, 0x3f ;  /* 0x0000003f12127836 */ /* 0x000fe20000000000 */
[----:B0-----:R-:W-:Y:S02]  /*a0b0*/  IADD3 R7, P2, R6, UR12, RZ ;  /* 0x0000000c06077c10 */ /* 0x001fe4000ff5e0ff */
[----:B-1----:R-:W-:-:S03]  /*a0c0*/  IADD3 R3, P1, R5, UR12, RZ ;  /* 0x0000000c05037c10 */ /* 0x002fc6000ff3e0ff */
[----:B------:R0:W-:Y:S01]  /*a0d0*/  STL [R1+0x6d0], R7 ;  /* 0x0006d00701007387 */ /* 0x0001e20000100800 */
[----:B------:R-:W-:Y:S01]  /*a0e0*/  UIMAD UR10, UR13, 0x1a, URZ ;  /* 0x0000001a0d0a78a4 */ /* 0x000fe2000f8e023f */
[----:B------:R-:W-:Y:S02]  /*a0f0*/  SHF.R.S32.HI R19, RZ, 0x1f, R18 ;  /* 0x0000001fff137819 */ /* 0x000fe40000011412 */
[----:B------:R1:W-:Y:S01]  /*a100*/  STL [R1+0x6d8], R3 ;  /* 0x0006d80301007387 */ /* 0x0003e20000100800 */
[----:B0-----:R-:W-:Y:S02]  /*a110*/  IADD3 R7, P0, R6, UR11, RZ ;  /* 0x0000000b06077c10 */ /* 0x001fe4000ff1e0ff */
[----:B-1----:R-:W-:-:S03]  /*a120*/  IADD3 R3, P6, R5, UR11, RZ ;  /* 0x0000000b05037c10 */ /* 0x002fc6000ffde0ff */
[----:B------:R0:W-:Y:S01]  /*a130*/  STL [R1+0x6e0], R7 ;  /* 0x0006e00701007387 */ /* 0x0001e20000100800 */
[----:B------:R-:W-:Y:S01]  /*a140*/  UIMAD UR8, UR13, 0x19, URZ ;  /* 0x000000190d0878a4 */ /* 0x000fe2000f8e023f */
[----:B------:R-:W-:Y:S01]  /*a150*/  LEA.HI R19, R19, R18, RZ, 0x6 ;  /* 0x0000001213137211 */ /* 0x000fe200078f30ff */
[----:B------:R-:W-:Y:S01]  /*a160*/  USHF.R.S32.HI UR14, URZ, 0x1f, UR12 ;  /* 0x0000001f3f0e7899 */ /* 0x000fe2000801140c */
[----:B------:R1:W-:Y:S02]  /*a170*/  STL [R1+0x6e8], R3 ;  /* 0x0006e80301007387 */ /* 0x0003e40000100800 */
[----:B------:R-:W-:Y:S02]  /*a180*/  SHF.R.S32.HI R8, RZ, 0x6, R19 ;  /* 0x00000006ff087819 */ /* 0x000fe40000011413 */
[----:B0-----:R-:W-:Y:S02]  /*a190*/  IADD3 R7, P5, R6, UR10, RZ ;  /* 0x0000000a06077c10 */ /* 0x001fe4000ffbe0ff */
[----:B-1----:R-:W-:-:S03]  /*a1a0*/  IADD3 R3, P4, R5, UR10, RZ ;  /* 0x0000000a05037c10 */ /* 0x002fc6000ff9e0ff */
[----:B------:R0:W-:Y:S01]  /*a1b0*/  STL [R1+0x6f0], R7 ;  /* 0x0006f00701007387 */ /* 0x0001e20000100800 */
[----:B--2---:R-:W-:Y:S01]  /*a1c0*/  LOP3.LUT R8, R0, 0x10, RZ, 0x3c, !PT ;  /* 0x0000001000087812 */ /* 0x004fe200078e3cff */
[----:B------:R-:W-:Y:S01]  /*a1d0*/  UIMAD UR58, UR13, 0x18, URZ ;  /* 0x000000180d3a78a4 */ /* 0x000fe2000f8e023f */
[----:B------:R-:W-:Y:S01]  /*a1e0*/  IADD3 R8, P3, R6, UR8, RZ ;  /* 0x0000000806087c10 */ /* 0x000fe2000ff7e0ff */
[----:B------:R1:W-:Y:S01]  /*a1f0*/  STL [R1+0x6f8], R3 ;  /* 0x0006f80301007387 */ /* 0x0003e20000100800 */
[----:B------:R-:W-:Y:S01]  /*a200*/  USHF.R.S32.HI UR59, URZ, 0x1f, UR11 ;  /* 0x0000001f3f3b7899 */ /* 0x000fe2000801140b */
[----:B0-----:R-:W-:Y:S02]  /*a210*/  LOP3.LUT R7, R0, 0x20, RZ, 0x3c, !PT ;  /* 0x0000002000077812 */ /* 0x001fe400078e3cff */
[----:B------:R-:W-:Y:S02]  /*a220*/  IADD3.X R7, R2, UR14, RZ, P2, !PT ;  /* 0x0000000e02077c10 */ /* 0x000fe400097fe4ff */
[----:B-1----:R-:W-:-:S02]  /*a230*/  LOP3.LUT R3, R0, 0x30, RZ, 0x3c, !PT ;  /* 0x0000003000037812 */ /* 0x002fc400078e3cff */
[----:B------:R-:W-:Y:S01]  /*a240*/  IADD3 R3, P2, R5, UR8, RZ ;  /* 0x0000000805037c10 */ /* 0x000fe2000ff5e0ff */
[----:B------:R0:W-:Y:S01]  /*a250*/  STL [R1+0x700], R8 ;  /* 0x0007000801007387 */ /* 0x0001e20000100800 */
[----:B------:R-:W-:-:S03]  /*a260*/  UIMAD UR56, UR13, 0x17, URZ ;  /* 0x000000170d3878a4 */ /* 0x000fc6000f8e023f */
[----:B------:R1:W-:Y:S04]  /*a270*/  STL [R1+0x6cc], R7 ;  /* 0x0006cc0701007387 */ /* 0x0003e80000100800 */
[----:B------:R2:W-:Y:S01]  /*a280*/  STL [R1+0x708], R3 ;  /* 0x0007080301007387 */ /* 0x0005e20000100800 */
[----:B0-----:R-:W-:Y:S02]  /*a290*/  IADD3.X R8, R4, UR14, RZ, P1, !PT ;  /* 0x0000000e04087c10 */ /* 0x001fe40008ffe4ff */
[----:B-1----:R-:W-:-:S03]  /*a2a0*/  IADD3 R7, P1, R6, UR58, RZ ;  /* 0x0000003a06077c10 */ /* 0x002fc6000ff3e0ff */
[----:B------:R0:W-:Y:S01]  /*a2b0*/  STL [R1+0x6d4], R8 ;  /* 0x0006d40801007387 */ /* 0x0001e20000100800 */
[----:B--2---:R-:W-:Y:S01]  /*a2c0*/  IADD3.X R3, R2, UR59, RZ, P0, !PT ;  /* 0x0000003b02037c10 */ /* 0x004fe200087fe4ff */
[----:B------:R-:W-:Y:S02]  /*a2d0*/  USHF.R.S32.HI UR57, URZ, 0x1f, UR10 ;  /* 0x0000001f3f397899 */ /* 0x000fe4000801140a */
[----:B------:R1:W-:Y:S04]  /*a2e0*/  STL [R1+0x710], R7 ;  /* 0x0007100701007387 */ /* 0x0003e80000100800 */
[----:B------:R2:W-:Y:S01]  /*a2f0*/  STL [R1+0x6dc], R3 ;  /* 0x0006dc0301007387 */ /* 0x0005e20000100800 */
[----:B0-----:R-:W-:Y:S02]  /*a300*/  IADD3 R8, P0, R5, UR58, RZ ;  /* 0x0000003a05087c10 */ /* 0x001fe4000ff1e0ff */
[----:B-1----:R-:W-:-:S03]  /*a310*/  IADD3.X R7, R4, UR59, RZ, P6, !PT ;  /* 0x0000003b04077c10 */ /* 0x002fc6000b7fe4ff */
[----:B------:R0:W-:Y:S01]  /*a320*/  STL [R1+0x718], R8 ;  /* 0x0007180801007387 */ /* 0x0001e20000100800 */
[----:B--2---:R-:W-:Y:S01]  /*a330*/  IADD3 R3, P6, R6, UR56, RZ ;  /* 0x0000003806037c10 */ /* 0x004fe2000ffde0ff */
[----:B------:R-:W-:Y:S02]  /*a340*/  UIMAD UR54, UR13, 0x16, URZ ;  /* 0x000000160d3678a4 */ /* 0x000fe4000f8e023f */
[----:B------:R1:W-:Y:S01]  /*a350*/  STL [R1+0x6e4], R7 ;  /* 0x0006e40701007387 */ /* 0x0003e20000100800 */
[----:B------:R-:W-:-:S03]  /*a360*/  USHF.R.S32.HI UR55, URZ, 0x1f, UR8 ;  /* 0x0000001f3f377899 */ /* 0x000fc60008011408 */
[----:B------:R2:W-:Y:S01]  /*a370*/  STL [R1+0x720], R3 ;  /* 0x0007200301007387 */ /* 0x0005e20000100800 */
[----:B0-----:R-:W-:Y:S02]  /*a380*/  IADD3.X R8, R2, UR57, RZ, P5, !PT ;  /* 0x0000003902087c10 */ /* 0x001fe4000affe4ff */
[----:B-1----:R-:W-:-:S03]  /*a390*/  IADD3 R7, P5, R5, UR56, RZ ;  /* 0x0000003805077c10 */ /* 0x002fc6000ffbe0ff */
[----:B------:R0:W-:Y:S01]  /*a3a0*/  STL [R1+0x6ec], R8 ;  /* 0x0006ec0801007387 */ /* 0x0001e20000100800 */
[----:B--2---:R-:W-:-:S03]  /*a3b0*/  IADD3.X R3, R4, UR57, RZ, P4, !PT ;  /* 0x0000003904037c10 */ /* 0x004fc6000a7fe4ff */
[----:B------:R1:W-:Y:S01]  /*a3c0*/  STL [R1+0x728], R7 ;  /* 0x0007280701007387 */ /* 0x0003e20000100800 */
[----:B------:R-:W-:Y:S02]  /*a3d0*/  UIMAD UR52, UR13, 0x15, URZ ;  /* 0x000000150d3478a4 */ /* 0x000fe4000f8e023f */
[----:B------:R-:W-:Y:S01]  /*a3e0*/  USHF.R.S32.HI UR53, URZ, 0x1f, UR58 ;  /* 0x0000001f3f357899 */ /* 0x000fe2000801143a */
[----:B------:R2:W-:Y:S01]  /*a3f0*/  STL [R1+0x6f4], R3 ;  /* 0x0006f40301007387 */ /* 0x0005e20000100800 */
[----:B0-----:R-:W-:Y:S02]  /*a400*/  IADD3 R8, P4, R6, UR54, RZ ;  /* 0x0000003606087c10 */ /* 0x001fe4000ff9e0ff */
[----:B-1----:R-:W-:-:S03]  /*a410*/  IADD3.X R7, R2, UR55, RZ, P3, !PT ;  /* 0x0000003702077c10 */ /* 0x002fc60009ffe4ff */
[----:B------:R0:W-:Y:S01]  /*a420*/  STL [R1+0x730], R8 ;  /* 0x0007300801007387 */ /* 0x0001e20000100800 */
[----:B--2---:R-:W-:-:S03]  /*a430*/  IADD3 R3, P3, R5, UR54, RZ ;  /* 0x0000003605037c10 */ /* 0x004fc6000ff7e0ff */
[----:B------:R1:W-:Y:S01]  /*a440*/  STL [R1+0x6fc], R7 ;  /* 0x0006fc0701007387 */ /* 0x0003e20000100800 */
[----:B------:R-:W-:-:S03]  /*a450*/  UIMAD UR50, UR13, 0x14, URZ ;  /* 0x000000140d3278a4 */ /* 0x000fc6000f8e023f */
        /* <DEDUP_REMOVED lines=42> */
[----:B------:R-:W-:Y:S02]  /*a700*/  USHF.L.U32 UR43, UR13, 0x4, URZ ;  /* 0x000000040d2b7899 */ /* 0x000fe4000800063f */
        /* <DEDUP_REMOVED lines=76> */
[----:B------:R-:W-:-:S03]  /*abd0*/  USHF.L.U32 UR27, UR13, 0x3, URZ ;  /* 0x000000030d1b7899 */ /* 0x000fc6000800063f */
        /* <DEDUP_REMOVED lines=71> */
[----:B--2---:R-:W-:-:S03]  /*b050*/  IADD3 R3, P6, R6, UR15, RZ ;  /* 0x0000000f06037c10 */ /* 0x004fc6000ffde0ff */
[----:B------:R1:W-:Y:S01]  /*b060*/  STL [R1+0x834], R7 ;  /* 0x0008340701007387 */ /* 0x0003e20000100800 */
[----:B------:R-:W-:-:S03]  /*b070*/  USHF.R.S32.HI UR18, URZ, 0x1f, UR19 ;  /* 0x0000001f3f127899 */ /* 0x000fc60008011413 */
[----:B------:R2:W-:Y:S01]  /*b080*/  STL [R1+0x870], R3 ;  /* 0x0008700301007387 */ /* 0x0005e20000100800 */
[----:B0-----:R-:W-:Y:S02]  /*b090*/  IADD3.X R8, R2, UR16, RZ, P5, !PT ;  /* 0x0000001002087c10 */ /* 0x001fe4000affe4ff */
[----:B-1----:R-:W-:-:S03]  /*b0a0*/  IADD3 R7, P5, R5, UR15, RZ ;  /* 0x0000000f05077c10 */ /* 0x002fc6000ffbe0ff */
[----:B------:R-:W-:Y:S01]  /*b0b0*/  STL [R1+0x83c], R8 ;  /* 0x00083c0801007387 */ /* 0x000fe20000100800 */
[----:B--2---:R-:W-:-:S03]  /*b0c0*/  IADD3.X R3, R4, UR16, RZ, P4, !PT ;  /* 0x0000001004037c10 */ /* 0x004fc6000a7fe4ff */
[----:B------:R0:W-:Y:S01]  /*b0d0*/  STL [R1+0x878], R7 ;  /* 0x0008780701007387 */ /* 0x0001e20000100800 */
[----:B------:R-:W-:Y:S01]  /*b0e0*/  IADD3 R6, P4, R6, UR13, RZ ;  /* 0x0000000d06067c10 */ /* 0x000fe2000ff9e0ff */
[----:B------:R-:W-:Y:S02]  /*b0f0*/  USHF.R.S32.HI UR12, URZ, 0x1f, UR17 ;  /* 0x0000001f3f0c7899 */ /* 0x000fe40008011411 */
[----:B------:R1:W-:Y:S01]  /*b100*/  STL [R1+0x844], R3 ;  /* 0x0008440301007387 */ /* 0x0003e20000100800 */
[----:B0-----:R-:W-:-:S03]  /*b110*/  IADD3.X R7, R2, UR18, RZ, P3, !PT ;  /* 0x0000001202077c10 */ /* 0x001fc60009ffe4ff */
[----:B------:R0:W-:Y:S01]  /*b120*/  STL [R1+0x880], R6 ;  /* 0x0008800601007387 */ /* 0x0001e20000100800 */
[----:B-1----:R-:W-:-:S03]  /*b130*/  IADD3 R3, P3, R5, UR13, RZ ;  /* 0x0000000d05037c10 */ /* 0x002fc6000ff7e0ff */
[----:B------:R-:W-:Y:S01]  /*b140*/  STL [R1+0x84c], R7 ;  /* 0x00084c0701007387 */ /* 0x000fe20000100800 */
[----:B------:R-:W-:Y:S01]  /*b150*/  USHF.R.S32.HI UR11, URZ, 0x1f, UR15 ;  /* 0x0000001f3f0b7899 */ /* 0x000fe2000801140f */
[----:B------:R-:W-:Y:S01]  /*b160*/  IADD3.X R5, R2, UR12, RZ, P1, !PT ;  /* 0x0000000c02057c10 */ /* 0x000fe20008ffe4ff */
[----:B------:R-:W-:Y:S01]  /*b170*/  USHF.R.S32.HI UR9, URZ, 0x1f, UR13 ;  /* 0x0000001f3f097899 */ /* 0x000fe2000801140d */
[----:B------:R1:W-:Y:S01]  /*b180*/  STL [R1+0x888], R3 ;  /* 0x0008880301007387 */ /* 0x0003e20000100800 */
[----:B0-----:R-:W-:-:S05]  /*b190*/  IADD3.X R6, R4, UR18, RZ, P2, !PT ;  /* 0x0000001204067c10 */ /* 0x001fca00097fe4ff */
[----:B------:R0:W-:Y:S01]  /*b1a0*/  STL [R1+0x854], R6 ;  /* 0x0008540601007387 */ /* 0x0001e20000100800 */
[----:B-1----:R-:W-:-:S03]  /*b1b0*/  IADD3.X R3, R4, UR12, RZ, P0, !PT ;  /* 0x0000000c04037c10 */ /* 0x002fc600087fe4ff */
[----:B------:R1:W-:Y:S04]  /*b1c0*/  STL [R1+0x85c], R5 ;  /* 0x00085c0501007387 */ /* 0x0003e80000100800 */
[----:B------:R2:W-:Y:S01]  /*b1d0*/  STL [R1+0x864], R3 ;  /* 0x0008640301007387 */ /* 0x0005e20000100800 */
[----:B0-----:R-:W-:Y:S02]  /*b1e0*/  IADD3.X R6, R2, UR11, RZ, P6, !PT ;  /* 0x0000000b02067c10 */ /* 0x001fe4000b7fe4ff */
[----:B-1----:R-:W-:Y:S02]  /*b1f0*/  IADD3.X R5, R4, UR11, RZ, P5, !PT ;  /* 0x0000000b04057c10 */ /* 0x002fe4000affe4ff */
[----:B--2---:R-:W-:Y:S02]  /*b200*/  IADD3.X R3, R2, UR9, RZ, P4, !PT ;  /* 0x0000000902037c10 */ /* 0x004fe4000a7fe4ff */
[----:B------:R-:W-:Y:S01]  /*b210*/  IADD3.X R2, R4, UR9, RZ, P3, !PT ;  /* 0x0000000904027c10 */ /* 0x000fe20009ffe4ff */
[----:B------:R0:W-:Y:S04]  /*b220*/  STL [R1+0x86c], R6 ;  /* 0x00086c0601007387 */ /* 0x0001e80000100800 */
[----:B------:R0:W-:Y:S04]  /*b230*/  STL [R1+0x874], R5 ;  /* 0x0008740501007387 */ /* 0x0001e80000100800 */
[----:B------:R0:W-:Y:S04]  /*b240*/  STL [R1+0x884], R2 ;  /* 0x0008840201007387 */ /* 0x0001e80000100800 */
[----:B------:R0:W-:Y:S01]  /*b250*/  STL [R1+0x87c], R3 ;  /* 0x00087c0301007387 */ /* 0x0001e20000100800 */
[----:B------:R-:W-:Y:S01]  /*b260*/  USHF.L.U32 UR5, UR13, 0x6, URZ ;  /* 0x000000060d057899 */ /* 0x000fe2000800063f */
[----:B------:R-:W-:-:S02]  /*b270*/  CS2R R20, SRZ ;  /* 0x0000000000147805 */ /* 0x000fc4000001ff00 */
[----:B------:R-:W-:Y:S02]  /*b280*/  CS2R R22, SRZ ;  /* 0x0000000000167805 */ /* 0x000fe4000001ff00 */
[----:B------:R-:W-:Y:S02]  /*b290*/  CS2R R24, SRZ ;  /* 0x0000000000187805 */ /* 0x000fe4000001ff00 */
[----:B------:R-:W-:Y:S02]  /*b2a0*/  CS2R R26, SRZ ;  /* 0x00000000001a7805 */ /* 0x000fe4000001ff00 */
[----:B------:R-:W-:Y:S02]  /*b2b0*/  CS2R R28, SRZ ;  /* 0x00000000001c7805 */ /* 0x000fe4000001ff00 */
[----:B------:R-:W-:Y:S02]  /*b2c0*/  CS2R R30, SRZ ;  /* 0x00000000001e7805 */ /* 0x000fe4000001ff00 */
[----:B------:R-:W-:-:S02]  /*b2d0*/  CS2R R32, SRZ ;  /* 0x0000000000207805 */ /* 0x000fc4000001ff00 */
[----:B------:R-:W-:Y:S02]  /*b2e0*/  CS2R R34, SRZ ;  /* 0x0000000000227805 */ /* 0x000fe4000001ff00 */
[----:B------:R-:W-:Y:S02]  /*b2f0*/  CS2R R36, SRZ ;  /* 0x0000000000247805 */ /* 0x000fe4000001ff00 */
[----:B------:R-:W-:Y:S01]  /*b300*/  CS2R R38, SRZ ;  /* 0x0000000000267805 */ /* 0x000fe2000001ff00 */
[----:B0-----:R-:W-:-:S12]  /*b310*/  USHF.R.S32.HI UR10, URZ, 0x1f, UR5 ;  /* 0x0000001f3f0a7899 */ /* 0x001fd80008011405 */
.L_x_1:
[----:B-1----:R-:W2:Y:S01]  /*b320*/  LDL R5, [R1+0x358] ;  /* 0x0003580001057983 */ /* 0x002ea20000100800 */
[----:B------:R-:W0:Y:S03]  /*b330*/  LDC R2, c[0x0][0x230] ;  /* 0x00008c00ff027b82 */ /* 0x000e260000000800 */
[----:B--2---:R1:W-:Y:S04]  /*b340*/  STL [R1+0x1380], R5 ;  /* 0x0013800501007387 */ /* 0x0043e80000100800 */
[----:B------:R-:W2:Y:S04]  /*b350*/  LDL R4, [R1+0x35c] ;  /* 0x00035c0001047983 */ /* 0x000ea80000100800 */
[----:B-1----:R-:W0:Y:S04]  /*b360*/  LDL R5, [R1+0x428] ;  /* 0x0004280001057983 */ /* 0x002e280000100800 */
[----:B------:R-:W-:Y:S04]  /*b370*/  STL [R1+0x1354], R61 ;  /* 0x0013543d01007387 */ /* 0x000fe80000100800 */
[----:B------:R-:W-:Y:S04]  /*b380*/  STL [R1+0x135c], R61 ;  /* 0x00135c3d01007387 */ /* 0x000fe80000100800 */
[----:B------:R-:W-:Y:S04]  /*b390*/  STL [R1+0x1364], R61 ;  /* 0x0013643d01007387 */ /* 0x000fe80000100800 */
[----:B------:R-:W-:Y:S04]  /*b3a0*/  STL [R1+0x136c], R61 ;  /* 0x00136c3d01007387 */ /* 0x000fe80000100800 */
[----:B------:R-:W-:Y:S04]  /*b3b0*/  STL [R1+0x1374], R61 ;  /* 0x0013743d01007387 */ /* 0x000fe80000100800 */
[----:B------:R1:W-:Y:S04]  /*b3c0*/  STL [R1+0x137c], R61 ;  /* 0x00137c3d01007387 */ /* 0x0003e80000100800 */
        /* <DEDUP_REMOVED lines=41> */
[----:B-----5:R-:W-:Y:S04]  /*b660*/  STL [R1+0x10d0], R0 ;  /* 0x0010d00001007387 */ /* 0x020fe80000100800 */
        /* <DEDUP_REMOVED lines=35> */
[----:B------:R-:W-:Y:S04]  /*b8a0*/  STL.64 [R1+0x1018], R22 ;  /* 0x0010181601007387 */ /* 0x000fe80000100a00 */
        /* <DEDUP_REMOVED lines=57> */
[----:B------:R-:W-:Y:S01]  /*bc40*/  STL [R1+0x1220], R37 ;  /* 0x0012202501007387 */ /* 0x000fe20000100800 */
[----:B0-----:R-:W-:-:S03]  /*bc50*/  IMAD R2, R5, -0x40, R2 ;  /* 0xffffffc005027824 */ /* 0x001fc600078e0202 */
[----:B------:R-:W-:Y:S04]  /*bc60*/  STL [R1+0xfd4], R38 ;  /* 0x000fd42601007387 */ /* 0x000fe80000100800 */
[----:B------:R-:W-:Y:S04]  /*bc70*/  STL [R1+0x1224], R38 ;  /* 0x0012242601007387 */ /* 0x000fe80000100800 */
[----:B------:R-:W-:Y:S04]  /*bc80*/  STL [R1+0xfd0], R39 ;  /* 0x000fd02701007387 */ /* 0x000fe80000100800 */
[----:B------:R-:W-:Y:S04]  /*bc90*/  STL [R1+0x1228], R39 ;  /* 0x0012282701007387 */ /* 0x000fe80000100800 */
[----:B------:R-:W2:Y:S01]  /*bca0*/  LDL.LU R5, [R1+0x1380] ;  /* 0x0013800001057983 */ /* 0x000ea20000300800 */
[----:B------:R-:W-:-:S02]  /*bcb0*/  ISETP.GT.AND P0, PT, R2, RZ, PT ;  /* 0x000000ff0200720c */ /* 0x000fc40003f04270 */
[----:B-1----:R-:W-:-:S11]  /*bcc0*/  PRMT R61, RZ, 0x7610, R61 ;  /* 0x00007610ff3d7816 */ /* 0x002fd6000000003d */
[----:B--2---:R-:W2:Y:S04]  /*bcd0*/  @P0 LDG.E.U8 R61, desc[UR6][R4.64] ;  /* 0x00000006043d0981 */ /* 0x004ea8000c1e1100 */
[----:B--2---:R0:W-:Y:S04]  /*bce0*/  STL [R1+0x310], R61 ;  /* 0x0003103d01007387 */ /* 0x0041e80000100800 */
[----:B0-----:R-:W2:Y:S04]  /*bcf0*/  LDL.LU R61, [R1+0x137c] ;  /* 0x00137c00013d7983 */ /* 0x001ea80000300800 */
[----:B------:R-:W3:Y:S04]  /*bd00*/  LDL R4, [R1+0x360] ;  /* 0x0003600001047983 */ /* 0x000ee80000100800 */
[----:B------:R-:W3:Y:S01]  /*bd10*/  LDL R5, [R1+0x364] ;  /* 0x0003640001057983 */ /* 0x000ee20000100800 */
[----:B------:R-:W-:-:S02]  /*bd20*/  PRMT R60, RZ, 0x7610, R60 ;  /* 0x00007610ff3c7816 */ /* 0x000fc4000000003c */
[----:B---3--:R-:W-:-:S04]  /*bd30*/  @P0 LOP3.LUT R5, R5, R4, RZ, 0x3c, !PT ;  /* 0x0000000405050212 */ /* 0x008fc800078e3cff */
[----:B------:R-:W-:-:S04]  /*bd40*/  @P0 LOP3.LUT R4, R5, R4, RZ, 0x3c, !PT ;  /* 0x0000000405040212 */ /* 0x000fc800078e3cff */
[----:B------:R-:W-:-:S05]  /*bd50*/  @P0 LOP3.LUT R5, R5, R4, RZ, 0x3c, !PT ;  /* 0x0000000405050212 */ /* 0x000fca00078e3cff */
[----:B------:R-:W3:Y:S01]  /*bd60*/  @P0 LDG.E.U8 R60, desc[UR6][R4.64] ;  /* 0x00000006043c0981 */ /* 0x000ee2000c1e1100 */
[----:B------:R-:W-:-:S03]  /*bd70*/  ISETP.GT.AND P1, PT, R2, 0x1, PT ;  /* 0x000000010200780c */ /* 0x000fc60003f24270 */
[----:B---3--:R0:W-:Y:S04]  /*bd80*/  STL [R1+0x30c], R60 ;  /* 0x00030c3c01007387 */ /* 0x0081e80000100800 */
[----:B0-----:R-:W3:Y:S04]  /*bd90*/  LDL.LU R60, [R1+0x1378] ;  /* 0x00137800013c7983 */ /* 0x001ee80000300800 */
[----:B------:R-:W4:Y:S04]  /*bda0*/  LDL R4, [R1+0x884] ;  /* 0x0008840001047983 */ /* 0x000f280000100800 */
[----:B------:R-:W4:Y:S01]  /*bdb0*/  LDL R5, [R1+0x888] ;  /* 0x0008880001057983 */ /* 0x000f220000100800 */
[----:B--2---:R-:W-:-:S02]  /*bdc0*/  PRMT R61, RZ, 0x7610, R61 ;  /* 0x00007610ff3d7816 */ /* 0x004fc4000000003d */
[----:B----4-:R-:W-:-:S04]  /*bdd0*/  @P1 LOP3.LUT R5, R5, R4, RZ, 0x3c, !PT ;  /* 0x0000000405051212 */ /* 0x010fc800078e3cff */
[----:B------:R-:W-:-:S04]  /*bde0*/  @P1 LOP3.LUT R4, R5, R4, RZ, 0x3c, !PT ;  /* 0x0000000405041212 */ /* 0x000fc800078e3cff */
[----:B------:R-:W-:-:S05]  /*bdf0*/  @P1 LOP3.LUT R5, R5, R4, RZ, 0x3c, !PT ;  /* 0x0000000405051212 */ /* 0x000fca00078e3cff */
[----:B------:R-:W2:Y:S04]  /*be00*/  @P1 LDG.E.U8 R61, desc[UR6][R4.64] ;  /* 0x00000006043d1981 */ /* 0x000ea8000c1e1100 */
[----:B--2---:R0:W-:Y:S04]  /*be10*/  STL [R1+0x308], R61 ;  /* 0x0003083d01007387 */ /* 0x0041e80000100800 */
[----:B0-----:R-:W2:Y:S04]  /*be20*/  LDL.LU R61, [R1+0x1374] ;  /* 0x00137400013d7983 */ /* 0x001ea80000300800 */
[----:B------:R-:W4:Y:S04]  /*be30*/  LDL R4, [R1+0x87c] ;  /* 0x00087c0001047983 */ /* 0x000f280000100800 */
[----:B------:R-:W4:Y:S01]  /*be40*/  LDL R5, [R1+0x880] ;  /* 0x0008800001057983 */ /* 0x000f220000100800 */
[----:B---3--:R-:W-:-:S02]  /*be50*/  PRMT R60, RZ, 0x7610, R60 ;  /* 0x00007610ff3c7816 */ /* 0x008fc4000000003c */
[----:B----4-:R-:W-:-:S04]  /*be60*/  @P1 LOP3.LUT R5, R5, R4, RZ, 0x3c, !PT ;  /* 0x0000000405051212 */ /* 0x010fc800078e3cff */
        /* <DEDUP_REMOVED lines=84> */
[----:B------:R-:W-:-:S02]  /*c3b0*/  PRMT R59, RZ, 0x7610, R59 ;  /* 0x00007610ff3b7816 */ /* 0x000fc4000000003b */
[----:B----4-:R-:W-:-:S04]  /*c3c0*/  @P0 LOP3.LUT R5, R5, R4, RZ, 0x3c, !PT ;  /* 0x0000000405050212 */ /* 0x010fc800078e3cff */
[----:B------:R-:W-:-:S04]  /*c3d0*/  @P0 LOP3.LUT R4, R5, R4, RZ, 0x3c, !PT ;  /* 0x0000000405040212 */ /* 0x000fc800078e3cff */
[----:B------:R-:W-:-:S05]  /*c3e0*/  @P0 LOP3.LUT R5, R5, R4, RZ, 0x3c, !PT ;  /* 0x0000000405050212 */ /* 0x000fca00078e3cff */
[----:B------:R-:W4:Y:S04]  /*c3f0*/  @P0 LDG.E.U8 R59, desc[UR6][R4.64] ;  /* 0x00000006043b0981 */ /* 0x000f28000c1e1100 */
[----:B----4-:R0:W-:Y:S04]  /*c400*/  STL [R1+0x2e0], R59 ;  /* 0x0002e03b01007387 */ /* 0x0101e80000100800 */
[----:B0-----:R-:W4:Y:S04]  /*c410*/  LDL.LU R59, [R1+0x134c] ;  /* 0x00134c00013b7983 */ /* 0x001f280000300800 */
[----:B------:R-:W2:Y:S04]  /*c420*/  LDL R4, [R1+0x82c] ;  /* 0x00082c0001047983 */ /* 0x000ea80000100800 */
[----:B------:R-:W2:Y:S01]  /*c430*/  LDL R5, [R1+0x830] ;  /* 0x0008300001057983 */ /* 0x000ea20000100800 */
[----:B------:R-:W-:-:S02]  /*c440*/  PRMT R39, RZ, 0x7610, R39 ;  /* 0x00007610ff277816 */ /* 0x000fc40000000027 */
[----:B--2---:R-:W-:-:S04]  /*c450*/  @P0 LOP3.LUT R5, R5, R4, RZ, 0x3c, !PT ;  /* 0x0000000405050212 */ /* 0x004fc800078e3cff */
[----:B------:R-:W-:-:S04]  /*c460*/  @P0 LOP3.LUT R4, R5, R4, RZ, 0x3c, !PT ;  /* 0x0000000405040212 */ /* 0x000fc800078e3cff */
[----:B------:R-:W-:-:S05]  /*c470*/  @P0 LOP3.LUT R5, R5, R4, RZ, 0x3c, !PT ;  /* 0x0000000405050212 */ /* 0x000fca00078e3cff */
[----:B------:R-:W2:Y:S04]  /*c480*/  @P0 LDG.E.U8 R39, desc[UR6][R4.64] ;  /* 0x0000000604270981 */ /* 0x000ea8000c1e1100 */
[----:B------:R-:W3:Y:S04]  /*c490*/  LDL R4, [R1+0x824] ;  /* 0x0008240001047983 */ /* 0x000ee80000100800 */
[----:B------:R-:W3:Y:S01]  /*c4a0*/  LDL R5, [R1+0x828] ;  /* 0x0008280001057983 */ /* 0x000ee20000100800 */
[----:B------:R-:W-:Y:S02]  /*c4b0*/  ISETP.GT.AND P1, PT, R2, 0x7, PT ;  /* 0x000000070200780c */ /* 0x000fe40003f24270 */
[----:B------:R-:W-:Y:S01]  /*c4c0*/  PRMT R38, RZ, 0x7610, R38 ;  /* 0x00007610ff267816 */ /* 0x000fe20000000026 */
[----:B--2---:R-:W-:Y:S10]  /*c4d0*/  STL [R1+0x122c], R39 ;  /* 0x00122c2701007387 */ /* 0x004ff40000100800 */
[----:B---3--:R-:W-:-:S04]  /*c4e0*/  @P1 LOP3.LUT R5, R5, R4, RZ, 0x3c, !PT ;  /* 0x0000000405051212 */ /* 0x008fc800078e3cff */
[----:B------:R-:W-:-:S04]  /*c4f0*/  @P1 LOP3.LUT R4, R5, R4, RZ, 0x3c, !PT ;  /* 0x0000000405041212 */ /* 0x000fc800078e3cff */
[----:B------:R-:W-:-:S05]  /*c500*/  @P1 LOP3.LUT R5, R5, R4, RZ, 0x3c, !PT ;  /* 0x0000000405051212 */ /* 0x000fca00078e3cff */
[----:B------:R-:W2:Y:S04]  /*c510*/  @P1 LDG.E.U8 R38, desc[UR6][R4.64] ;  /* 0x0000000604261981 */ /* 0x000ea8000c1e1100 */
[----:B------:R-:W3:Y:S04]  /*c520*/  LDL R4, [R1+0x81c] ;  /* 0x00081c0001047983 */ /* 0x000ee80000100800 */
[----:B------:R-:W3:Y:S01]  /*c530*/  LDL R5, [R1+0x820] ;  /* 0x0008200001057983 */ /* 0x000ee20000100800 */
[----:B------:R-:W-:-:S03]  /*c540*/  PRMT R37, RZ, 0x7610, R37 ;  /* 0x00007610ff257816 */ /* 0x000fc60000000025 */
[----:B--2---:R-:W-:Y:S01]  /*c550*/  STL [R1+0x1230], R38 ;  /* 0x0012302601007387 */ /* 0x004fe20000100800 */
[----:B---3--:R-:W-:-:S04]  /*c560*/  @P1 LOP3.LUT R5, R5, R4, RZ, 0x3c, !PT ;  /* 0x0000000405051212 */ /* 0x008fc800078e3cff */
[----:B------:R-:W-:-:S04]  /*c570*/  @P1 LOP3.LUT R4, R5, R4, RZ, 0x3c, !PT ;  /* 0x0000000405041212 */ /* 0x000fc800078e3cff */
[----:B------:R-:W-:-:S05]  /*c580*/  @P1 LOP3.LUT R5, R5, R4, RZ, 0x3c, !PT ;  /* 0x0000000405051212 */ /* 0x000fca00078e3cff */
[----:B------:R0:W2:Y:S04]  /*c590*/  @P1 LDG.E.U8 R37, desc[UR6][R4.64] ;  /* 0x0000000604251981 */ /* 0x0000a8000c1e1100 */
[----:B------:R-:W0:Y:S04]  /*c5a0*/  LDL R4, [R1+0x814] ;  /* 0x0008140001047983 */ /* 0x000e280000100800 */
[----:B------:R-:W0:Y:S01]  /*c5b0*/  LDL R5, [R1+0x818] ;  /* 0x0008180001057983 */ /* 0x000e220000100800 */
[----:B------:R-:W-:Y:S02]  /*c5c0*/  ISETP.GT.AND P2, PT, R2, 0x8, PT ;  /* 0x000000080200780c */ /* 0x000fe40003f44270 */
[----:B------:R-:W-:-:S11]  /*c5d0*/  PRMT R58, RZ, 0x7610, R58 ;  /* 0x00007610ff3a7816 */ /* 0x000fd6000000003a */
[----:B0-----:R-:W-:-:S04]  /*c5e0*/  @P2 LOP3.LUT R5, R5, R4, RZ, 0x3c, !PT ;  /* 0x0000000405052212 */ /* 0x001fc800078e3cff */
[----:B------:R-:W-:-:S04]  /*c5f0*/  @P2 LOP3.LUT R4, R5, R4, RZ, 0x3c, !PT ;  /* 0x0000000405042212 */ /* 0x000fc800078e3cff */
[----:B------:R-:W-:-:S05]  /*c600*/  @P2 LOP3.LUT R5, R5, R4, RZ, 0x3c, !PT ;  /* 0x0000000405052212 */ /* 0x000fca00078e3cff */
[----:B------:R-:W3:Y:S04]  /*c610*/  @P2 LDG.E.U8 R58, desc[UR6][R4.64] ;  /* 0x00000006043a2981 */ /* 0x000ee8000c1e1100 */
[----:B--2---:R-:W-:Y:S04]  /*c620*/  STL [R1+0x1234], R37 ;  /* 0x0012342501007387 */ /* 0x004fe80000100800 */
[----:B---3--:R0:W-:Y:S04]  /*c630*/  STL [R1+0x2d8], R58 ;  /* 0x0002d83a01007387 */ /* 0x0081e80000100800 */
        /* <DEDUP_REMOVED lines=26> */
[----:B------:R-:W2:Y:S01]  /*c7e0*/  @P0 LDG.E.U8 R55, desc[UR6][R4.64] ;  /* 0x0000000604370981 */ /* 0x000ea2000c1e1100 */
[----:B------:R-:W-:-:S03]  /*c7f0*/  ISETP.GT.AND P1, PT, R2, 0xa, PT ;  /* 0x0000000a0200780c */ /* 0x000fc60003f24270 */
        /* <DEDUP_REMOVED lines=8> */
[----:B------:R-:W3:Y:S04]  /*c880*/  @P1 LDG.E.U8 R49, desc[UR6][R4.64] ;  /* 0x0000000604311981 */ /* 0x000ee8000c1e1100 */
        /* <DEDUP_REMOVED lines=8> */
[----:B------:R-:W4:Y:S01]  /*c910*/  @P1 LDG.E.U8 R54, desc[UR6][R4.64] ;  /* 0x0000000604361981 */ /* 0x000f22000c1e1100 */
[----:B------:R-:W-:-:S03]  /*c920*/  ISETP.GT.AND P2, PT, R2, 0xb, PT ;  /* 0x0000000b0200780c */ /* 0x000fc60003f44270 */
        /* <DEDUP_REMOVED lines=324> */
[----:B------:R-:W2:Y:S04]  /*dd70*/  LDL R4, [R1+0x6cc] ;  /* 0x0006cc0001047983 */ /* 0x000ea80000100800 */
[----:B------:R-:W2:Y:S01]  /*dd80*/  LDL R5, [R1+0x6d0] ;  /* 0x0006d00001057983 */ /* 0x000ea20000100800 */
[----:B------:R-:W-:-:S03]  /*dd90*/  PRMT R29, RZ, 0x7610, R29 ;  /* 0x00007610ff1d7816 */ /* 0x000fc6000000001d */
[----:B----4-:R-:W-:Y:S01]  /*dda0*/  STL [R1+0x1258], R31 ;  /* 0x0012581f01007387 */ /* 0x010fe20000100800 */
[----:B--2---:R-:W-:-:S04]  /*ddb0*/  @P1 LOP3.LUT R5, R5, R4, RZ, 0x3c, !PT ;  /* 0x0000000405051212 */ /* 0x004fc800078e3cff */
[----:B------:R-:W-:-:S04]  /*ddc0*/  @P1 LOP3.LUT R4, R5, R4, RZ, 0x3c, !PT ;  /* 0x0000000405041212 */ /* 0x000fc800078e3cff */
[----:B------:R-:W-:-:S05]  /*ddd0*/  @P1 LOP3.LUT R5, R5, R4, RZ, 0x3c, !PT ;  /* 0x0000000405051212 */ /* 0x000fca00078e3cff */
[----:B------:R-:W2:Y:S04]  /*dde0*/  @P1 LDG.E.U8 R29, desc[UR6][R4.64] ;  /* 0x00000006041d1981 */ /* 0x000ea8000c1e1100 */
[----:B------:R-:W4:Y:S04]  /*ddf0*/  LDL R4, [R1+0x6c4] ;  /* 0x0006c40001047983 */ /* 0x000f280000100800 */
[----:B------:R-:W4:Y:S01]  /*de00*/  LDL R5, [R1+0x6c8] ;  /* 0x0006c80001057983 */ /* 0x000f220000100800 */
[----:B------:R-:W-:Y:S02]  /*de10*/  ISETP.GT.AND P2, PT, R2, 0x1d, PT ;  /* 0x0000001d0200780c */ /* 0x000fe40003f44270 */
[----:B------:R-:W-:Y:S01]  /*de20*/  PRMT R28, RZ, 0x7610, R28 ;  /* 0x00007610ff1c7816 */ /* 0x000fe2000000001c */
[----:B--2---:R-:W-:Y:S10]  /*de30*/  STL [R1+0x125c], R29 ;  /* 0x00125c1d01007387 */ /* 0x004ff40000100800 */
[----:B----4-:R-:W-:-:S04]  /*de40*/  @P2 LOP3.LUT R5, R5, R4, RZ, 0x3c, !PT ;  /* 0x0000000405052212 */ /* 0x010fc800078e3cff */
[----:B------:R-:W-:-:S04]  /*de50*/  @P2 LOP3.LUT R4, R5, R4, RZ, 0x3c, !PT ;  /* 0x0000000405042212 */ /* 0x000fc800078e3cff */
[----:B------:R-:W-:-:S05]  /*de60*/  @P2 LOP3.LUT R5, R5, R4, RZ, 0x3c, !PT ;  /* 0x0000000405052212 */ /* 0x000fca00078e3cff */
[----:B------:R-:W2:Y:S04]  /*de70*/  @P2 LDG.E.U8 R28, desc[UR6][R4.64] ;  /* 0x00000006041c2981 */ /* 0x000ea8000c1e1100 */
[----:B------:R-:W4:Y:S04]  /*de80*/  LDL R4, [R1+0x6bc] ;  /* 0x0006bc0001047983 */ /* 0x000f280000100800 */
[----:B------:R-:W4:Y:S01]  /*de90*/  LDL R5, [R1+0x6c0] ;  /* 0x0006c00001057983 */ /* 0x000f220000100800 */
[----:B------:R-:W-:-:S03]  /*dea0*/  PRMT R35, RZ, 0x7610, R35 ;  /* 0x00007610ff237816 */ /* 0x000fc60000000023 */
[----:B--2---:R-:W-:Y:S01]  /*deb0*/  STL [R1+0x1260], R28 ;  /* 0x0012601c01007387 */ /* 0x004fe20000100800 */
[----:B----4-:R-:W-:-:S04]  /*dec0*/  @P2 LOP3.LUT R5, R5, R4, RZ, 0x3c, !PT ;  /* 0x0000000405052212 */ /* 0x010fc800078e3cff */
[----:B------:R-:W-:-:S04]  /*ded0*/  @P2 LOP3.LUT R4, R5, R4, RZ, 0x3c, !PT ;  /* 0x0000000405042212 */ /* 0x000fc800078e3cff */
[----:B------:R-:W-:-:S05]  /*dee0*/  @P2 LOP3.LUT R5, R5, R4, RZ, 0x3c, !PT ;  /* 0x0000000405052212 */ /* 0x000fca00078e3cff */
[----:B------:R-:W2:Y:S04]  /*def0*/  @P2 LDG.E.U8 R35, desc[UR6][R4.64] ;  /* 0x0000000604232981 */ /* 0x000ea8000c1e1100 */
[----:B------:R-:W4:Y:S04]  /*df00*/  LDL R4, [R1+0x6b4] ;  /* 0x0006b40001047983 */ /* 0x000f280000100800 */
[----:B------:R-:W4:Y:S01]  /*df10*/  LDL R5, [R1+0x6b8] ;  /* 0x0006b80001057983 */ /* 0x000f220000100800 */
[----:B------:R-:W-:Y:S02]  /*df20*/  ISETP.GT.AND P0, PT, R2, 0x1e, PT ;  /* 0x0000001e0200780c */ /* 0x000fe40003f04270 */
[----:B------:R-:W-:Y:S01]  /*df30*/  PRMT R24, RZ, 0x7610, R24 ;  /* 0x00007610ff187816 */ /* 0x000fe20000000018 */
[----:B--2---:R0:W-:Y:S04]  /*df40*/  STL [R1+0x1264], R35 ;  /* 0x0012642301007387 */ /* 0x0041e80000100800 */
[----:B0-----:R-:W2:Y:S06]  /*df50*/  LDL R35, [R1+0x6b0] ;  /* 0x0006b00001237983 */ /* 0x001eac0000100800 */
[----:B----4-:R-:W-:-:S04]  /*df60*/  @P0 LOP3.LUT R5, R5, R4, RZ, 0x3c, !PT ;  /* 0x0000000405050212 */ /* 0x010fc800078e3cff */
[----:B------:R-:W-:-:S04]  /*df70*/  @P0 LOP3.LUT R4, R5, R4, RZ, 0x3c, !PT ;  /* 0x0000000405040212 */ /* 0x000fc800078e3cff */
[----:B------:R-:W-:-:S05]  /*df80*/  @P0 LOP3.LUT R5, R5, R4, RZ, 0x3c, !PT ;  /* 0x0000000405050212 */ /* 0x000fca00078e3cff */
[----:B------:R2:W4:Y:S04]  /*df90*/  @P0 LDG.E.U8 R24, desc[UR6][R4.64] ;  /* 0x0000000604180981 */ /* 0x000528000c1e1100 */
[----:B------:R-:W3:Y:S01]  /*dfa0*/  LDL R5, [R1+0x6ac] ;  /* 0x0006ac0001057983 */ /* 0x000ee20000100800 */
[----:B------:R-:W-:Y:S01]  /*dfb0*/  PRMT R25, RZ, 0x7610, R25 ;  /* 0x00007610ff197816 */ /* 0x000fe20000000019 */
[----:B--2---:R-:W-:Y:S02]  /*dfc0*/  @P0 IMAD.MOV.U32 R4, RZ, RZ, R35 ;  /* 0x000000ffff040224 */ /* 0x004fe400078e0023 */
[----:B----4-:R-:W-:Y:S01]  /*dfd0*/  STL [R1+0x1268], R24 ;  /* 0x0012681801007387 */ /* 0x010fe20000100800 */
[----:B------:R-:W-:Y:S02]  /*dfe0*/  ISETP.GT.AND P1, PT, R2, 0x1f, PT ;  /* 0x0000001f0200780c */ /* 0x000fe40003f24270 */
[----:B------:R-:W-:Y:S01]  /*dff0*/  PRMT R26, RZ, 0x7610, R26 ;  /* 0x00007610ff1a7816 */ /* 0x000fe2000000001a */
[----:B------:R-:W2:Y:S04]  /*e000*/  LDL R35, [R1+0x690] ;  /* 0x0006900001237983 */ /* 0x000ea80000100800 */
[----:B---3--:R-:W3:Y:S04]  /*e010*/  @P0 LDG.E.U8 R25, desc[UR6][R4.64] ;  /* 0x0000000604190981 */ /* 0x008ee8000c1e1100 */
[----:B------:R-:W4:Y:S04]  /*e020*/  LDL R4, [R1+0x6a4] ;  /* 0x0006a40001047983 */ /* 0x000f280000100800 */
[----:B------:R-:W4:Y:S04]  /*e030*/  LDL R5, [R1+0x6a8] ;  /* 0x0006a80001057983 */ /* 0x000f280000100800 */
[----:B---3--:R-:W-:Y:S01]  /*e040*/  STL [R1+0x126c], R25 ;  /* 0x00126c1901007387 */ /* 0x008fe20000100800 */
[----:B----4-:R-:W-:-:S04]  /*e050*/  @P1 LOP3.LUT R5, R5, R4, RZ, 0x3c, !PT ;  /* 0x0000000405051212 */ /* 0x010fc800078e3cff */
[----:B------:R-:W-:-:S04]  /*e060*/  @P1 LOP3.LUT R4, R5, R4, RZ, 0x3c, !PT ;  /* 0x0000000405041212 */ /* 0x000fc800078e3cff */
[----:B------:R-:W-:-:S05]  /*e070*/  @P1 LOP3.LUT R5, R5, R4, RZ, 0x3c, !PT ;  /* 0x0000000405051212 */ /* 0x000fca00078e3cff */
[----:B------:R-:W3:Y:S04]  /*e080*/  @P1 LDG.E.U8 R26, desc[UR6][R4.64] ;  /* 0x00000006041a1981 */ /* 0x000ee8000c1e1100 */
[----:B------:R-:W4:Y:S04]  /*e090*/  LDL R4, [R1+0x69c] ;  /* 0x00069c0001047983 */ /* 0x000f280000100800 */
[----:B------:R-:W4:Y:S01]  /*e0a0*/  LDL R5, [R1+0x6a0] ;  /* 0x0006a00001057983 */ /* 0x000f220000100800 */
[----:B------:R-:W-:-:S03]  /*e0b0*/  PRMT R27, RZ, 0x7610, R27 ;  /* 0x00007610ff1b7816 */ /* 0x000fc6000000001b */
[----:B---3--:R-:W-:Y:S01]  /*e0c0*/  STL [R1+0x1270], R26 ;  /* 0x0012701a01007387 */ /* 0x008fe20000100800 */
[----:B----4-:R-:W-:-:S04]  /*e0d0*/  @P1 LOP3.LUT R5, R5, R4, RZ, 0x3c, !PT ;  /* 0x0000000405051212 */ /* 0x010fc800078e3cff */
[----:B------:R-:W-:-:S04]  /*e0e0*/  @P1 LOP3.LUT R4, R5, R4, RZ, 0x3c, !PT ;  /* 0x0000000405041212 */ /* 0x000fc800078e3cff */
[----:B------:R-:W-:-:S05]  /*e0f0*/  @P1 LOP3.LUT R5, R5, R4, RZ, 0x3c, !PT ;  /* 0x0000000405051212 */ /* 0x000fca00078e3cff */
[----:B------:R-:W3:Y:S04]  /*e100*/  @P1 LDG.E.U8 R27, desc[UR6][R4.64] ;  /* 0x00000006041b1981 */ /* 0x000ee8000c1e1100 */
[----:B------:R-:W4:Y:S04]  /*e110*/  LDL R4, [R1+0x694] ;  /* 0x0006940001047983 */ /* 0x000f280000100800 */
[----:B------:R-:W4:Y:S01]  /*e120*/  LDL R5, [R1+0x698] ;  /* 0x0006980001057983 */ /* 0x000f220000100800 */
[----:B------:R-:W-:Y:S02]  /*e130*/  ISETP.GT.AND P2, PT, R2, 0x20, PT ;  /* 0x000000200200780c */ /* 0x000fe40003f44270 */
[----:B------:R-:W-:Y:S01]  /*e140*/  PRMT R29, RZ, 0x7610, R29 ;  /* 0x00007610ff1d7816 */ /* 0x000fe2000000001d */
[----:B---3--:R0:W-:Y:S10]  /*e150*/  STL [R1+0x1274], R27 ;  /* 0x0012741b01007387 */ /* 0x0081f40000100800 */
[----:B----4-:R-:W-:-:S04]  /*e160*/  @P2 LOP3.LUT R5, R5, R4, RZ, 0x3c, !PT ;  /* 0x0000000405052212 */ /* 0x010fc800078e3cff */
[----:B------:R-:W-:-:S04]  /*e170*/  @P2 LOP3.LUT R4, R5, R4, RZ, 0x3c, !PT ;  /* 0x0000000405042212 */ /* 0x000fc800078e3cff */
[----:B------:R-:W-:-:S05]  /*e180*/  @P2 LOP3.LUT R5, R5, R4, RZ, 0x3c, !PT ;  /* 0x0000000405052212 */ /* 0x000fca00078e3cff */
[----:B------:R2:W3:Y:S04]  /*e190*/  @P2 LDG.E.U8 R29, desc[UR6][R4.64] ;  /* 0x00000006041d2981 */ /* 0x0004e8000c1e1100 */
[----:B------:R-:W4:Y:S01]  /*e1a0*/  LDL R5, [R1+0x68c] ;  /* 0x00068c0001057983 */ /* 0x000f220000100800 */
[----:B------:R-:W-:Y:S01]  /*e1b0*/  PRMT R28, RZ, 0x7610, R28 ;  /* 0x00007610ff1c7816 */ /* 0x000fe2000000001c */
[----:B--2---:R-:W-:Y:S02]  /*e1c0*/  @P2 IMAD.MOV.U32 R4, RZ, RZ, R35 ;  /* 0x000000ffff042224 */ /* 0x004fe400078e0023 */
[----:B---3--:R1:W-:Y:S01]  /*e1d0*/  STL [R1+0x12b0], R29 ;  /* 0x0012b01d01007387 */ /* 0x0083e20000100800 */
[----:B------:R-:W-:Y:S02]  /*e1e0*/  ISETP.GT.AND P0, PT, R2, 0x21, PT ;  /* 0x000000210200780c */ /* 0x000fe40003f04270 */
[----:B0-----:R-:W-:Y:S01]  /*e1f0*/  PRMT R27, RZ, 0x7610, R27 ;  /* 0x00007610ff1b7816 */ /* 0x001fe2000000001b */
[----:B------:R-:W2:Y:S04]  /*e200*/  LDL R35, [R1+0x670] ;  /* 0x0006700001237983 */ /* 0x000ea80000100800 */
[----:B----4-:R-:W3:Y:S04]  /*e210*/  @P2 LDG.E.U8 R28, desc[UR6][R4.64] ;  /* 0x00000006041c2981 */ /* 0x010ee8000c1e1100 */
[----:B-1----:R-:W4:Y:S04]  /*e220*/  LDL R29, [R1+0x680] ;  /* 0x00068000011d7983 */ /* 0x002f280000100800 */
[----:B------:R-:W2:Y:S04]  /*e230*/  LDL R4, [R1+0x684] ;  /* 0x0006840001047983 */ /* 0x000ea80000100800 */
[----:B------:R-:W2:Y:S04]  /*e240*/  LDL R5, [R1+0x688] ;  /* 0x0006880001057983 */ /* 0x000ea80000100800 */
[----:B---3--:R0:W-:Y:S04]  /*e250*/  STL [R1+0x12b4], R28 ;  /* 0x0012b41c01007387 */ /* 0x0081e80000100800 */
[----:B0-----:R-:W3:Y:S01]  /*e260*/  LDL R28, [R1+0x67c] ;  /* 0x00067c00011c7983 */ /* 0x001ee20000100800 */
[----:B--2---:R-:W-:-:S04]  /*e270*/  @P0 LOP3.LUT R5, R5, R4, RZ, 0x3c, !PT ;  /* 0x0000000405050212 */ /* 0x004fc800078e3cff */
[----:B------:R-:W-:-:S04]  /*e280*/  @P0 LOP3.LUT R4, R5, R4, RZ, 0x3c, !PT ;  /* 0x0000000405040212 */ /* 0x000fc800078e3cff */
[----:B------:R-:W-:-:S05]  /*e290*/  @P0 LOP3.LUT R5, R5, R4, RZ, 0x3c, !PT ;  /* 0x0000000405050212 */ /* 0x000fca00078e3cff */
[----:B------:R4:W2:Y:S01]  /*e2a0*/  @P0 LDG.E.U8 R27, desc[UR6][R4.64] ;  /* 0x00000006041b0981 */ /* 0x0008a2000c1e1100 */
[----:B------:R-:W-:Y:S01]  /*e2b0*/  PRMT R26, RZ, 0x7610, R26 ;  /* 0x00007610ff1a7816 */ /* 0x000fe2000000001a */
[----:B----4-:R-:W-:Y:S02]  /*e2c0*/  @P0 IMAD.MOV.U32 R4, RZ, RZ, R29 ;  /* 0x000000ffff040224 */ /* 0x010fe400078e001d */
[----:B---3--:R-:W-:-:S05]  /*e2d0*/  @P0 IMAD.MOV.U32 R5, RZ, RZ, R28 ;  /* 0x000000ffff050224 */ /* 0x008fca00078e001c */
[----:B------:R-:W3:Y:S04]  /*e2e0*/  @P0 LDG.E.U8 R26, desc[UR6][R4.64] ;  /* 0x00000006041a0981 */ /* 0x000ee8000c1e1100 */
[----:B--2---:R0:W-:Y:S04]  /*e2f0*/  STL [R1+0x12b8], R27 ;  /* 0x0012b81b01007387 */ /* 0x0041e80000100800 */
[----:B------:R-:W2:Y:S04]  /*e300*/  LDL R4, [R1+0x674] ;  /* 0x0006740001047983 */ /* 0x000ea80000100800 */
[----:B------:R-:W2:Y:S01]  /*e310*/  LDL R5, [R1+0x678] ;  /* 0x0006780001057983 */ /* 0x000ea20000100800 */
[----:B------:R-:W-:-:S02]  /*e320*/  ISETP.GT.AND P1, PT, R2, 0x22, PT ;  /* 0x000000220200780c */ /* 0x000fc40003f24270 */
[----:B0-----:R-:W-:Y:S01]  /*e330*/  PRMT R27, RZ, 0x7610, R27 ;  /* 0x00007610ff1b7816 */ /* 0x001fe2000000001b */
[----:B------:R-:W4:Y:S04]  /*e340*/  LDL R29, [R1+0x65c] ;  /* 0x00065c00011d7983 */ /* 0x000f280000100800 */
[----:B------:R-:W4:Y:S04]  /*e350*/  LDL R28, [R1+0x660] ;  /* 0x00066000011c7983 */ /* 0x000f280000100800 */
[----:B---3--:R0:W-:Y:S02]  /*e360*/  STL [R1+0x12bc], R26 ;  /* 0x0012bc1a01007387 */ /* 0x0081e40000100800 */
[----:B--2---:R-:W-:-:S04]  /*e370*/  @P1 LOP3.LUT R5, R5, R4, RZ, 0x3c, !PT ;  /* 0x0000000405051212 */ /* 0x004fc800078e3cff */
[----:B------:R-:W-:-:S04]  /*e380*/  @P1 LOP3.LUT R4, R5, R4, RZ, 0x3c, !PT ;  /* 0x0000000405041212 */ /* 0x000fc800078e3cff */
[----:B------:R-:W-:-:S05]  /*e390*/  @P1 LOP3.LUT R5, R5, R4, RZ, 0x3c, !PT ;  /* 0x0000000405051212 */ /* 0x000fca00078e3cff */
[----:B------:R1:W2:Y:S04]  /*e3a0*/  @P1 LDG.E.U8 R27, desc[UR6][R4.64] ;  /* 0x00000006041b1981 */ /* 0x0002a8000c1e1100 */
[----:B------:R-:W3:Y:S01]  /*e3b0*/  LDL R5, [R1+0x66c] ;  /* 0x00066c0001057983 */ /* 0x000ee20000100800 */
[----:B------:R-:W-:Y:S01]  /*e3c0*/  PRMT R0, RZ, 0x7610, R0 ;  /* 0x00007610ff007816 */ /* 0x000fe20000000000 */
[----:B-1----:R-:W-:Y:S02]  /*e3d0*/  @P1 IMAD.MOV.U32 R4, RZ, RZ, R35 ;  /* 0x000000ffff041224 */ /* 0x002fe400078e0023 */
[----:B--2---:R1:W-:Y:S01]  /*e3e0*/  STL [R1+0xd8], R27 ;  /* 0x0000d81b01007387 */ /* 0x0043e20000100800 */
[----:B------:R-:W-:Y:S02]  /*e3f0*/  ISETP.GT.AND P2, PT, R2, 0x23, PT ;  /* 0x000000230200780c */ /* 0x000fe40003f44270 */
[----:B------:R-:W-:Y:S01]  /*e400*/  PRMT R6, RZ, 0x7610, R6 ;  /* 0x00007610ff067816 */ /* 0x000fe20000000006 */
[----:B0-----:R-:W2:Y:S01]  /*e410*/  LDL R26, [R1+0x658] ;  /* 0x00065800011a7983 */ /* 0x001ea20000100800 */
[----:B------:R-:W-:-:S02]  /*e420*/  PRMT R3, RZ, 0x7610, R3 ;  /* 0x00007610ff037816 */ /* 0x000fc40000000003 */
[----:B------:R-:W-:Y:S01]  /*e430*/  ISETP.GT.AND P0, PT, R2, 0x24, PT ;  /* 0x000000240200780c */ /* 0x000fe20003f04270 */
[----:B------:R-:W2:Y:S04]  /*e440*/  LDL R35, [R1+0x64c] ;  /* 0x00064c0001237983 */ /* 0x000ea80000100800 */
[----:B---3--:R0:W3:Y:S04]  /*e450*/  @P1 LDG.E.U8 R0, desc[UR6][R4.64] ;  /* 0x0000000604001981 */ /* 0x0080e8000c1e1100 */
[----:B-1----:R-:W2:Y:S04]  /*e460*/  LDL R27, [R1+0x654] ;  /* 0x00065400011b7983 */ /* 0x002ea80000100800 */
[----:B------:R-:W0:Y:S04]  /*e470*/  LDL R4, [R1+0x664] ;  /* 0x0006640001047983 */ /* 0x000e280000100800 */
[----:B------:R-:W0:Y:S02]  /*e480*/  LDL R5, [R1+0x668] ;  /* 0x0006680001057983 */ /* 0x000e240000100800 */
[----:B0-----:R-:W-:-:S04]  /*e490*/  @P2 LOP3.LUT R5, R5, R4, RZ, 0x3c, !PT ;  /* 0x0000000405052212 */ /* 0x001fc800078e3cff */
[----:B------:R-:W-:-:S04]  /*e4a0*/  @P2 LOP3.LUT R4, R5, R4, RZ, 0x3c, !PT ;  /* 0x0000000405042212 */ /* 0x000fc800078e3cff */
[----:B------:R-:W-:-:S05]  /*e4b0*/  @P2 LOP3.LUT R5, R5, R4, RZ, 0x3c, !PT ;  /* 0x0000000405052212 */ /* 0x000fca00078e3cff */
[----:B------:R4:W2:Y:S02]  /*e4c0*/  @P2 LDG.E.U8 R6, desc[UR6][R4.64] ;  /* 0x0000000604062981 */ /* 0x0008a4000c1e1100 */
[----:B----4-:R-:W-:Y:S02]  /*e4d0*/  @P2 IMAD.MOV.U32 R4, RZ, RZ, R28 ;  /* 0x000000ffff042224 */ /* 0x010fe400078e001c */
[----:B------:R-:W-:-:S05]  /*e4e0*/  @P2 IMAD.MOV.U32 R5, RZ, RZ, R29 ;  /* 0x000000ffff052224 */ /* 0x000fca00078e001d */
[----:B------:R2:W4:Y:S01]  /*e4f0*/  @P2 LDG.E.U8 R3, desc[UR6][R4.64] ;  /* 0x0000000604032981 */ /* 0x000522000c1e1100 */
[----:B------:R-:W-:-:S03]  /*e500*/  PRMT R34, RZ, 0x7610, R34 ;  /* 0x00007610ff227816 */ /* 0x000fc60000000022 */
[----:B---3--:R0:W-:Y:S01]  /*e510*/  STL [R1+0xd4], R0 ;  /* 0x0000d40001007387 */ /* 0x0081e20000100800 */
[----:B--2---:R-:W-:Y:S02]  /*e520*/  @P0 IMAD.MOV.U32 R4, RZ, RZ, R26 ;  /* 0x000000ffff040224 */ /* 0x004fe400078e001a */
[----:B------:R-:W-:Y:S01]  /*e530*/  @P0 IMAD.MOV.U32 R5, RZ, RZ, R27 ;  /* 0x000000ffff050224 */ /* 0x000fe200078e001b */
[----:B0-----:R-:W2:Y:S04]  /*e540*/  LDL R0, [R1+0x650] ;  /* 0x0006500001007983 */ /* 0x001ea80000100800 */
[----:B------:R2:W3:Y:S04]  /*e550*/  @P0 LDG.E.U8 R34, desc[UR6][R4.64] ;  /* 0x0000000604220981 */ /* 0x0004e8000c1e1100 */
[----:B------:R0:W-:Y:S04]  /*e560*/  STL [R1+0xd0], R6 ;  /* 0x0000d00601007387 */ /* 0x0001e80000100800 */
[----:B0-----:R-:W3:Y:S04]  /*e570*/  LDL.LU R6, [R1+0x12c8] ;  /* 0x0012c80001067983 */ /* 0x001ee80000300800 */
[----:B------:R-:W3:Y:S04]  /*e580*/  LDL R29, [R1+0x644] ;  /* 0x00064400011d7983 */ /* 0x000ee80000100800 */
[----:B------:R-:W3:Y:S04]  /*e590*/  LDL R28, [R1+0x648] ;  /* 0x00064800011c7983 */ /* 0x000ee80000100800 */
[----:B----4-:R0:W-:Y:S04]  /*e5a0*/  STL [R1+0xcc], R3 ;  /* 0x0000cc0301007387 */ /* 0x0101e80000100800 */
[----:B0-----:R-:W4:Y:S04]  /*e5b0*/  LDL.LU R3, [R1+0x12c4] ;  /* 0x0012c40001037983 */ /* 0x001f280000300800 */
[----:B------:R-:W4:Y:S04]  /*e5c0*/  LDL R27, [R1+0x63c] ;  /* 0x00063c00011b7983 */ /* 0x000f280000100800 */
[----:B------:R-:W4:Y:S01]  /*e5d0*/  LDL R26, [R1+0x640] ;  /* 0x00064000011a7983 */ /* 0x000f220000100800 */
[----:B------:R-:W-:Y:S01]  /*e5e0*/  ISETP.GT.AND P1, PT, R2, 0x25, PT ;  /* 0x000000250200780c */ /* 0x000fe20003f24270 */
[----:B--2---:R-:W-:Y:S01]  /*e5f0*/  @P0 IMAD.MOV.U32 R4, RZ, RZ, R0 ;  /* 0x000000ffff040224 */ /* 0x004fe200078e0000 */
[----:B------:R-:W-:Y:S01]  /*e600*/  PRMT R33, RZ, 0x7610, R33 ;  /* 0x00007610ff217816 */ /* 0x000fe20000000021 */
[----:B------:R-:W-:Y:S01]  /*e610*/  @P0 IMAD.MOV.U32 R5, RZ, RZ, R35 ;  /* 0x000000ffff050224 */ /* 0x000fe200078e0023 */
[----:B------:R-:W-:Y:S01]  /*e620*/  PRMT R32, RZ, 0x7610, R32 ;  /* 0x00007610ff207816 */ /* 0x000fe20000000020 */
[----:B---3--:R0:W-:Y:S04]  /*e630*/  STL [R1+0x1278], R34 ;  /* 0x0012782201007387 */ /* 0x0081e80000100800 */
[----:B------:R1:W2:Y:S04]  /*e640*/  @P0 LDG.E.U8 R33, desc[UR6][R4.64] ;  /* 0x0000000604210981 */ /* 0x0002a8000c1e1100 */
[----:B------:R-:W3:Y:S04]  /*e650*/  LDL R0, [R1+0x638] ;  /* 0x0006380001007983 */ /* 0x000ee80000100800 */
[----:B0-----:R-:W3:Y:S01]  /*e660*/  LDL R34, [R1+0x634] ;  /* 0x0006340001227983 */ /* 0x001ee20000100800 */
[----:B------:R-:W-:Y:S01]  /*e670*/  PRMT R36, RZ, 0x7610, R36 ;  /* 0x00007610ff247816 */ /* 0x000fe20000000024 */
[----:B-1----:R-:W-:-:S02]  /*e680*/  @P1 IMAD.MOV.U32 R5, RZ, RZ, R29 ;  /* 0x000000ffff051224 */ /* 0x002fc400078e001d */
[----:B------:R-:W-:-:S05]  /*e690*/  @P1 IMAD.MOV.U32 R4, RZ, RZ, R28 ;  /* 0x000000ffff041224 */ /* 0x000fca00078e001c */
[----:B------:R4:W3:Y:S02]  /*e6a0*/  @P1 LDG.E.U8 R32, desc[UR6][R4.64] ;  /* 0x0000000604201981 */ /* 0x0008e4000c1e1100 */
[----:B----4-:R-:W-:Y:S02]  /*e6b0*/  @P1 IMAD.MOV.U32 R5, RZ, RZ, R27 ;  /* 0x000000ffff051224 */ /* 0x010fe400078e001b */
[----:B------:R-:W-:-:S05]  /*e6c0*/  @P1 IMAD.MOV.U32 R4, RZ, RZ, R26 ;  /* 0x000000ffff041224 */ /* 0x000fca00078e001a */
[----:B------:R3:W4:Y:S01]  /*e6d0*/  @P1 LDG.E.U8 R36, desc[UR6][R4.64] ;  /* 0x0000000604241981 */ /* 0x000722000c1e1100 */
[----:B------:R-:W-:Y:S02]  /*e6e0*/  ISETP.GT.AND P2, PT, R2, 0x26, PT ;  /* 0x000000260200780c */ /* 0x000fe40003f44270 */
[----:B------:R-:W-:Y:S01]  /*e6f0*/  PRMT R20, RZ, 0x7610, R20 ;  /* 0x00007610ff147816 */ /* 0x000fe20000000014 */
[----:B--2---:R-:W-:Y:S04]  /*e700*/  STL [R1+0x127c], R33 ;  /* 0x00127c2101007387 */ /* 0x004fe80000100800 */
[----:B------:R-:W2:Y:S04]  /*e710*/  LDL R29, [R1+0x62c] ;  /* 0x00062c00011d7983 */ /* 0x000ea80000100800 */
[----:B------:R-:W2:Y:S02]  /*e720*/  LDL R28, [R1+0x630] ;  /* 0x00063000011c7983 */ /* 0x000ea40000100800 */
[----:B---3--:R-:W-:-:S02]  /*e730*/  @P2 IMAD.MOV.U32 R4, RZ, RZ, R0 ;  /* 0x000000ffff042224 */ /* 0x008fc400078e0000 */
[----:B------:R-:W-:-:S05]  /*e740*/  @P2 IMAD.MOV.U32 R5, RZ, RZ, R34 ;  /* 0x000000ffff052224 */ /* 0x000fca00078e0022 */
[----:B------:R2:W3:Y:S04]  /*e750*/  @P2 LDG.E.U8 R20, desc[UR6][R4.64] ;  /* 0x0000000604142981 */ /* 0x0004e8000c1e1100 */
[----:B------:R0:W-:Y:S04]  /*e760*/  STL [R1+0x1280], R32 ;  /* 0x0012802001007387 */ /* 0x0001e80000100800 */
[----:B------:R-:W3:Y:S04]  /*e770*/  LDL R27, [R1+0x624] ;  /* 0x00062400011b7983 */ /* 0x000ee80000100800 */
[----:B------:R-:W3:Y:S04]  /*e780*/  LDL R26, [R1+0x628] ;  /* 0x00062800011a7983 */ /* 0x000ee80000100800 */
[----:B----4-:R-:W-:Y:S04]  /*e790*/  STL [R1+0x1284], R36 ;  /* 0x0012842401007387 */ /* 0x010fe80000100800 */
[----:B0-----:R-:W4:Y:S04]  /*e7a0*/  LDL R32, [R1+0x61c] ;  /* 0x00061c0001207983 */ /* 0x001f280000100800 */
[----:B------:R-:W4:Y:S01]  /*e7b0*/  LDL R0, [R1+0x620] ;  /* 0x0006200001007983 */ /* 0x000f220000100800 */
[----:B------:R-:W-:Y:S01]  /*e7c0*/  ISETP.GT.AND P0, PT, R2, 0x27, PT ;  /* 0x000000270200780c */ /* 0x000fe20003f04270 */
[----:B--2---:R-:W-:Y:S01]  /*e7d0*/  @P2 IMAD.MOV.U32 R5, RZ, RZ, R29 ;  /* 0x000000ffff052224 */ /* 0x004fe200078e001d */
[----:B------:R-:W-:Y:S01]  /*e7e0*/  PRMT R21, RZ, 0x7610, R21 ;  /* 0x00007610ff157816 */ /* 0x000fe20000000015 */
[----:B------:R-:W-:Y:S01]  /*e7f0*/  @P2 IMAD.MOV.U32 R4, RZ, RZ, R28 ;  /* 0x000000ffff042224 */ /* 0x000fe200078e001c */
[----:B------:R-:W-:-:S04]  /*e800*/  PRMT R23, RZ, 0x7610, R23 ;  /* 0x00007610ff177816 */ /* 0x000fc80000000017 */
[----:B------:R0:W2:Y:S04]  /*e810*/  @P2 LDG.E.U8 R21, desc[UR6][R4.64] ;  /* 0x0000000604152981 */ /* 0x0000a8000c1e1100 */
[----:B---3--:R-:W-:Y:S04]  /*e820*/  STL [R1+0x1288], R20 ;  /* 0x0012881401007387 */ /* 0x008fe80000100800 */
[----:B------:R-:W3:Y:S04]  /*e830*/  LDL R29, [R1+0x614] ;  /* 0x00061400011d7983 */ /* 0x000ee80000100800 */
[----:B------:R-:W3:Y:S01]  /*e840*/  LDL R28, [R1+0x618] ;  /* 0x00061800011c7983 */ /* 0x000ee20000100800 */
[----:B------:R-:W-:Y:S01]  /*e850*/  PRMT R22, RZ, 0x7610, R22 ;  /* 0x00007610ff167816 */ /* 0x000fe20000000016 */
[----:B0-----:R-:W-:-:S02]  /*e860*/  @P0 IMAD.MOV.U32 R5, RZ, RZ, R27 ;  /* 0x000000ffff050224 */ /* 0x001fc400078e001b */
        /* <DEDUP_REMOVED lines=13> */
[----:B------:R-:W-:Y:S04]  /*e940*/  STL [R1+0x1290], R23 ;  /* 0x0012901701007387 */ /* 0x000fe80000100800 */
[----:B------:R-:W3:Y:S04]  /*e950*/  LDL R34, [R1+0x604] ;  /* 0x0006040001227983 */ /* 0x000ee80000100800 */
[----:B------:R-:W3:Y:S04]  /*e960*/  LDL R0, [R1+0x608] ;  /* 0x0006080001007983 */ /* 0x000ee80000100800 */
[----:B----4-:R0:W-:Y:S04]  /*e970*/  STL [R1+0x1294], R22 ;  /* 0x0012941601007387 */ /* 0x0101e80000100800 */
[----:B------:R-:W4:Y:S04]  /*e980*/  LDL R33, [R1+0x5fc] ;  /* 0x0005fc0001217983 */ /* 0x000f280000100800 */
[----:B------:R-:W4:Y:S04]  /*e990*/  LDL R32, [R1+0x600] ;  /* 0x0006000001207983 */ /* 0x000f280000100800 */
[----:B------:R-:W4:Y:S04]  /*e9a0*/  LDL R29, [R1+0x5f4] ;  /* 0x0005f400011d7983 */ /* 0x000f280000100800 */
[----:B------:R-:W4:Y:S01]  /*e9b0*/  LDL R28, [R1+0x5f8] ;  /* 0x0005f800011c7983 */ /* 0x000f220000100800 */
[C---:B------:R-:W-:Y:S01]  /*e9c0*/  ISETP.GT.AND P2, PT, R2.reuse, 0x29, PT ;  /* 0x000000290200780c */ /* 0x040fe20003f44270 */
[----:B--2---:R-:W-:Y:S01]  /*e9d0*/  @P1 IMAD.MOV.U32 R4, RZ, RZ, R26 ;  /* 0x000000ffff041224 */ /* 0x004fe200078e001a */
[----:B------:R-:W-:Y:S01]  /*e9e0*/  PRMT R24, RZ, 0x7610, R24 ;  /* 0x00007610ff187816 */ /* 0x000fe20000000018 */
[----:B------:R-:W-:Y:S01]  /*e9f0*/  @P1 IMAD.MOV.U32 R5, RZ, RZ, R27 ;  /* 0x000000ffff051224 */ /* 0x000fe200078e001b */
[----:B0-----:R-:W-:Y:S01]  /*ea00*/  PRMT R22, RZ, 0x7610, R22 ;  /* 0x00007610ff167816 */ /* 0x001fe20000000016 */
[----:B---3--:R0:W-:Y:S04]  /*ea10*/  STL [R1+0x12c0], R25 ;  /* 0x0012c01901007387 */ /* 0x0081e80000100800 */
[----:B------:R1:W2:Y:S04]  /*ea20*/  @P1 LDG.E.U8 R24, desc[UR6][R4.64] ;  /* 0x0000000604181981 */ /* 0x0002a8000c1e1100 */
[----:B------:R-:W3:Y:S04]  /*ea30*/  LDL R27, [R1+0x5ec] ;  /* 0x0005ec00011b7983 */ /* 0x000ee80000100800 */
[----:B------:R-:W2:Y:S01]  /*ea40*/  LDL R26, [R1+0x5f0] ;  /* 0x0005f000011a7983 */ /* 0x000ea20000100800 */
[----:B------:R-:W-:-:S02]  /*ea50*/  ISETP.GT.AND P0, PT, R2, 0x2a, PT ;  /* 0x0000002a0200780c */ /* 0x000fc40003f04270 */
[----:B------:R-:W-:Y:S02]  /*ea60*/  PRMT R31, RZ, 0x7610, R31 ;  /* 0x00007610ff1f7816 */ /* 0x000fe4000000001f */
[----:B------:R-:W-:Y:S01]  /*ea70*/  PRMT R23, RZ, 0x7610, R23 ;  /* 0x00007610ff177816 */ /* 0x000fe20000000017 */
[----:B-1----:R-:W-:Y:S02]  /*ea80*/  @P2 IMAD.MOV.U32 R5, RZ, RZ, R34 ;  /* 0x000000ffff052224 */ /* 0x002fe400078e0022 */
[----:B------:R-:W-:Y:S01]  /*ea90*/  @P2 IMAD.MOV.U32 R4, RZ, RZ, R0 ;  /* 0x000000ffff042224 */ /* 0x000fe200078e0000 */
[----:B------:R-:W-:Y:S01]  /*eaa0*/  PRMT R21, RZ, 0x7610, R21 ;  /* 0x00007610ff157816 */ /* 0x000fe20000000015 */
[----:B------:R-:W3:Y:S04]  /*eab0*/  LDL R0, [R1+0x5e8] ;  /* 0x0005e80001007983 */ /* 0x000ee80000100800 */
[----:B------:R4:W3:Y:S02]  /*eac0*/  @P2 LDG.E.U8 R22, desc[UR6][R4.64] ;  /* 0x0000000604162981 */ /* 0x0008e4000c1e1100 */
[----:B----4-:R-:W-:-:S02]  /*ead0*/  @P2 IMAD.MOV.U32 R5, RZ, RZ, R33 ;  /* 0x000000ffff052224 */ /* 0x010fc400078e0021 */
[----:B------:R-:W-:-:S05]  /*eae0*/  @P2 IMAD.MOV.U32 R4, RZ, RZ, R32 ;  /* 0x000000ffff042224 */ /* 0x000fca00078e0020 */
[----:B------:R1:W4:Y:S02]  /*eaf0*/  @P2 LDG.E.U8 R31, desc[UR6][R4.64] ;  /* 0x00000006041f2981 */ /* 0x000324000c1e1100 */
[----:B-1----:R-:W-:Y:S02]  /*eb00*/  @P0 IMAD.MOV.U32 R4, RZ, RZ, R28 ;  /* 0x000000ffff040224 */ /* 0x002fe400078e001c */
[----:B------:R-:W-:-:S05]  /*eb10*/  @P0 IMAD.MOV.U32 R5, RZ, RZ, R29 ;  /* 0x000000ffff050224 */ /* 0x000fca00078e001d */
[----:B------:R2:W4:Y:S02]  /*eb20*/  @P0 LDG.E.U8 R23, desc[UR6][R4.64] ;  /* 0x0000000604170981 */ /* 0x000524000c1e1100 */
[----:B--2---:R-:W-:Y:S02]  /*eb30*/  @P0 IMAD.MOV.U32 R4, RZ, RZ, R26 ;  /* 0x000000ffff040224 */ /* 0x004fe400078e001a */
[----:B---3--:R-:W-:-:S05]  /*eb40*/  @P0 IMAD.MOV.U32 R5, RZ, RZ, R27 ;  /* 0x000000ffff050224 */ /* 0x008fca00078e001b */
[----:B------:R-:W2:Y:S04]  /*eb50*/  @P0 LDG.E.U8 R21, desc[UR6][R4.64] ;  /* 0x0000000604150981 */ /* 0x000ea8000c1e1100 */
[----:B------:R1:W-:Y:S04]  /*eb60*/  STL [R1+0x60], R22 ;  /* 0x0000601601007387 */ /* 0x0003e80000100800 */
[----:B------:R-:W3:Y:S04]  /*eb70*/  LDL R28, [R1+0x5dc] ;  /* 0x0005dc00011c7983 */ /* 0x000ee80000100800 */
[----:B0-----:R-:W3:Y:S04]  /*eb80*/  LDL R25, [R1+0x5e0] ;  /* 0x0005e00001197983 */ /* 0x001ee80000100800 */
[----:B-1----:R-:W3:Y:S04]  /*eb90*/  LDL R22, [R1+0x5e4] ;  /* 0x0005e40001167983 */ /* 0x002ee80000100800 */
[----:B----4-:R0:W-:Y:S04]  /*eba0*/  STL [R1+0x1298], R23 ;  /* 0x0012981701007387 */ /* 0x0101e80000100800 */
[----:B------:R-:W4:Y:S04]  /*ebb0*/  LDL R27, [R1+0x5d4] ;  /* 0x0005d400011b7983 */ /* 0x000f280000100800 */
[----:B------:R-:W4:Y:S01]  /*ebc0*/  LDL R26, [R1+0x5d8] ;  /* 0x0005d800011a7983 */ /* 0x000f220000100800 */
[----:B------:R-:W-:-:S02]  /*ebd0*/  ISETP.GT.AND P1, PT, R2, 0x2b, PT ;  /* 0x0000002b0200780c */ /* 0x000fc40003f24270 */
[----:B------:R-:W-:Y:S01]  /*ebe0*/  PRMT R20, RZ, 0x7610, R20 ;  /* 0x00007610ff147816 */ /* 0x000fe20000000014 */
[----:B--2---:R1:W-:Y:S10]  /*ebf0*/  STL [R1+0x129c], R21 ;  /* 0x00129c1501007387 */ /* 0x0043f40000100800 */
[----:B------:R-:W-:-:S02]  /*ec00*/  @P1 IMAD.MOV.U32 R4, RZ, RZ, R0 ;  /* 0x000000ffff041224 */ /* 0x000fc400078e0000 */
[----:B------:R-:W2:Y:S01]  /*ec10*/  LDL R0, [R1+0x5d0] ;  /* 0x0005d00001007983 */ /* 0x000ea20000100800 */
[----:B------:R-:W-:Y:S02]  /*ec20*/  ISETP.GT.AND P2, PT, R2, 0x2c, PT ;  /* 0x0000002c0200780c */ /* 0x000fe40003f44270 */
[----:B------:R-:W-:Y:S02]  /*ec30*/  PRMT R30, RZ, 0x7610, R30 ;  /* 0x00007610ff1e7816 */ /* 0x000fe4000000001e */
[----:B------:R-:W-:Y:S01]  /*ec40*/  PRMT R37, RZ, 0x7610, R37 ;  /* 0x00007610ff257816 */ /* 0x000fe20000000025 */
[----:B---3--:R-:W-:Y:S02]  /*ec50*/  @P1 IMAD.MOV.U32 R5, RZ, RZ, R22 ;  /* 0x000000ffff051224 */ /* 0x008fe400078e0016 */
[----:B------:R-:W3:Y:S04]  /*ec60*/  LDL R22, [R1+0x5cc] ;  /* 0x0005cc0001167983 */ /* 0x000ee80000100800 */
[----:B------:R0:W3:Y:S02]  /*ec70*/  @P1 LDG.E.U8 R20, desc[UR6][R4.64] ;  /* 0x0000000604141981 */ /* 0x0000e4000c1e1100 */
[----:B0-----:R-:W-:-:S02]  /*ec80*/  @P1 IMAD.MOV.U32 R4, RZ, RZ, R25 ;  /* 0x000000ffff041224 */ /* 0x001fc400078e0019 */
[----:B------:R-:W-:-:S05]  /*ec90*/  @P1 IMAD.MOV.U32 R5, RZ, RZ, R28 ;  /* 0x000000ffff051224 */ /* 0x000fca00078e001c */
[----:B------:R4:W3:Y:S02]  /*eca0*/  @P1 LDG.E.U8 R30, desc[UR6][R4.64] ;  /* 0x00000006041e1981 */ /* 0x0008e4000c1e1100 */
[----:B----4-:R-:W-:Y:S02]  /*ecb0*/  @P2 IMAD.MOV.U32 R5, RZ, RZ, R27 ;  /* 0x000000ffff052224 */ /* 0x010fe400078e001b */
[----:B------:R-:W-:-:S05]  /*ecc0*/  @P2 IMAD.MOV.U32 R4, RZ, RZ, R26 ;  /* 0x000000ffff042224 */ /* 0x000fca00078e001a */
[----:B------:R2:W4:Y:S01]  /*ecd0*/  @P2 LDG.E.U8 R37, desc[UR6][R4.64] ;  /* 0x0000000604252981 */ /* 0x000522000c1e1100 */
[----:B------:R-:W-:Y:S01]  /*ece0*/  PRMT R38, RZ, 0x7610, R38 ;  /* 0x00007610ff267816 */ /* 0x000fe20000000026 */
[----:B--2---:R-:W-:Y:S02]  /*ecf0*/  @P2 IMAD.MOV.U32 R4, RZ, RZ, R0 ;  /* 0x000000ffff042224 */ /* 0x004fe400078e0000 */
[----:B---3--:R-:W-:Y:S01]  /*ed00*/  @P2 IMAD.MOV.U32 R5, RZ, RZ, R22 ;  /* 0x000000ffff052224 */ /* 0x008fe200078e0016 */
[----:B------:R0:W-:Y:S04]  /*ed10*/  STL [R1+0x12a0], R20 ;  /* 0x0012a01401007387 */ /* 0x0001e80000100800 */
[----:B------:R-:W2:Y:S04]  /*ed20*/  LDL R25, [R1+0x5c4] ;  /* 0x0005c40001197983 */ /* 0x000ea80000100800 */
[----:B------:R-:W3:Y:S04]  /*ed30*/  LDL R23, [R1+0x5c8] ;  /* 0x0005c80001177983 */ /* 0x000ee80000100800 */
[----:B------:R2:W3:Y:S04]  /*ed40*/  @P2 LDG.E.U8 R38, desc[UR6][R4.64] ;  /* 0x0000000604262981 */ /* 0x0004e8000c1e1100 */
[----:B------:R-:W-:Y:S04]  /*ed50*/  STL [R1+0x12a4], R30 ;  /* 0x0012a41e01007387 */ /* 0x000fe80000100800 */
[----:B-1----:R-:W3:Y:S04]  /*ed60*/  LDL R21, [R1+0x594] ;  /* 0x0005940001157983 */ /* 0x002ee80000100800 */
[----:B0-----:R-:W3:Y:S04]  /*ed70*/  LDL R20, [R1+0x598] ;  /* 0x0005980001147983 */ /* 0x001ee80000100800 */
[----:B----4-:R-:W-:Y:S04]  /*ed80*/  STL [R1+0x12a8], R37 ;  /* 0x0012a82501007387 */ /* 0x010fe80000100800 */
[----:B------:R-:W4:Y:S01]  /*ed90*/  LDL R0, [R1+0x590] ;  /* 0x0005900001007983 */ /* 0x000f220000100800 */
[----:B------:R-:W-:-:S03]  /*eda0*/  ISETP.GT.AND P0, PT, R2, 0x2d, PT ;  /* 0x0000002d0200780c */ /* 0x000fc60003f04270 */
[----:B------:R-:W4:Y:S01]  /*edb0*/  LDL R22, [R1+0x58c] ;  /* 0x00058c0001167983 */ /* 0x000f220000100800 */
[----:B------:R-:W-:Y:S02]  /*edc0*/  ISETP.GT.AND P1, PT, R2, 0x30, PT ;  /* 0x000000300200780c */ /* 0x000fe40003f24270 */
[----:B------:R-:W-:Y:S02]  /*edd0*/  PRMT R39, RZ, 0x7610, R39 ;  /* 0x00007610ff277816 */ /* 0x000fe40000000027 */
[----:B------:R-:W-:-:S05]  /*ede0*/  PRMT R61, RZ, 0x7610, R61 ;  /* 0x00007610ff3d7816 */ /* 0x000fca000000003d */
[----:B--2---:R-:W-:Y:S02]  /*edf0*/  @P0 IMAD.MOV.U32 R5, RZ, RZ, R25 ;  /* 0x000000ffff050224 */ /* 0x004fe400078e0019 */
[----:B---3--:R-:W-:Y:S01]  /*ee00*/  @P0 IMAD.MOV.U32 R4, RZ, RZ, R23 ;  /* 0x000000ffff040224 */ /* 0x008fe200078e0017 */
[----:B------:R0:W-:Y:S04]  /*ee10*/  STL [R1+0x12ac], R38 ;  /* 0x0012ac2601007387 */ /* 0x0001e80000100800 */
[----:B------:R-:W2:Y:S04]  /*ee20*/  LDL R25, [R1+0x584] ;  /* 0x0005840001197983 */ /* 0x000ea80000100800 */
[----:B------:R-:W3:Y:S04]  /*ee30*/  LDL R23, [R1+0x588] ;  /* 0x0005880001177983 */ /* 0x000ee80000100800 */
[----:B------:R-:W3:Y:S04]  /*ee40*/  LDL R27, [R1+0x57c] ;  /* 0x00057c00011b7983 */ /* 0x000ee80000100800 */
[----:B------:R-:W3:Y:S04]  /*ee50*/  LDL R26, [R1+0x580] ;  /* 0x00058000011a7983 */ /* 0x000ee80000100800 */
[----:B------:R1:W3:Y:S01]  /*ee60*/  @P0 LDG.E.U8 R39, desc[UR6][R4.64] ;  /* 0x0000000604270981 */ /* 0x0002e2000c1e1100 */
[----:B------:R-:W-:-:S02]  /*ee70*/  ISETP.GT.AND P2, PT, R2, 0x31, PT ;  /* 0x000000310200780c */ /* 0x000fc40003f44270 */
[----:B------:R-:W-:Y:S01]  /*ee80*/  PRMT R60, RZ, 0x7610, R60 ;  /* 0x00007610ff3c7816 */ /* 0x000fe2000000003c */
[----:B------:R-:W3:Y:S01]  /*ee90*/  LDL R29, [R1+0x59c] ;  /* 0x00059c00011d7983 */ /* 0x000ee20000100800 */
[----:B------:R-:W-:Y:S02]  /*eea0*/  ISETP.GT.AND P3, PT, R2, 0x38, PT ;  /* 0x000000380200780c */ /* 0x000fe40003f64270 */
[----:B------:R-:W-:Y:S01]  /*eeb0*/  PRMT R59, RZ, 0x7610, R59 ;  /* 0x00007610ff3b7816 */ /* 0x000fe2000000003b */
[----:B------:R-:W3:Y:S01]  /*eec0*/  LDL R28, [R1+0x5a0] ;  /* 0x0005a000011c7983 */ /* 0x000ee20000100800 */
[----:B-1----:R-:W-:Y:S02]  /*eed0*/  @P1 IMAD.MOV.U32 R4, RZ, RZ, R20 ;  /* 0x000000ffff041224 */ /* 0x002fe400078e0014 */
[----:B------:R-:W-:Y:S01]  /*eee0*/  @P1 IMAD.MOV.U32 R5, RZ, RZ, R21 ;  /* 0x000000ffff051224 */ /* 0x000fe200078e0015 */
[----:B------:R-:W3:Y:S04]  /*eef0*/  LDL R20, [R1+0x518] ;  /* 0x0005180001147983 */ /* 0x000ee80000100800 */
[----:B------:R-:W3:Y:S04]  /*ef00*/  LDL R21, [R1+0x514] ;  /* 0x0005140001157983 */ /* 0x000ee80000100800 */
[----:B------:R4:W3:Y:S01]  /*ef10*/  @P1 LDG.E.U8 R61, desc[UR6][R4.64] ;  /* 0x00000006043d1981 */ /* 0x0008e2000c1e1100 */
[----:B------:R-:W-:-:S02]  /*ef20*/  PRMT R58, RZ, 0x7610, R58 ;  /* 0x00007610ff3a7816 */ /* 0x000fc4000000003a */
[----:B------:R-:W-:Y:S01]  /*ef30*/  PRMT R57, RZ, 0x7610, R57 ;  /* 0x00007610ff397816 */ /* 0x000fe20000000039 */
[----:B------:R-:W3:Y:S01]  /*ef40*/  LDL R36, [R1+0x4ac] ;  /* 0x0004ac0001247983 */ /* 0x000ee20000100800 */
[----:B----4-:R-:W-:-:S03]  /*ef50*/  @P1 IMAD.MOV.U32 R4, RZ, RZ, R0 ;  /* 0x000000ffff041224 */ /* 0x010fc600078e0000 */
[----:B------:R-:W4:Y:S01]  /*ef60*/  LDL R0, [R1+0x510] ;  /* 0x0005100001007983 */ /* 0x000f220000100800 */
[----:B------:R-:W-:-:S03]  /*ef70*/  @P1 IMAD.MOV.U32 R5, RZ, RZ, R22 ;  /* 0x000000ffff051224 */ /* 0x000fc600078e0016 */
[----:B------:R-:W4:Y:S04]  /*ef80*/  LDL R22, [R1+0x50c] ;  /* 0x00050c0001167983 */ /* 0x000f280000100800 */
[----:B------:R2:W4:Y:S02]  /*ef90*/  @P1 LDG.E.U8 R60, desc[UR6][R4.64] ;  /* 0x00000006043c1981 */ /* 0x000524000c1e1100 */
[----:B--2---:R-:W-:Y:S02]  /*efa0*/  @P2 IMAD.MOV.U32 R5, RZ, RZ, R25 ;  /* 0x000000ffff052224 */ /* 0x004fe400078e0019 */
[----:B------:R-:W2:Y:S01]  /*efb0*/  LDL R25, [R1+0x504] ;  /* 0x0005040001197983 */ /* 0x000ea20000100800 */
[----:B---3--:R-:W-:-:S03]  /*efc0*/  @P2 IMAD.MOV.U32 R4, RZ, RZ, R23 ;  /* 0x000000ffff042224 */ /* 0x008fc600078e0017 */
[----:B------:R-:W3:Y:S04]  /*efd0*/  LDL R23, [R1+0x508] ;  /* 0x0005080001177983 */ /* 0x000ee80000100800 */
[----:B------:R1:W3:Y:S02]  /*efe0*/  @P2 LDG.E.U8 R59, desc[UR6][R4.64] ;  /* 0x00000006043b2981 */ /* 0x0002e4000c1e1100 */
[----:B-1----:R-:W-:Y:S02]  /*eff0*/  @P2 IMAD.MOV.U32 R4, RZ, RZ, R26 ;  /* 0x000000ffff042224 */ /* 0x002fe400078e001a */
[----:B------:R-:W-:Y:S01]  /*f000*/  @P2 IMAD.MOV.U32 R5, RZ, RZ, R27 ;  /* 0x000000ffff052224 */ /* 0x000fe200078e001b */
[----:B------:R-:W-:Y:S01]  /*f010*/  ISETP.GT.AND P4, PT, R2, 0x39, PT ;  /* 0x000000390200780c */ /* 0x000fe20003f84270 */
[----:B------:R-:W3:Y:S04]  /*f020*/  LDL R27, [R1+0x56c] ;  /* 0x00056c00011b7983 */ /* 0x000ee80000100800 */
[----:B------:R1:W3:Y:S01]  /*f030*/  @P2 LDG.E.U8 R58, desc[UR6][R4.64] ;  /* 0x00000006043a2981 */ /* 0x0002e2000c1e1100 */
[----:B------:R-:W-:-:S02]  /*f040*/  PRMT R56, RZ, 0x7610, R56 ;  /* 0x00007610ff387816 */ /* 0x000fc40000000038 */
[----:B------:R-:W-:Y:S01]  /*f050*/  PRMT R55, RZ, 0x7610, R55 ;  /* 0x00007610ff377816 */ /* 0x000fe20000000037 */
[----:B------:R-:W3:Y:S01]  /*f060*/  LDL R26, [R1+0x570] ;  /* 0x00057000011a7983 */ /* 0x000ee20000100800 */
[----:B-1----:R-:W-:Y:S02]  /*f070*/  @P3 IMAD.MOV.U32 R4, RZ, RZ, R20 ;  /* 0x000000ffff043224 */ /* 0x002fe400078e0014 */
[----:B------:R-:W-:Y:S01]  /*f080*/  @P3 IMAD.MOV.U32 R5, RZ, RZ, R21 ;  /* 0x000000ffff053224 */ /* 0x000fe200078e0015 */
[----:B------:R-:W3:Y:S04]  /*f090*/  LDL R20, [R1+0x500] ;  /* 0x0005000001147983 */ /* 0x000ee80000100800 */
[----:B------:R-:W3:Y:S04]  /*f0a0*/  LDL R21, [R1+0x4fc] ;  /* 0x0004fc0001157983 */ /* 0x000ee80000100800 */
[----:B------:R4:W3:Y:S02]  /*f0b0*/  @P3 LDG.E.U8 R57, desc[UR6][R4.64] ;  /* 0x0000000604393981 */ /* 0x0008e4000c1e1100 */
[----:B----4-:R-:W-:-:S02]  /*f0c0*/  @P3 IMAD.MOV.U32 R4, RZ, RZ, R0 ;  /* 0x000000ffff043224 */ /* 0x010fc400078e0000 */
[----:B------:R-:W4:Y:S01]  /*f0d0*/  LDL R0, [R1+0x5c0] ;  /* 0x0005c00001007983 */ /* 0x000f220000100800 */
[----:B------:R-:W-:-:S03]  /*f0e0*/  @P3 IMAD.MOV.U32 R5, RZ, RZ, R22 ;  /* 0x000000ffff053224 */ /* 0x000fc600078e0016 */
[----:B------:R-:W4:Y:S04]  /*f0f0*/  LDL R22, [R1+0x5bc] ;  /* 0x0005bc0001167983 */ /* 0x000f280000100800 */
[----:B------:R2:W4:Y:S01]  /*f100*/  @P3 LDG.E.U8 R56, desc[UR6][R4.64] ;  /* 0x0000000604383981 */ /* 0x000522000c1e1100 */
[----:B------:R-:W-:Y:S01]  /*f110*/  PRMT R49, RZ, 0x7610, R49 ;  /* 0x00007610ff317816 */ /* 0x000fe20000000031 */
[----:B--2---:R-:W-:Y:S02]  /*f120*/  @P4 IMAD.MOV.U32 R5, RZ, RZ, R25 ;  /* 0x000000ffff054224 */ /* 0x004fe400078e0019 */
[----:B------:R-:W2:Y:S01]  /*f130*/  LDL R25, [R1+0x574] ;  /* 0x0005740001197983 */ /* 0x000ea20000100800 */
[----:B---3--:R-:W-:-:S03]  /*f140*/  @P4 IMAD.MOV.U32 R4, RZ, RZ, R23 ;  /* 0x000000ffff044224 */ /* 0x008fc600078e0017 */
[----:B------:R-:W3:Y:S04]  /*f150*/  LDL R23, [R1+0x578] ;  /* 0x0005780001177983 */ /* 0x000ee80000100800 */
[----:B------:R1:W3:Y:S02]  /*f160*/  @P4 LDG.E.U8 R55, desc[UR6][R4.64] ;  /* 0x0000000604374981 */ /* 0x0002e4000c1e1100 */
[----:B-1----:R-:W-:Y:S02]  /*f170*/  @P4 IMAD.MOV.U32 R4, RZ, RZ, R20 ;  /* 0x000000ffff044224 */ /* 0x002fe400078e0014 */
[----:B------:R-:W3:Y:S01]  /*f180*/  LDL R20, [R1+0x568] ;  /* 0x0005680001147983 */ /* 0x000ee20000100800 */
[----:B------:R-:W-:-:S03]  /*f190*/  @P4 IMAD.MOV.U32 R5, RZ, RZ, R21 ;  /* 0x000000ffff054224 */ /* 0x000fc600078e0015 */
[----:B------:R-:W3:Y:S04]  /*f1a0*/  LDL R21, [R1+0x564] ;  /* 0x0005640001157983 */ /* 0x000ee80000100800 */
[----:B------:R4:W3:Y:S02]  /*f1b0*/  @P4 LDG.E.U8 R49, desc[UR6][R4.64] ;  /* 0x0000000604314981 */ /* 0x0008e4000c1e1100 */
[----:B----4-:R-:W-:Y:S02]  /*f1c0*/  @P0 IMAD.MOV.U32 R4, RZ, RZ, R0 ;  /* 0x000000ffff040224 */ /* 0x010fe400078e0000 */
[----:B------:R-:W4:Y:S01]  /*f1d0*/  LDL R0, [R1+0x560] ;  /* 0x0005600001007983 */ /* 0x000f220000100800 */
[C---:B------:R-:W-:Y:S01]  /*f1e0*/  ISETP.GT.AND P1, PT, R2.reuse, 0x32, PT ;  /* 0x000000320200780c */ /* 0x040fe20003f24270 */
[----:B------:R-:W-:Y:S01]  /*f1f0*/  @P0 IMAD.MOV.U32 R5, RZ, RZ, R22 ;  /* 0x000000ffff050224 */ /* 0x000fe200078e0016 */
[----:B------:R-:W-:Y:S01]  /*f200*/  PRMT R54, RZ, 0x7610, R54 ;  /* 0x00007610ff367816 */ /* 0x000fe20000000036 */
[----:B------:R-:W4:Y:S01]  /*f210*/  LDL R22, [R1+0x55c] ;  /* 0x00055c0001167983 */ /* 0x000f220000100800 */
[----:B------:R-:W-:-:S02]  /*f220*/  ISETP.GT.AND P2, PT, R2, 0x33, PT ;  /* 0x000000330200780c */ /* 0x000fc40003f44270 */
[----:B------:R-:W-:Y:S02]  /*f230*/  PRMT R53, RZ, 0x7610, R53 ;  /* 0x00007610ff357816 */ /* 0x000fe40000000035 */
[----:B------:R2:W4:Y:S01]  /*f240*/  @P0 LDG.E.U8 R54, desc[UR6][R4.64] ;  /* 0x0000000604360981 */ /* 0x000522000c1e1100 */
[----:B------:R-:W-:Y:S02]  /*f250*/  PRMT R52, RZ, 0x7610, R52 ;  /* 0x00007610ff347816 */ /* 0x000fe40000000034 */
[----:B------:R-:W-:Y:S02]  /*f260*/  PRMT R51, RZ, 0x7610, R51 ;  /* 0x00007610ff337816 */ /* 0x000fe40000000033 */
[----:B--2---:R-:W-:Y:S02]  /*f270*/  @P1 IMAD.MOV.U32 R5, RZ, RZ, R25 ;  /* 0x000000ffff051224 */ /* 0x004fe400078e0019 */
[----:B------:R-:W2:Y:S01]  /*f280*/  LDL R25, [R1+0x4f4] ;  /* 0x0004f40001197983 */ /* 0x000ea20000100800 */
[----:B---3--:R-:W-:-:S03]  /*f290*/  @P1 IMAD.MOV.U32 R4, RZ, RZ, R23 ;  /* 0x000000ffff041224 */ /* 0x008fc600078e0017 */
[----:B------:R-:W3:Y:S04]  /*f2a0*/  LDL R23, [R1+0x4f8] ;  /* 0x0004f80001177983 */ /* 0x000ee80000100800 */
[----:B------:R1:W3:Y:S02]  /*f2b0*/  @P1 LDG.E.U8 R53, desc[UR6][R4.64] ;  /* 0x0000000604351981 */ /* 0x0002e4000c1e1100 */
[----:B-1----:R-:W-:Y:S02]  /*f2c0*/  @P1 IMAD.MOV.U32 R4, RZ, RZ, R26 ;  /* 0x000000ffff041224 */ /* 0x002fe400078e001a */
[----:B------:R-:W-:Y:S01]  /*f2d0*/  @P1 IMAD.MOV.U32 R5, RZ, RZ, R27 ;  /* 0x000000ffff051224 */ /* 0x000fe200078e001b */
[----:B------:R-:W3:Y:S04]  /*f2e0*/  LDL R26, [R1+0x4f0] ;  /* 0x0004f000011a7983 */ /* 0x000ee80000100800 */
[----:B------:R-:W3:Y:S04]  /*f2f0*/  LDL R27, [R1+0x4ec] ;  /* 0x0004ec00011b7983 */ /* 0x000ee80000100800 */
[----:B------:R1:W3:Y:S02]  /*f300*/  @P1 LDG.E.U8 R52, desc[UR6][R4.64] ;  /* 0x0000000604341981 */ /* 0x0002e4000c1e1100 */
[----:B-1----:R-:W-:-:S02]  /*f310*/  @P2 IMAD.MOV.U32 R4, RZ, RZ, R20 ;  /* 0x000000ffff042224 */ /* 0x002fc400078e0014 */
[----:B------:R-:W-:Y:S01]  /*f320*/  @P2 IMAD.MOV.U32 R5, RZ, RZ, R21 ;  /* 0x000000ffff052224 */ /* 0x000fe200078e0015 */
[----:B------:R-:W3:Y:S04]  /*f330*/  LDL R20, [R1+0x4e8] ;  /* 0x0004e80001147983 */ /* 0x000ee80000100800 */
[----:B------:R-:W3:Y:S04]  /*f340*/  LDL R21, [R1+0x4e4] ;  /* 0x0004e40001157983 */ /* 0x000ee80000100800 */
[----:B------:R4:W3:Y:S02]  /*f350*/  @P2 LDG.E.U8 R51, desc[UR6][R4.64] ;  /* 0x0000000604332981 */ /* 0x0008e4000c1e1100 */
[----:B----4-:R-:W-:-:S02]  /*f360*/  @P2 IMAD.MOV.U32 R4, RZ, RZ, R0 ;  /* 0x000000ffff042224 */ /* 0x010fc400078e0000 */
[----:B------:R-:W4:Y:S01]  /*f370*/  LDL R0, [R1+0x4e0] ;  /* 0x0004e00001007983 */ /* 0x000f220000100800 */
[C---:B------:R-:W-:Y:S01]  /*f380*/  ISETP.GT.AND P3, PT, R2.reuse, 0x3a, PT ;  /* 0x0000003a0200780c */ /* 0x040fe20003f64270 */
[----:B------:R-:W-:Y:S01]  /*f390*/  @P2 IMAD.MOV.U32 R5, RZ, RZ, R22 ;  /* 0x000000ffff052224 */ /* 0x000fe200078e0016 */
[----:B------:R-:W-:Y:S01]  /*f3a0*/  PRMT R50, RZ, 0x7610, R50 ;  /* 0x00007610ff327816 */ /* 0x000fe20000000032 */
[----:B------:R-:W4:Y:S01]  /*f3b0*/  LDL R22, [R1+0x4dc] ;  /* 0x0004dc0001167983 */ /* 0x000f220000100800 */
[----:B------:R-:W-:Y:S02]  /*f3c0*/  ISETP.GT.AND P4, PT, R2, 0x3b, PT ;  /* 0x0000003b0200780c */ /* 0x000fe40003f84270 */
[----:B------:R-:W-:Y:S02]  /*f3d0*/  PRMT R48, RZ, 0x7610, R48 ;  /* 0x00007610ff307816 */ /* 0x000fe40000000030 */
[----:B------:R2:W4:Y:S01]  /*f3e0*/  @P2 LDG.E.U8 R50, desc[UR6][R4.64] ;  /* 0x0000000604322981 */ /* 0x000522000c1e1100 */
[----:B------:R-:W-:-:S02]  /*f3f0*/  PRMT R47, RZ, 0x7610, R47 ;  /* 0x00007610ff2f7816 */ /* 0x000fc4000000002f */
[----:B------:R-:W-:Y:S02]  /*f400*/  PRMT R46, RZ, 0x7610, R46 ;  /* 0x00007610ff2e7816 */ /* 0x000fe4000000002e */
[----:B--2---:R-:W-:Y:S02]  /*f410*/  @P3 IMAD.MOV.U32 R5, RZ, RZ, R25 ;  /* 0x000000ffff053224 */ /* 0x004fe400078e0019 */
[----:B------:R-:W2:Y:S01]  /*f420*/  LDL R25, [R1+0x5b4] ;  /* 0x0005b40001197983 */ /* 0x000ea20000100800 */
[----:B---3--:R-:W-:-:S03]  /*f430*/  @P3 IMAD.MOV.U32 R4, RZ, RZ, R23 ;  /* 0x000000ffff043224 */ /* 0x008fc600078e0017 */
[----:B------:R-:W3:Y:S04]  /*f440*/  LDL R23, [R1+0x5b8] ;  /* 0x0005b80001177983 */ /* 0x000ee80000100800 */
[----:B------:R1:W3:Y:S02]  /*f450*/  @P3 LDG.E.U8 R48, desc[UR6][R4.64] ;  /* 0x0000000604303981 */ /* 0x0002e4000c1e1100 */
[----:B-1----:R-:W-:Y:S01]  /*f460*/  @P3 IMAD.MOV.U32 R4, RZ, RZ, R26 ;  /* 0x000000ffff043224 */ /* 0x002fe200078e001a */
[C---:B------:R-:W-:Y:S01]  /*f470*/  ISETP.GT.AND P0, PT, R2.reuse, 0x2e, PT ;  /* 0x0000002e0200780c */ /* 0x040fe20003f04270 */
[----:B------:R-:W3:Y:S01]  /*f480*/  LDL R26, [R1+0x548] ;  /* 0x00054800011a7983 */ /* 0x000ee20000100800 */
[----:B------:R-:W-:Y:S01]  /*f490*/  @P3 IMAD.MOV.U32 R5, RZ, RZ, R27 ;  /* 0x000000ffff053224 */ /* 0x000fe200078e001b */
[----:B------:R-:W-:-:S02]  /*f4a0*/  ISETP.GT.AND P1, PT, R2, 0x34, PT ;  /* 0x000000340200780c */ /* 0x000fc40003f24270 */
        /* <DEDUP_REMOVED lines=9> */
[----:B------:R-:W-:-:S03]  /*f540*/  @P4 IMAD.MOV.U32 R5, RZ, RZ, R22 ;  /* 0x000000ffff054224 */ /* 0x000fc600078e0016 */
[----:B------:R-:W4:Y:S01]  /*f550*/  LDL R22, [R1+0x54c] ;  /* 0x00054c0001167983 */ /* 0x000f220000100800 */
[----:B------:R-:W-:Y:S02]  /*f560*/  PRMT R40, RZ, 0x7610, R40 ;  /* 0x00007610ff287816 */ /* 0x000fe40000000028 */
[----:B------:R-:W-:-:S04]  /*f570*/  PRMT R45, RZ, 0x7610, R45 ;  /* 0x00007610ff2d7816 */ /* 0x000fc8000000002d */
        /* <DEDUP_REMOVED lines=21> */
[----:B------:R-:W-:-:S04]  /*f6d0*/  PRMT R41, RZ, 0x7610, R41 ;  /* 0x00007610ff297816 */ /* 0x000fc80000000029 */
[----:B-1----:R-:W-:Y:S02]  /*f6e0*/  @P2 IMAD.MOV.U32 R4, RZ, RZ, R26 ;  /* 0x000000ffff042224 */ /* 0x002fe400078e001a */
[----:B------:R-:W-:Y:S01]  /*f6f0*/  @P2 IMAD.MOV.U32 R5, RZ, RZ, R27 ;  /* 0x000000ffff052224 */ /* 0x000fe200078e001b */
[----:B------:R-:W4:Y:S04]  /*f700*/  LDL R26, [R1+0x4c8] ;  /* 0x0004c800011a7983 */ /* 0x000f280000100800 */
[----:B------:R-:W4:Y:S04]  /*f710*/  LDL R27, [R1+0x4c4] ;  /* 0x0004c400011b7983 */ /* 0x000f280000100800 */
[----:B------:R2:W4:Y:S01]  /*f720*/  @P2 LDG.E.U8 R42, desc[UR6][R4.64] ;  /* 0x00000006042a2981 */ /* 0x000522000c1e1100 */
[----:B------:R-:W-:Y:S01]  /*f730*/  PRMT R19, RZ, 0x7610, R19 ;  /* 0x00007610ff137816 */ /* 0x000fe20000000013 */
[----:B--2---:R-:W-:-:S02]  /*f740*/  @P2 IMAD.MOV.U32 R5, RZ, RZ, R25 ;  /* 0x000000ffff052224 */ /* 0x004fc400078e0019 */
        /* <DEDUP_REMOVED lines=11> */
[----:B------:R-:W-:Y:S01]  /*f800*/  ISETP.GT.AND P4, PT, R2, 0x3d, PT ;  /* 0x0000003d0200780c */ /* 0x000fe20003f84270 */
[----:B------:R-:W-:Y:S01]  /*f810*/  @P3 IMAD.MOV.U32 R5, RZ, RZ, R22 ;  /* 0x000000ffff053224 */ /* 0x000fe200078e0016 */
[----:B------:R-:W-:Y:S01]  /*f820*/  PRMT R18, RZ, 0x7610, R18 ;  /* 0x00007610ff127816 */ /* 0x000fe20000000012 */
[----:B------:R-:W4:Y:S01]  /*f830*/  LDL R22, [R1+0x5a4] ;  /* 0x0005a40001167983 */ /* 0x000f220000100800 */
[----:B------:R-:W-:-:S04]  /*f840*/  PRMT R17, RZ, 0x7610, R17 ;  /* 0x00007610ff117816 */ /* 0x000fc80000000011 */
[----:B------:R1:W4:Y:S01]  /*f850*/  @P3 LDG.E.U8 R18, desc[UR6][R4.64] ;  /* 0x0000000604123981 */ /* 0x000322000c1e1100 */
[----:B------:R-:W-:-:S04]  /*f860*/  PRMT R9, RZ, 0x7610, R9 ;  /* 0x00007610ff097816 */ /* 0x000fc80000000009 */
[----:B-1----:R-:W-:Y:S02]  /*f870*/  @P4 IMAD.MOV.U32 R4, RZ, RZ, R26 ;  /* 0x000000ffff044224 */ /* 0x002fe400078e001a */
[----:B------:R-:W4:Y:S01]  /*f880*/  LDL R26, [R1+0x538] ;  /* 0x00053800011a7983 */ /* 0x000f220000100800 */
[----:B------:R-:W-:-:S03]  /*f890*/  @P4 IMAD.MOV.U32 R5, RZ, RZ, R27 ;  /* 0x000000ffff054224 */ /* 0x000fc600078e001b */
[----:B------:R-:W4:Y:S04]  /*f8a0*/  LDL R27, [R1+0x534] ;  /* 0x00053400011b7983 */ /* 0x000f280000100800 */
[----:B------:R2:W4:Y:S01]  /*f8b0*/  @P4 LDG.E.U8 R17, desc[UR6][R4.64] ;  /* 0x0000000604114981 */ /* 0x000522000c1e1100 */
[----:B------:R-:W-:Y:S02]  /*f8c0*/  ISETP.GT.AND P1, PT, R2, 0x2f, PT ;  /* 0x0000002f0200780c */ /* 0x000fe40003f24270 */
[----:B------:R-:W-:Y:S01]  /*f8d0*/  PRMT R16, RZ, 0x7610, R16 ;  /* 0x00007610ff107816 */ /* 0x000fe20000000010 */
[----:B--2---:R-:W-:Y:S02]  /*f8e0*/  @P4 IMAD.MOV.U32 R5, RZ, RZ, R25 ;  /* 0x000000ffff054224 */ /* 0x004fe400078e0019 */
[----:B------:R-:W2:Y:S01]  /*f8f0*/  LDL R25, [R1+0x524] ;  /* 0x0005240001197983 */ /* 0x000ea20000100800 */
[----:B---3--:R-:W-:-:S03]  /*f900*/  @P4 IMAD.MOV.U32 R4, RZ, RZ, R23 ;  /* 0x000000ffff044224 */ /* 0x008fc600078e0017 */
[----:B------:R-:W3:Y:S04]  /*f910*/  LDL R23, [R1+0x528] ;  /* 0x0005280001177983 */ /* 0x000ee80000100800 */
[----:B------:R1:W2:Y:S02]  /*f920*/  @P4 LDG.E.U8 R9, desc[UR6][R4.64] ;  /* 0x0000000604094981 */ /* 0x0002a4000c1e1100 */
[----:B-1----:R-:W-:Y:S02]  /*f930*/  @P0 IMAD.MOV.U32 R4, RZ, RZ, R20 ;  /* 0x000000ffff040224 */ /* 0x002fe400078e0014 */
[----:B------:R-:W3:Y:S01]  /*f940*/  LDL R20, [R1+0x530] ;  /* 0x0005300001147983 */ /* 0x000ee20000100800 */
[----:B------:R-:W-:-:S03]  /*f950*/  @P0 IMAD.MOV.U32 R5, RZ, RZ, R21 ;  /* 0x000000ffff050224 */ /* 0x000fc600078e0015 */
[----:B------:R-:W2:Y:S04]  /*f960*/  LDL R21, [R1+0x52c] ;  /* 0x00052c0001157983 */ /* 0x000ea80000100800 */
[----:B------:R4:W2:Y:S02]  /*f970*/  @P0 LDG.E.U8 R16, desc[UR6][R4.64] ;  /* 0x0000000604100981 */ /* 0x0008a4000c1e1100 */
        /* <DEDUP_REMOVED lines=8> */
[----:B------:R-:W-:Y:S02]  /*fa00*/  ISETP.GT.AND P0, PT, R2, 0x37, PT ;  /* 0x000000370200780c */ /* 0x000fe40003f04270 */
[----:B------:R-:W-:Y:S01]  /*fa10*/  PRMT R13, RZ, 0x7610, R13 ;  /* 0x00007610ff0d7816 */ /* 0x000fe2000000000d */
[----:B-1----:R-:W-:Y:S02]  /*fa20*/  @P1 IMAD.MOV.U32 R4, RZ, RZ, R28 ;  /* 0x000000ffff041224 */ /* 0x002fe400078e001c */
[----:B------:R-:W-:-:S05]  /*fa30*/  @P1 IMAD.MOV.U32 R5, RZ, RZ, R29 ;  /* 0x000000ffff051224 */ /* 0x000fca00078e001d */
[----:B------:R1:W4:Y:S01]  /*fa40*/  @P1 LDG.E.U8 R14, desc[UR6][R4.64] ;  /* 0x00000006040e1981 */ /* 0x000322000c1e1100 */
[----:B------:R-:W-:Y:S01]  /*fa50*/  PRMT R12, RZ, 0x7610, R12 ;  /* 0x00007610ff0c7816 */ /* 0x000fe2000000000c */
[----:B-1----:R-:W-:Y:S02]  /*fa60*/  @P2 IMAD.MOV.U32 R4, RZ, RZ, R26 ;  /* 0x000000ffff042224 */ /* 0x002fe400078e001a */
[----:B------:R-:W-:-:S05]  /*fa70*/  @P2 IMAD.MOV.U32 R5, RZ, RZ, R27 ;  /* 0x000000ffff052224 */ /* 0x000fca00078e001b */
[----:B------:R3:W4:Y:S01]  /*fa80*/  @P2 LDG.E.U8 R13, desc[UR6][R4.64] ;  /* 0x00000006040d2981 */ /* 0x000722000c1e1100 */
[----:B------:R-:W-:Y:S01]  /*fa90*/  PRMT R11, RZ, 0x7610, R11 ;  /* 0x00007610ff0b7816 */ /* 0x000fe2000000000b */
[----:B---3--:R-:W-:Y:S02]  /*faa0*/  @P2 IMAD.MOV.U32 R4, RZ, RZ, R20 ;  /* 0x000000ffff042224 */ /* 0x008fe400078e0014 */
[----:B------:R-:W3:Y:S01]  /*fab0*/  LDL R20, [R1+0x4b8] ;  /* 0x0004b80001147983 */ /* 0x000ee20000100800 */
[----:B--2---:R-:W-:-:S03]  /*fac0*/  @P2 IMAD.MOV.U32 R5, RZ, RZ, R21 ;  /* 0x000000ffff052224 */ /* 0x004fc600078e0015 */
[----:B------:R-:W2:Y:S04]  /*fad0*/  LDL R21, [R1+0x4b4] ;  /* 0x0004b40001157983 */ /* 0x000ea80000100800 */
[----:B------:R1:W2:Y:S02]  /*fae0*/  @P2 LDG.E.U8 R12, desc[UR6][R4.64] ;  /* 0x00000006040c2981 */ /* 0x0002a4000c1e1100 */
[----:B-1----:R-:W-:Y:S02]  /*faf0*/  @P0 IMAD.MOV.U32 R4, RZ, RZ, R23 ;  /* 0x000000ffff040224 */ /* 0x002fe400078e0017 */
[----:B------:R-:W-:-:S05]  /*fb00*/  @P0 IMAD.MOV.U32 R5, RZ, RZ, R25 ;  /* 0x000000ffff050224 */ /* 0x000fca00078e0019 */
[----:B------:R4:W2:Y:S02]  /*fb10*/  @P0 LDG.E.U8 R11, desc[UR6][R4.64] ;  /* 0x00000006040b0981 */ /* 0x0008a4000c1e1100 */
[----:B----4-:R-:W-:Y:S02]  /*fb20*/  @P0 IMAD.MOV.U32 R4, RZ, RZ, R0 ;  /* 0x000000ffff040224 */ /* 0x010fe400078e0000 */
[----:B------:R-:W4:Y:S01]  /*fb30*/  LDL R0, [R1+0x4b0] ;  /* 0x0004b00001007983 */ /* 0x000f220000100800 */
[----:B------:R-:W-:Y:S01]  /*fb40*/  ISETP.GT.AND P1, PT, R2, 0x3e, PT ;  /* 0x0000003e0200780c */ /* 0x000fe20003f24270 */
[----:B------:R-:W-:Y:S01]  /*fb50*/  @P0 IMAD.MOV.U32 R5, RZ, RZ, R22 ;  /* 0x000000ffff050224 */ /* 0x000fe200078e0016 */
[----:B------:R-:W-:Y:S01]  /*fb60*/  PRMT R10, RZ, 0x7610, R10 ;  /* 0x00007610ff0a7816 */ /* 0x000fe2000000000a */
[----:B------:R-:W4:Y:S01]  /*fb70*/  LDL.LU R26, [R1+0x310] ;  /* 0x00031000011a7983 */ /* 0x000f220000300800 */
[----:B------:R-:W-:-:S03]  /*fb80*/  PRMT R8, RZ, 0x7610, R8 ;  /* 0x00007610ff087816 */ /* 0x000fc60000000008 */
[----:B------:R-:W4:Y:S04]  /*fb90*/  LDL.LU R27, [R1+0x30c] ;  /* 0x00030c00011b7983 */ /* 0x000f280000300800 */
[----:B------:R-:W4:Y:S04]  /*fba0*/  LDL.LU R28, [R1+0x308] ;  /* 0x00030800011c7983 */ /* 0x000f280000300800 */
[----:B------:R-:W4:Y:S04]  /*fbb0*/  LDL.LU R29, [R1+0x304] ;  /* 0x00030400011d7983 */ /* 0x000f280000300800 */
[----:B------:R3:W4:Y:S04]  /*fbc0*/  @P0 LDG.E.U8 R10, desc[UR6][R4.64] ;  /* 0x00000006040a0981 */ /* 0x000728000c1e1100 */
[----:B------:R-:W4:Y:S04]  /*fbd0*/  LDL.LU R23, [R1+0x2d4] ;  /* 0x0002d40001177983 */ /* 0x000f280000300800 */
[----:B------:R-:W4:Y:S01]  /*fbe0*/  LDL R25, [R1+0x4a8] ;  /* 0x0004a80001197983 */ /* 0x000f220000100800 */
[----:B------:R-:W-:-:S03]  /*fbf0*/  PRMT R7, RZ, 0x7610, R7 ;  /* 0x00007610ff077816 */ /* 0x000fc60000000007 */
[----:B0-----:R-:W4:Y:S04]  /*fc00*/  LDL.LU R38, [R1+0x2d0] ;  /* 0x0002d00001267983 */ /* 0x001f280000300800 */
[----:B------:R-:W4:Y:S04]  /*fc10*/  LDL.LU R37, [R1+0x2cc] ;  /* 0x0002cc0001257983 */ /* 0x000f280000300800 */
[----:B------:R-:W4:Y:S01]  /*fc20*/  LDL.LU R30, [R1+0x298] ;  /* 0x00029800011e7983 */ /* 0x000f220000300800 */
[----:B---3--:R-:W-:-:S03]  /*fc30*/  @P1 IMAD.MOV.U32 R4, RZ, RZ, R20 ;  /* 0x000000ffff041224 */ /* 0x008fc600078e0014 */
[----:B------:R-:W3:Y:S01]  /*fc40*/  LDL.LU R20, [R1+0x294] ;  /* 0x0002940001147983 */ /* 0x000ee20000300800 */
[----:B--2---:R-:W-:-:S03]  /*fc50*/  @P1 IMAD.MOV.U32 R5, RZ, RZ, R21 ;  /* 0x000000ffff051224 */ /* 0x004fc600078e0015 */
[----:B------:R-:W2:Y:S04]  /*fc60*/  LDL.LU R21, [R1+0x290] ;  /* 0x0002900001157983 */ /* 0x000ea80000300800 */
[----:B------:R0:W2:Y:S04]  /*fc70*/  @P1 LDG.E.U8 R8, desc[UR6][R4.64] ;  /* 0x0000000604081981 */ /* 0x0000a8000c1e1100 */
[----:B------:R-:W2:Y:S04]  /*fc80*/  LDL.LU R22, [R1+0x28c] ;  /* 0x00028c0001167983 */ /* 0x000ea80000300800 */
[----:B------:R-:W2:Y:S01]  /*fc90*/  LDL.LU R32, [R1+0x258] ;  /* 0x0002580001207983 */ /* 0x000ea20000300800 */
[----:B0-----:R-:W-:-:S03]  /*fca0*/  @P1 IMAD.MOV.U32 R5, RZ, RZ, R36 ;  /* 0x000000ffff051224 */ /* 0x001fc600078e0024 */
[----:B------:R-:W2:Y:S04]  /*fcb0*/  LDL.LU R33, [R1+0x254] ;  /* 0x0002540001217983 */ /* 0x000ea80000300800 */
[----:B------:R-:W2:Y:S04]  /*fcc0*/  LDL.LU R34, [R1+0x250] ;  /* 0x0002500001227983 */ /* 0x000ea80000300800 */
[----:B------:R-:W2:Y:S01]  /*fcd0*/  LDL.LU R35, [R1+0x11c] ;  /* 0x00011c0001237983 */ /* 0x000ea20000300800 */
[----:B----4-:R-:W-:-:S05]  /*fce0*/  @P1 IMAD.MOV.U32 R4, RZ, RZ, R0 ;  /* 0x000000ffff041224 */ /* 0x010fca00078e0000 */
[----:B------:R0:W4:Y:S04]  /*fcf0*/  @P1 LDG.E.U8 R7, desc[UR6][R4.64] ;  /* 0x0000000604071981 */ /* 0x000128000c1e1100 */
[----:B------:R-:W3:Y:S01]  /*fd00*/  LDL R5, [R1+0x4a4] ;  /* 0x0004a40001057983 */ /* 0x000ee20000100800 */
[----:B------:R-:W-:Y:S02]  /*fd10*/  ISETP.GT.AND P2, PT, R2, 0x3f, PT ;  /* 0x0000003f0200780c */ /* 0x000fe40003f44270 */
[----:B------:R-:W-:-:S11]  /*fd20*/  PRMT R6, RZ, 0x7610, R6 ;  /* 0x00007610ff067816 */ /* 0x000fd60000000006 */
[----:B0-----:R-:W-:Y:S01]  /*fd30*/  @P2 IMAD.MOV.U32 R4, RZ, RZ, R25 ;  /* 0x000000ffff042224 */ /* 0x001fe200078e0019 */
[----:B------:R-:W0:Y:S01]  /*fd40*/  S2R R0, SR_TID.X ;  /* 0x0000000000007919 */ /* 0x000e220000002100 */
[----:B------:R-:W1:Y:S01]  /*fd50*/  S2R R36, SR_TID.X ;  /* 0x0000000000247919 */ /* 0x000e620000002100 */
[----:B0-----:R-:W-:-:S04]  /*fd60*/  LOP3.LUT R0, R0, 0x1f, RZ, 0xc0, !PT ;  /* 0x0000001f00007812 */ /* 0x001fc800078ec0ff */
[----:B------:R-:W-:Y:S02]  /*fd70*/  LOP3.LUT R25, R0, 0x20, RZ, 0xfc, !PT ;  /* 0x0000002000197812 */ /* 0x000fe400078efcff */
[----:B-1----:R-:W-:Y:S02]  /*fd80*/  LOP3.LUT R0, R36, 0x1f, RZ, 0xc0, !PT ;  /* 0x0000001f24007812 */ /* 0x002fe400078ec0ff */
[-C--:B------:R-:W-:Y:S02]  /*fd90*/  ISETP.GE.AND P1, PT, R25, R2.reuse, PT ;  /* 0x000000021900720c */ /* 0x080fe40003f26270 */
[----:B------:R-:W-:Y:S01]  /*fda0*/  ISETP.GE.AND P0, PT, R0, R2, PT ;  /* 0x000000020000720c */ /* 0x000fe20003f06270 */
[----:B---3--:R0:W3:Y:S04]  /*fdb0*/  @P2 LDG.E.U8 R6, desc[UR6][R4.64] ;  /* 0x0000000604062981 */ /* 0x0080e8000c1e1100 */
[----:B------:R-:W0:Y:S04]  /*fdc0*/  LDL R4, [R1+0x49c] ;  /* 0x00049c0001047983 */ /* 0x000e280000100800 */
[----:B------:R-:W0:Y:S04]  /*fdd0*/  LDL R5, [R1+0x4a0] ;  /* 0x0004a00001057983 */ /* 0x000e280000100800 */
[----:B------:R-:W4:Y:S04]  /*fde0*/  LDL.LU R25, [R1+0x12c0] ;  /* 0x0012c00001197983 */ /* 0x000f280000300800 */
[----:B------:R-:W2:Y:S01]  /*fdf0*/  LDL.LU R2, [R1+0x2d8] ;  /* 0x0002d80001027983 */ /* 0x000ea20000300800 */
[----:B------:R-:W-:-:S02]  /*fe00*/  PRMT R3, RZ, 0x7610, R3 ;  /* 0x00007610ff037816 */ /* 0x000fc40000000003 */
[----:B0-----:R-:W-:-:S04]  /*fe10*/  @P2 LOP3.LUT R5, R5, R4, RZ, 0x3c, !PT ;  /* 0x0000000405052212 */ /* 0x001fc800078e3cff */
[----:B------:R-:W-:-:S04]  /*fe20*/  @P2 LOP3.LUT R4, R5, R4, RZ, 0x3c, !PT ;  /* 0x0000000405042212 */ /* 0x000fc800078e3cff */
[----:B------:R-:W-:-:S05]  /*fe30*/  @P2 LOP3.LUT R5, R5, R4, RZ, 0x3c, !PT ;  /* 0x0000000405052212 */ /* 0x000fca00078e3cff */
[----:B------:R-:W3:Y:S01]  /*fe40*/  @P2 LDG.E.U8 R3, desc[UR6][R4.64] ;  /* 0x0000000604032981 */ /* 0x000ee2000c1e1100 */
[----:B------:R-:W-:Y:S06]  /*fe50*/  BAR.SYNC.DEFER_BLOCKING 0x0 ;  /* 0x0000000000007b1d */ /* 0x000fec0000010000 */
[----:B------:R0:W-:Y:S04]  /*fe60*/  STS.U8 [R0+UR4], R26 ;  /* 0x0000001a00007988 */ /* 0x0001e80008000004 */
[----:B------:R1:W-:Y:S04]  /*fe70*/  STS.U8 [R0+UR4+0x20], R27 ;  /* 0x0000201b00007988 */ /* 0x0003e80008000004 */
[----:B------:R4:W-:Y:S04]  /*fe80*/  STS.U8 [R0+UR4+0x40], R28 ;  /* 0x0000401c00007988 */ /* 0x0009e80008000004 */
[----:B0-----:R-:W3:Y:S04]  /*fe90*/  LDL.LU R26, [R1+0x12bc] ;  /* 0x0012bc00011a7983 */ /* 0x001ee80000300800 */
[----:B-1----:R-:W3:Y:S04]  /*fea0*/  LDL.LU R27, [R1+0x12b8] ;  /* 0x0012b800011b7983 */ /* 0x002ee80000300800 */
[----:B----4-:R-:W4:Y:S04]  /*feb0*/  LDL.LU R28, [R1+0x12b4] ;  /* 0x0012b400011c7983 */ /* 0x010f280000300800 */
[----:B------:R0:W-:Y:S04]  /*fec0*/  STS.U8 [R0+UR4+0x60], R29 ;  /* 0x0000601d00007988 */ /* 0x0001e80008000004 */
[----:B--2---:R-:W-:Y:S04]  /*fed0*/  STS.U8 [R0+UR4+0x220], R2 ;  /* 0x0002200200007988 */ /* 0x004fe80008000004 */
[----:B0-----:R-:W2:Y:S04]  /*fee0*/  LDL.LU R29, [R1+0x12b0] ;  /* 0x0012b000011d7983 */ /* 0x001ea80000300800 */
[----:B------:R0:W-:Y:S04]  /*fef0*/  STS.U8 [R0+UR4+0x200], R23 ;  /* 0x0002001700007988 */ /* 0x0001e80008000004 */
[----:B0-----:R-:W3:Y:S04]  /*ff00*/  LDL.LU R23, [R1+0x60] ;  /* 0x0000600001177983 */ /* 0x001ee80000300800 */
[----:B------:R-:W-:Y:S04]  /*ff10*/  STS.U8 [R0+UR4+0x260], R38 ;  /* 0x0002602600007988 */ /* 0x000fe80008000004 */
[----:B------:R-:W-:Y:S04]  /*ff20*/  STS.U8 [R0+UR4+0x240], R37 ;  /* 0x0002402500007988 */ /* 0x000fe80008000004 */
[----:B------:R-:W-:Y:S04]  /*ff30*/  STS.U8 [R0+UR4+0x400], R30 ;  /* 0x0004001e00007988 */ /* 0x000fe80008000004 */
[----:B------:R-:W-:Y:S04]  /*ff40*/  STS.U8 [R0+UR4+0x420], R20 ;  /* 0x0004201400007988 */ /* 0x000fe80008000004 */
[----:B------:R-:W-:Y:S04]  /*ff50*/  STS.U8 [R0+UR4+0x440], R21 ;  /* 0x0004401500007988 */ /* 0x000fe80008000004 */
[----:B------:R0:W-:Y:S04]  /*ff60*/  STS.U8 [R0+UR4+0x460], R22 ;  /* 0x0004601600007988 */ /* 0x0001e80008000004 */
[----:B------:R1:W-:Y:S04]  /*ff70*/  STS.U8 [R0+UR4+0x620], R32 ;  /* 0x0006202000007988 */ /* 0x0003e80008000004 */
[----:B------:R1:W-:Y:S04]  /*ff80*/  STS.U8 [R0+UR4+0x600], R33 ;  /* 0x0006002100007988 */ /* 0x0003e80008000004 */
[----:B0-----:R-:W3:Y:S04]  /*ff90*/  LDL.LU R22, [R1+0x300] ;  /* 0x0003000001167983 */ /* 0x001ee80000300800 */
[----:B------:R-:W3:Y:S04]  /*ffa0*/  LDL.LU R38, [R1+0x2fc] ;  /* 0x0002fc0001267983 */ /* 0x000ee80000300800 */
[----:B------:R-:W3:Y:S04]  /*ffb0*/  LDL.LU R37, [R1+0x2f8] ;  /* 0x0002f80001257983 */ /* 0x000ee80000300800 */
[----:B------:R0:W-:Y:S04]  /*ffc0*/  STS.U8 [R0+UR4+0x660], R34 ;  /* 0x0006602200007988 */ /* 0x0001e80008000004 */
[----:B------:R-:W3:Y:S04]  /*ffd0*/  LDL.LU R2, [R1+0x2f4] ;  /* 0x0002f40001027983 */ /* 0x000ee80000300800 */
[----:B------:R-:W-:Y:S04]  /*ffe0*/  STS.U8 [R0+UR4+0x640], R35 ;  /* 0x0006402300007988 */ /* 0x000fe80008000004 */
[----:B-1----:R-:W3:Y:S04]  /*fff0*/  LDL.LU R32, [R1+0x2c8] ;  /* 0x0002c80001207983 */ /* 0x002ee80000300800 */
[----:B------:R-:W3:Y:S04]  /*10000*/  LDL.LU R33, [R1+0x2c4] ;  /* 0x0002c40001217983 */ /* 0x000ee80000300800 */
[----:B0-----:R-:W3:Y:S04]  /*10010*/  LDL.LU R34, [R1+0x2c0] ;  /* 0x0002c00001227983 */ /* 0x001ee80000300800 */
[----:B--2---:R-:W-:Y:S04]  /*10020*/  STS.U8 [R0+UR4+0x800], R29 ;  /* 0x0008001d00007988 */ /* 0x004fe80008000004 */
[----:B----4-:R-:W-:Y:S04]  /*10030*/  STS.U8 [R0+UR4+0x820], R28 ;  /* 0x0008201c00007988 */ /* 0x010fe80008000004 */
[----:B---3--:R0:W-:Y:S04]  /*10040*/  STS.U8 [R0+UR4+0x840], R27 ;  /* 0x0008401b00007988 */ /* 0x0081e80008000004 */
[----:B------:R1:W-:Y:S04]  /*10050*/  STS.U8 [R0+UR4+0x860], R26 ;  /* 0x0008601a00007988 */ /* 0x0003e80008000004 */
[----:B------:R2:W-:Y:S04]  /*10060*/  STS.U8 [R0+UR4+0xa20], R25 ;  /* 0x000a201900007988 */ /* 0x0005e80008000004 */
[----:B0-----:R-:W3:Y:S04]  /*10070*/  LDL.LU R27, [R1+0x2bc] ;  /* 0x0002bc00011b7983 */ /* 0x001ee80000300800 */
[----:B-1----:R-:W4:Y:S04]  /*10080*/  LDL.LU R26, [R1+0x288] ;  /* 0x00028800011a7983 */ /* 0x002f280000300800 */
[----:B------:R0:W-:Y:S04]  /*10090*/  STS.U8 [R0+UR4+0xa00], R24 ;  /* 0x000a001800007988 */ /* 0x0001e80008000004 */
[----:B--2---:R-:W2:Y:S04]  /*100a0*/  LDL.LU R25, [R1+0x284] ;  /* 0x0002840001197983 */ /* 0x004ea80000300800 */
[----:B------:R-:W-:Y:S04]  /*100b0*/  STS.U8 [R0+UR4+0xa60], R23 ;  /* 0x000a601700007988 */ /* 0x000fe80008000004 */
[----:B0-----:R-:W2:Y:S04]  /*100c0*/  LDL.LU R24, [R1+0x280] ;  /* 0x0002800001187983 */ /* 0x001ea80000300800 */
[----:B------:R-:W2:Y:S04]  /*100d0*/  LDL.LU R35, [R1+0x27c] ;  /* 0x00027c0001237983 */ /* 0x000ea80000300800 */
[----:B------:R-:W2:Y:S04]  /*100e0*/  LDL.LU R28, [R1+0x118] ;  /* 0x00011800011c7983 */ /* 0x000ea80000300800 */
[----:B------:R-:W2:Y:S04]  /*100f0*/  LDL.LU R29, [R1+0x114] ;  /* 0x00011400011d7983 */ /* 0x000ea80000300800 */
[----:B------:R0:W-:Y:S04]  /*10100*/  STS.U8 [R0+UR4+0xa40], R31 ;  /* 0x000a401f00007988 */ /* 0x0001e80008000004 */
[----:B0-----:R-:W2:Y:S04]  /*10110*/  LDL.LU R31, [R1+0x110] ;  /* 0x00011000011f7983 */ /* 0x001ea80000300800 */
[----:B------:R-:W2:Y:S04]  /*10120*/  LDL.LU R30, [R1+0x10c] ;  /* 0x00010c00011e7983 */ /* 0x000ea80000300800 */
[----:B------:R-:W2:Y:S04]  /*10130*/  LDL.LU R20, [R1+0xd8] ;  /* 0x0000d80001147983 */ /* 0x000ea80000300800 */
[----:B------:R-:W2:Y:S04]  /*10140*/  LDL.LU R21, [R1+0xd4] ;  /* 0x0000d40001157983 */ /* 0x000ea80000300800 */
[----:B------:R-:W2:Y:S01]  /*10150*/  LDL.LU R23, [R1+0xd0] ;  /* 0x0000d00001177983 */ /* 0x000ea20000300800 */
[----:B------:R-:W-:-:S03]  /*10160*/  LOP3.LUT R36, R36, 0x1f, RZ, 0xc0, !PT ;  /* 0x0000001f24247812 */ /* 0x000fc600078ec0ff */
[----:B------:R-:W-:Y:S01]  /*10170*/  STS.U8 [R0+UR4+0xc00], R61 ;  /* 0x000c003d00007988 */ /* 0x000fe20008000004 */
[----:B------:R-:W-:-:S03]  /*10180*/  LOP3.LUT R36, R36, 0x8, RZ, 0x3c, !PT ;  /* 0x0000000824247812 */ /* 0x000fc600078e3cff */
[----:B------:R-:W-:Y:S04]  /*10190*/  STS.U8 [R0+UR4+0xc20], R60 ;  /* 0x000c203c00007988 */ /* 0x000fe80008000004 */
[----:B------:R-:W-:Y:S04]  /*101a0*/  STS.U8 [R0+UR4+0xc40], R59 ;  /* 0x000c403b00007988 */ /* 0x000fe80008000004 */
        /* <DEDUP_REMOVED lines=8> */
[----:B0-----:R-:W2:Y:S04]  /*10230*/  LDL.LU R22, [R1+0xcc] ;  /* 0x0000cc0001167983 */ /* 0x001ea80000300800 */
[----:B-1----:R-:W2:Y:S04]  /*10240*/  LDL.LU R38, [R1+0x12ac] ;  /* 0x0012ac0001267983 */ /* 0x002ea80000300800 */
[----:B------:R-:W-:Y:S04]  /*10250*/  STS.U8 [R36+UR4+0xe0], R2 ;  /* 0x0000e00224007988 */ /* 0x000fe80008000004 */
[----:B------:R-:W2:Y:S04]  /*10260*/  LDL.LU R37, [R1+0x12a8] ;  /* 0x0012a80001257983 */ /* 0x000ea80000300800 */
[----:B------:R0:W-:Y:S04]  /*10270*/  STS.U8 [R36+UR4+0x2a0], R32 ;  /* 0x0002a02024007988 */ /* 0x0001e80008000004 */
[----:B------:R1:W-:Y:S04]  /*10280*/  STS.U8 [R36+UR4+0x280], R33 ;  /* 0x0002802124007988 */ /* 0x0003e80008000004 */
[----:B------:R1:W-:Y:S04]  /*10290*/  STS.U8 [R36+UR4+0x2e0], R34 ;  /* 0x0002e02224007988 */ /* 0x0003e80008000004 */
[----:B0-----:R-:W2:Y:S04]  /*102a0*/  LDL.LU R32, [R1+0x2f0] ;  /* 0x0002f00001207983 */ /* 0x001ea80000300800 */
[----:B-1----:R-:W2:Y:S04]  /*102b0*/  LDL.LU R33, [R1+0x2ec] ;  /* 0x0002ec0001217983 */ /* 0x002ea80000300800 */
[----:B------:R-:W2:Y:S04]  /*102c0*/  LDL.LU R34, [R1+0x2e8] ;  /* 0x0002e80001227983 */ /* 0x000ea80000300800 */
[----:B------:R-:W2:Y:S04]  /*102d0*/  LDL.LU R2, [R1+0x2e4] ;  /* 0x0002e40001027983 */ /* 0x000ea80000300800 */
[----:B---3--:R0:W-:Y:S04]  /*102e0*/  STS.U8 [R36+UR4+0x2c0], R27 ;  /* 0x0002c01b24007988 */ /* 0x0081e80008000004 */
[----:B----4-:R1:W-:Y:S04]  /*102f0*/  STS.U8 [R36+UR4+0x480], R26 ;  /* 0x0004801a24007988 */ /* 0x0103e80008000004 */
[----:B0-----:R-:W3:Y:S04]  /*10300*/  LDL.LU R27, [R1+0x2b8] ;  /* 0x0002b800011b7983 */ /* 0x001ee80000300800 */
[----:B--2---:R0:W-:Y:S04]  /*10310*/  STS.U8 [R36+UR4+0x4a0], R25 ;  /* 0x0004a01924007988 */ /* 0x0041e80008000004 */
[----:B-1----:R-:W2:Y:S04]  /*10320*/  LDL.LU R26, [R1+0x2b4] ;  /* 0x0002b400011a7983 */ /* 0x002ea80000300800 */
[----:B------:R1:W-:Y:S04]  /*10330*/  STS.U8 [R36+UR4+0x4c0], R24 ;  /* 0x0004c01824007988 */ /* 0x0003e80008000004 */
[----:B0-----:R-:W4:Y:S04]  /*10340*/  LDL.LU R25, [R1+0x2b0] ;  /* 0x0002b00001197983 */ /* 0x001f280000300800 */
[----:B------:R0:W-:Y:S04]  /*10350*/  STS.U8 [R36+UR4+0x4e0], R35 ;  /* 0x0004e02324007988 */ /* 0x0001e80008000004 */
[----:B-1----:R-:W4:Y:S04]  /*10360*/  LDL.LU R24, [R1+0x2ac] ;  /* 0x0002ac0001187983 */ /* 0x002f280000300800 */
        /* <DEDUP_REMOVED lines=9> */
[----:B0-----:R-:W3:Y:S04]  /*10400*/  LDL.LU R30, [R1+0x12a4] ;  /* 0x0012a400011e7983 */ /* 0x001ee80000300800 */
[----:B------:R0:W-:Y:S04]  /*10410*/  STS.U8 [R36+UR4+0x8a0], R21 ;  /* 0x0008a01524007988 */ /* 0x0001e80008000004 */
[----:B-1----:R-:W2:Y:S04]  /*10420*/  LDL.LU R20, [R1+0x12a0] ;  /* 0x0012a00001147983 */ /* 0x002ea80000300800 */
[----:B------:R1:W-:Y:S04]  /*10430*/  STS.U8 [R36+UR4+0x8c0], R23 ;  /* 0x0008c01724007988 */ /* 0x0003e80008000004 */
[----:B0-----:R-:W4:Y:S04]  /*10440*/  LDL.LU R21, [R1+0x129c] ;  /* 0x00129c0001157983 */ /* 0x001f280000300800 */
[----:B-1----:R-:W3:Y:S04]  /*10450*/  LDL.LU R23, [R1+0x1298] ;  /* 0x0012980001177983 */ /* 0x002ee80000300800 */
[----:B------:R0:W-:Y:S04]  /*10460*/  STS.U8 [R36+UR4+0x8e0], R22 ;  /* 0x0008e01624007988 */ /* 0x0001e80008000004 */
[----:B0-----:R-:W2:Y:S04]  /*10470*/  LDL.LU R22, [R1+0x1294] ;  /* 0x0012940001167983 */ /* 0x001ea80000300800 */
[----:B---3--:R-:W-:Y:S04]  /*10480*/  STS.U8 [R36+UR4+0xaa0], R23 ;  /* 0x000aa01724007988 */ /* 0x008fe80008000004 */
[----:B----4-:R-:W-:Y:S04]  /*10490*/  STS.U8 [R36+UR4+0xa80], R21 ;  /* 0x000a801524007988 */ /* 0x010fe80008000004 */
[----:B--2---:R-:W-:Y:S04]  /*104a0*/  STS.U8 [R36+UR4+0xae0], R20 ;  /* 0x000ae01424007988 */ /* 0x004fe80008000004 */
[----:B------:R0:W-:Y:S04]  /*104b0*/  STS.U8 [R36+UR4+0xac0], R30 ;  /* 0x000ac01e24007988 */ /* 0x0001e80008000004 */
[----:B------:R-:W-:Y:S04]  /*104c0*/  STS.U8 [R36+UR4+0xc80], R53 ;  /* 0x000c803524007988 */ /* 0x000fe80008000004 */
[----:B------:R-:W-:Y:S01]  /*104d0*/  STS.U8 [R36+UR4+0xca0], R52 ;  /* 0x000ca03424007988 */ /* 0x000fe20008000004 */
[----:B0-----:R-:W-:-:S03]  /*104e0*/  LOP3.LUT R30, R0, 0x10, RZ, 0x3c, !PT ;  /* 0x00000010001e7812 */ /* 0x001fc600078e3cff */
[----:B------:R-:W-:Y:S04]  /*104f0*/  STS.U8 [R36+UR4+0xcc0], R51 ;  /* 0x000cc03324007988 */ /* 0x000fe80008000004 */
[----:B------:R-:W-:Y:S04]  /*10500*/  STS.U8 [R36+UR4+0xce0], R50 ;  /* 0x000ce03224007988 */ /* 0x000fe80008000004 */
[----:B------:R-:W-:Y:S04]  /*10510*/  STS.U8 [R36+UR4+0xea0], R48 ;  /* 0x000ea03024007988 */ /* 0x000fe80008000004 */
[----:B------:R-:W2:Y:S04]  /*10520*/  LDL.LU R23, [R1+0x1290] ;  /* 0x0012900001177983 */ /* 0x000ea80000300800 */
[----:B------:R-:W-:Y:S04]  /*10530*/  STS.U8 [R36+UR4+0xe80], R47 ;  /* 0x000e802f24007988 */ /* 0x000fe80008000004 */
[----:B------:R-:W3:Y:S04]  /*10540*/  LDL.LU R21, [R1+0x128c] ;  /* 0x00128c0001157983 */ /* 0x000ee80000300800 */
[----:B------:R-:W-:Y:S04]  /*10550*/  STS.U8 [R36+UR4+0xee0], R46 ;  /* 0x000ee02e24007988 */ /* 0x000fe80008000004 */
[----:B------:R-:W4:Y:S04]  /*10560*/  LDL.LU R20, [R1+0x1288] ;  /* 0x0012880001147983 */ /* 0x000f280000300800 */
[----:B------:R0:W-:Y:S04]  /*10570*/  STS.U8 [R36+UR4+0xec0], R40 ;  /* 0x000ec02824007988 */ /* 0x0001e80008000004 */
[----:B------:R1:W-:Y:S04]  /*10580*/  STS.U8 [R30+UR4+0x100], R32 ;  /* 0x000100201e007988 */ /* 0x0003e80008000004 */
[----:B------:R1:W-:Y:S04]  /*10590*/  STS.U8 [R30+UR4+0x120], R33 ;  /* 0x000120211e007988 */ /* 0x0003e80008000004 */
[----:B0-----:R-:W2:Y:S04]  /*105a0*/  LDL.LU R36, [R1+0x1284] ;  /* 0x0012840001247983 */ /* 0x001ea80000300800 */
[----:B-1----:R-:W3:Y:S04]  /*105b0*/  LDL.LU R32, [R1+0x1280] ;  /* 0x0012800001207983 */ /* 0x002ee80000300800 */
[----:B------:R-:W4:Y:S04]  /*105c0*/  LDL.LU R33, [R1+0x127c] ;  /* 0x00127c0001217983 */ /* 0x000f280000300800 */
[----:B------:R0:W-:Y:S04]  /*105d0*/  STS.U8 [R30+UR4+0x140], R34 ;  /* 0x000140221e007988 */ /* 0x0001e80008000004 */
[----:B------:R1:W-:Y:S04]  /*105e0*/  STS.U8 [R30+UR4+0x160], R2 ;  /* 0x000160021e007988 */ /* 0x0003e80008000004 */
[----:B------:R1:W-:Y:S04]  /*105f0*/  STS.U8 [R30+UR4+0x320], R27 ;  /* 0x0003201b1e007988 */ /* 0x0003e80008000004 */
[----:B0-----:R-:W2:Y:S04]  /*10600*/  LDL.LU R34, [R1+0x1278] ;  /* 0x0012780001227983 */ /* 0x001ea80000300800 */
[----:B-1----:R-:W3:Y:S04]  /*10610*/  LDL.LU R2, [R1+0x2e0] ;  /* 0x0002e00001027983 */ /* 0x002ee80000300800 */
[----:B------:R-:W3:Y:S04]  /*10620*/  LDL.LU R27, [R1+0x1274] ;  /* 0x00127400011b7983 */ /* 0x000ee80000300800 */
[----:B------:R0:W-:Y:S04]  /*10630*/  STS.U8 [R30+UR4+0x300], R26 ;  /* 0x0003001a1e007988 */ /* 0x0001e80008000004 */
[----:B------:R1:W-:Y:S04]  /*10640*/  STS.U8 [R30+UR4+0x360], R25 ;  /* 0x000360191e007988 */ /* 0x0003e80008000004 */
[----:B------:R1:W-:Y:S04]  /*10650*/  STS.U8 [R30+UR4+0x340], R24 ;  /* 0x000340181e007988 */ /* 0x0003e80008000004 */
[----:B0-----:R-:W3:Y:S04]  /*10660*/  LDL.LU R26, [R1+0x1270] ;  /* 0x00127000011a7983 */ /* 0x001ee80000300800 */
[----:B-1----:R-:W3:Y:S04]  /*10670*/  LDL.LU R25, [R1+0x126c] ;  /* 0x00126c0001197983 */ /* 0x002ee80000300800 */
[----:B------:R-:W3:Y:S04]  /*10680*/  LDL.LU R24, [R1+0x1268] ;  /* 0x0012680001187983 */ /* 0x000ee80000300800 */
[----:B------:R0:W-:Y:S04]  /*10690*/  STS.U8 [R30+UR4+0x500], R35 ;  /* 0x000500231e007988 */ /* 0x0001e80008000004 */
[----:B------:R1:W-:Y:S04]  /*106a0*/  STS.U8 [R30+UR4+0x520], R28 ;  /* 0x0005201c1e007988 */ /* 0x0003e80008000004 */
[----:B------:R1:W-:Y:S04]  /*106b0*/  STS.U8 [R30+UR4+0x540], R29 ;  /* 0x0005401d1e007988 */ /* 0x0003e80008000004 */
[----:B0-----:R-:W4:Y:S04]  /*106c0*/  LDL.LU R35, [R1+0x1264] ;  /* 0x0012640001237983 */ /* 0x001f280000300800 */
[----:B-1----:R-:W2:Y:S04]  /*106d0*/  LDL.LU R28, [R1+0x1260] ;  /* 0x00126000011c7983 */ /* 0x002ea80000300800 */
[----:B------:R-:W3:Y:S04]  /*106e0*/  LDL.LU R29, [R1+0x125c] ;  /* 0x00125c00011d7983 */ /* 0x000ee80000300800 */
[----:B------:R0:W-:Y:S04]  /*106f0*/  STS.U8 [R30+UR4+0x560], R31 ;  /* 0x0005601f1e007988 */ /* 0x0001e80008000004 */
[----:B0-----:R-:W4:Y:S04]  /*10700*/  LDL.LU R31, [R1+0x1258] ;  /* 0x00125800011f7983 */ /* 0x001f280000300800 */
[----:B----4-:R0:W-:Y:S04]  /*10710*/  STS.U8 [R30+UR4+0x720], R31 ;  /* 0x0007201f1e007988 */ /* 0x0101e80008000004 */
[----:B---3--:R1:W-:Y:S04]  /*10720*/  STS.U8 [R30+UR4+0x700], R29 ;  /* 0x0007001d1e007988 */ /* 0x0083e80008000004 */
[----:B--2---:R2:W-:Y:S04]  /*10730*/  STS.U8 [R30+UR4+0x760], R28 ;  /* 0x0007601c1e007988 */ /* 0x0045e80008000004 */
[----:B0-----:R-:W3:Y:S04]  /*10740*/  LDL.LU R31, [R1+0x1254] ;  /* 0x00125400011f7983 */ /* 0x001ee80000300800 */
[----:B-1----:R-:W4:Y:S04]  /*10750*/  LDL.LU R29, [R1+0x1250] ;  /* 0x00125000011d7983 */ /* 0x002f280000300800 */
[----:B--2---:R-:W2:Y:S04]  /*10760*/  LDL.LU R28, [R1+0x124c] ;  /* 0x00124c00011c7983 */ /* 0x004ea80000300800 */
[----:B------:R0:W-:Y:S04]  /*10770*/  STS.U8 [R30+UR4+0x740], R35 ;  /* 0x000740231e007988 */ /* 0x0001e80008000004 */
[----:B------:R1:W-:Y:S04]  /*10780*/  STS.U8 [R30+UR4+0x900], R34 ;  /* 0x000900221e007988 */ /* 0x0003e80008000004 */
[----:B------:R1:W-:Y:S04]  /*10790*/  STS.U8 [R30+UR4+0x920], R33 ;  /* 0x000920211e007988 */ /* 0x0003e80008000004 */
[----:B0-----:R-:W3:Y:S04]  /*107a0*/  LDL.LU R35, [R1+0x1248] ;  /* 0x0012480001237983 */ /* 0x001ee80000300800 */
[----:B-1----:R-:W4:Y:S04]  /*107b0*/  LDL.LU R34, [R1+0x1244] ;  /* 0x0012440001227983 */ /* 0x002f280000300800 */
[----:B------:R-:W2:Y:S04]  /*107c0*/  LDL.LU R33, [R1+0x1240] ;  /* 0x0012400001217983 */ /* 0x000ea80000300800 */
        /* <DEDUP_REMOVED lines=8> */
[----:B0-----:R-:W3:Y:S04]  /*10850*/  LDL.LU R38, [R1+0x1230] ;  /* 0x0012300001267983 */ /* 0x001ee80000300800 */
[----:B-1----:R-:W4:Y:S04]  /*10860*/  LDL.LU R39, [R1+0x122c] ;  /* 0x00122c0001277983 */ /* 0x002f280000300800 */
        /* <DEDUP_REMOVED lines=11> */
[----:B------:R-:W-:Y:S04]  /*10920*/  STL [R1+0x109c], R30 ;  /* 0x00109c1e01007387 */ /* 0x000fe80000100800 */
[----:B----4-:R0:W-:Y:S04]  /*10930*/  STS.U8 [R0+UR4+0x1a0], R39 ;  /* 0x0001a02700007988 */ /* 0x0101e80008000004 */
[----:B---3--:R1:W-:Y:S04]  /*10940*/  STS.U8 [R0+UR4+0x1c0], R38 ;  /* 0x0001c02600007988 */ /* 0x0083e80008000004 */
[----:B--2---:R2:W-:Y:S04]  /*10950*/  STS.U8 [R0+UR4+0x1e0], R37 ;  /* 0x0001e02500007988 */ /* 0x0045e80008000004 */
[----:B------:R3:W-:Y:S04]  /*10960*/  STS.U8 [R0+UR4+0x3a0], R36 ;  /* 0x0003a02400007988 */ /* 0x0007e80008000004 */
[----:B------:R4:W-:Y:S04]  /*10970*/  STS.U8 [R0+UR4+0x380], R32 ;  /* 0x0003802000007988 */ /* 0x0009e80008000004 */
[----:B------:R4:W-:Y:S04]  /*10980*/  STS.U8 [R0+UR4+0x3e0], R33 ;  /* 0x0003e02100007988 */ /* 0x0009e80008000004 */
[----:B------:R4:W-:Y:S04]  /*10990*/  STS.U8 [R0+UR4+0x3c0], R34 ;  /* 0x0003c02200007988 */ /* 0x0009e80008000004 */
[----:B------:R4:W-:Y:S04]  /*109a0*/  STS.U8 [R0+UR4+0x580], R35 ;  /* 0x0005802300007988 */ /* 0x0009e80008000004 */
[----:B------:R4:W-:Y:S04]  /*109b0*/  STS.U8 [R0+UR4+0x5a0], R28 ;  /* 0x0005a01c00007988 */ /* 0x0009e80008000004 */
[----:B------:R4:W-:Y:S04]  /*109c0*/  STS.U8 [R0+UR4+0x5c0], R29 ;  /* 0x0005c01d00007988 */ /* 0x0009e80008000004 */
[----:B------:R4:W-:Y:S04]  /*109d0*/  STS.U8 [R0+UR4+0x5e0], R31 ;  /* 0x0005e01f00007988 */ /* 0x0009e80008000004 */
[----:B0-----:R-:W4:Y:S04]  /*109e0*/  LDL.LU R39, [R1+0x1228] ;  /* 0x0012280001277983 */ /* 0x001f280000300800 */
[----:B------:R0:W-:Y:S04]  /*109f0*/  STS.U8 [R0+UR4+0x7a0], R24 ;  /* 0x0007a01800007988 */ /* 0x0001e80008000004 */
[----:B-1----:R-:W4:Y:S04]  /*10a00*/  LDL.LU R38, [R1+0x1224] ;  /* 0x0012240001267983 */ /* 0x002f280000300800 */
[----:B------:R1:W-:Y:S04]  /*10a10*/  STS.U8 [R0+UR4+0x780], R25 ;  /* 0x0007801900007988 */ /* 0x0003e80008000004 */
[----:B--2---:R-:W2:Y:S04]  /*10a20*/  LDL.LU R37, [R1+0x1220] ;  /* 0x0012200001257983 */ /* 0x004ea80000300800 */
[----:B------:R1:W-:Y:S04]  /*10a30*/  STS.U8 [R0+UR4+0x7e0], R26 ;  /* 0x0007e01a00007988 */ /* 0x0003e80008000004 */
[----:B---3--:R-:W3:Y:S04]  /*10a40*/  LDL.LU R36, [R1+0x121c] ;  /* 0x00121c0001247983 */ /* 0x008ee80000300800 */
[----:B------:R1:W-:Y:S04]  /*10a50*/  STS.U8 [R0+UR4+0x7c0], R27 ;  /* 0x0007c01b00007988 */ /* 0x0003e80008000004 */
[----:B----4-:R-:W4:Y:S04]  /*10a60*/  LDL.LU R32, [R1+0x1218] ;  /* 0x0012180001207983 */ /* 0x010f280000300800 */
[----:B------:R1:W-:Y:S04]  /*10a70*/  STS.U8 [R0+UR4+0x980], R20 ;  /* 0x0009801400007988 */ /* 0x0003e80008000004 */
[----:B------:R-:W4:Y:S04]  /*10a80*/  LDL.LU R33, [R1+0x1214] ;  /* 0x0012140001217983 */ /* 0x000f280000300800 */
[----:B------:R1:W-:Y:S04]  /*10a90*/  STS.U8 [R0+UR4+0x9a0], R21 ;  /* 0x0009a01500007988 */ /* 0x0003e80008000004 */
[----:B------:R-:W4:Y:S04]  /*10aa0*/  LDL.LU R34, [R1+0x1210] ;  /* 0x0012100001227983 */ /* 0x000f280000300800 */
[----:B------:R1:W-:Y:S04]  /*10ab0*/  STS.U8 [R0+UR4+0x9c0], R23 ;  /* 0x0009c01700007988 */ /* 0x0003e80008000004 */
[----:B------:R-:W2:Y:S04]  /*10ac0*/  LDL.LU R35, [R1+0x120c] ;  /* 0x00120c0001237983 */ /* 0x000ea80000300800 */
[----:B------:R1:W-:Y:S04]  /*10ad0*/  STS.U8 [R0+UR4+0x9e0], R22 ;  /* 0x0009e01600007988 */ /* 0x0003e80008000004 */
[----:B------:R-:W4:Y:S04]  /*10ae0*/  LDL.LU R28, [R1+0x1208] ;  /* 0x00120800011c7983 */ /* 0x000f280000300800 */
[----:B------:R-:W-:Y:S04]  /*10af0*/  STS.U8 [R0+UR4+0xba0], R45 ;  /* 0x000ba02d00007988 */ /* 0x000fe80008000004 */
[----:B------:R-:W4:Y:S04]  /*10b00*/  LDL.LU R29, [R1+0x1204] ;  /* 0x00120400011d7983 */ /* 0x000f280000300800 */
[----:B------:R-:W-:Y:S04]  /*10b10*/  STS.U8 [R0+UR4+0xb80], R16 ;  /* 0x000b801000007988 */ /* 0x000fe80008000004 */
[----:B------:R-:W4:Y:S04]  /*10b20*/  LDL.LU R31, [R1+0x1200] ;  /* 0x00120000011f7983 */ /* 0x000f280000300800 */
[----:B------:R-:W-:Y:S04]  /*10b30*/  STS.U8 [R0+UR4+0xbe0], R15 ;  /* 0x000be00f00007988 */ /* 0x000fe80008000004 */
[----:B0-----:R-:W4:Y:S04]  /*10b40*/  LDL.LU R24, [R1+0x11fc] ;  /* 0x0011fc0001187983 */ /* 0x001f280000300800 */
[----:B------:R-:W-:Y:S04]  /*10b50*/  STS.U8 [R0+UR4+0xbc0], R14 ;  /* 0x000bc00e00007988 */ /* 0x000fe80008000004 */
[----:B-1----:R-:W3:Y:S04]  /*10b60*/  LDL.LU R25, [R1+0x11f8] ;  /* 0x0011f80001197983 */ /* 0x002ee80000300800 */
[----:B------:R-:W-:Y:S04]  /*10b70*/  STS.U8 [R0+UR4+0xd80], R13 ;  /* 0x000d800d00007988 */ /* 0x000fe80008000004 */
[----:B------:R-:W4:Y:S04]  /*10b80*/  LDL.LU R26, [R1+0x11f4] ;  /* 0x0011f400011a7983 */ /* 0x000f280000300800 */
[----:B------:R-:W-:Y:S04]  /*10b90*/  STS.U8 [R0+UR4+0xda0], R12 ;  /* 0x000da00c00007988 */ /* 0x000fe80008000004 */
[----:B------:R-:W2:Y:S04]  /*10ba0*/  LDL.LU R27, [R1+0x11f0] ;  /* 0x0011f000011b7983 */ /* 0x000ea80000300800 */
[----:B------:R-:W-:Y:S04]  /*10bb0*/  STS.U8 [R0+UR4+0xdc0], R11 ;  /* 0x000dc00b00007988 */ /* 0x000fe80008000004 */
[----:B------:R-:W4:Y:S04]  /*10bc0*/  LDL.LU R20, [R1+0x11ec] ;  /* 0x0011ec0001147983 */ /* 0x000f280000300800 */
[----:B------:R-:W-:Y:S04]  /*10bd0*/  STS.U8 [R0+UR4+0xde0], R10 ;  /* 0x000de00a00007988 */ /* 0x000fe80008000004 */
[----:B------:R-:W4:Y:S04]  /*10be0*/  LDL.LU R21, [R1+0x11e8] ;  /* 0x0011e80001157983 */ /* 0x000f280000300800 */
[----:B------:R-:W-:Y:S04]  /*10bf0*/  STS.U8 [R0+UR4+0xfa0], R8 ;  /* 0x000fa00800007988 */ /* 0x000fe80008000004 */
[----:B------:R-:W3:Y:S04]  /*10c00*/  LDL R2, [R1+0x8a0] ;  /* 0x0008a00001027983 */ /* 0x000ee80000100800 */
[----:B------:R-:W-:Y:S04]  /*10c10*/  STS.U8 [R0+UR4+0xf80], R7 ;  /* 0x000f800700007988 */ /* 0x000fe80008000004 */
[----:B------:R-:W4:Y:S04]  /*10c20*/  LDL.LU R23, [R1+0x11e4] ;  /* 0x0011e40001177983 */ /* 0x000f280000300800 */
[----:B------:R-:W-:Y:S04]  /*10c30*/  STS.U8 [R0+UR4+0xfe0], R6 ;  /* 0x000fe00600007988 */ /* 0x000fe80008000004 */
[----:B------:R-:W2:Y:S04]  /*10c40*/  LDL.LU R22, [R1+0x11e0] ;  /* 0x0011e00001167983 */ /* 0x000ea80000300800 */
[----:B------:R0:W-:Y:S04]  /*10c50*/  STS.U8 [R0+UR4+0xfc0], R3 ;  /* 0x000fc00300007988 */ /* 0x0001e80008000004 */
[----:B0-----:R-:W4:Y:S04]  /*10c60*/  LDL.LU R0, [R1+0x11dc] ;  /* 0x0011dc0001007983 */ /* 0x001f280000300800 */
[----:B------:R-:W3:Y:S01]  /*10c70*/  LDL R3, [R1+0x89c] ;  /* 0x00089c0001037983 */ /* 0x000ee20000100800 */
[----:B------:R-:W-:Y:S01]  /*10c80*/  PRMT R38, RZ, 0x7610, R38 ;  /* 0x00007610ff267816 */ /* 0x000fe20000000026 */
[----:B------:R-:W-:Y:S06]  /*10c90*/  BAR.SYNC.DEFER_BLOCKING 0x0 ;  /* 0x0000000000007b1d */ /* 0x000fec0000010000 */
[----:B---3--:R0:W3:Y:S04]  /*10ca0*/  @!P0 LDG.E.U8 R38, desc[UR6][R2.64] ;  /* 0x0000000602268981 */ /* 0x0080e8000c1e1100 */
[----:B------:R-:W0:Y:S04]  /*10cb0*/  LDL R2, [R1+0x494] ;  /* 0x0004940001027983 */ /* 0x000e280000100800 */
[----:B------:R-:W0:Y:S01]  /*10cc0*/  LDL R3, [R1+0x498] ;  /* 0x0004980001037983 */ /* 0x000e220000100800 */
[----:B----4-:R-:W-:-:S02]  /*10cd0*/  PRMT R0, RZ, 0x7610, R0 ;  /* 0x00007610ff007816 */ /* 0x010fc40000000000 */
[----:B0-----:R-:W-:-:S04]  /*10ce0*/  @!P0 LOP3.LUT R3, R3, R2, RZ, 0x3c, !PT ;  /* 0x0000000203038212 */ /* 0x001fc800078e3cff */
[----:B------:R-:W-:-:S04]  /*10cf0*/  @!P0 LOP3.LUT R2, R3, R2, RZ, 0x3c, !PT ;  /* 0x0000000203028212 */ /* 0x000fc800078e3cff */
[----:B------:R-:W-:-:S05]  /*10d00*/  @!P0 LOP3.LUT R3, R3, R2, RZ, 0x3c, !PT ;  /* 0x0000000203038212 */ /* 0x000fca00078e3cff */
[----:B------:R-:W4:Y:S04]  /*10d10*/  @!P0 LDG.E.U8 R0, desc[UR6][R2.64] ;  /* 0x0000000602008981 */ /* 0x000f28000c1e1100 */
[----:B---3--:R-:W-:Y:S04]  /*10d20*/  STL [R1+0x1078], R38 ;  /* 0x0010782601007387 */ /* 0x008fe80000100800 */
[----:B----4-:R0:W-:Y:S04]  /*10d30*/  STL [R1+0x344], R0 ;  /* 0x0003440001007387 */ /* 0x0101e80000100800 */
[----:B0-----:R-:W3:Y:S04]  /*10d40*/  LDL.LU R0, [R1+0x11d8] ;  /* 0x0011d80001007983 */ /* 0x001ee80000300800 */
[----:B------:R-:W4:Y:S04]  /*10d50*/  LDL R2, [R1+0x490] ;  /* 0x0004900001027983 */ /* 0x000f280000100800 */
[----:B------:R-:W4:Y:S01]  /*10d60*/  LDL R3, [R1+0x890] ;  /* 0x0008900001037983 */ /* 0x000f220000100800 */
[----:B--2---:R-:W-:-:S02]  /*10d70*/  PRMT R22, RZ, 0x7610, R22 ;  /* 0x00007610ff167816 */ /* 0x004fc40000000016 */
[----:B----4-:R-:W-:-:S04]  /*10d80*/  @!P1 LOP3.LUT R3, R3, R2, RZ, 0x3c, !PT ;  /* 0x0000000203039212 */ /* 0x010fc800078e3cff */
[----:B------:R-:W-:-:S04]  /*10d90*/  @!P1 LOP3.LUT R2, R3, R2, RZ, 0x3c, !PT ;  /* 0x0000000203029212 */ /* 0x000fc800078e3cff */
[----:B------:R-:W-:-:S05]  /*10da0*/  @!P1 LOP3.LUT R3, R3, R2, RZ, 0x3c, !PT ;  /* 0x0000000203039212 */ /* 0x000fca00078e3cff */
[----:B------:R-:W2:Y:S04]  /*10db0*/  @!P1 LDG.E.U8 R22, desc[UR6][R2.64] ;  /* 0x0000000602169981 */ /* 0x000ea8000c1e1100 */
[----:B--2---:R0:W-:Y:S04]  /*10dc0*/  STL [R1+0x340], R22 ;  /* 0x0003401601007387 */ /* 0x0041e80000100800 */
[----:B0-----:R-:W2:Y:S04]  /*10dd0*/  LDL.LU R22, [R1+0x11d4] ;  /* 0x0011d40001167983 */ /* 0x001ea80000300800 */
[----:B------:R-:W4:Y:S04]  /*10de0*/  LDL R2, [R1+0x48c] ;  /* 0x00048c0001027983 */ /* 0x000f280000100800 */
[----:B------:R-:W4:Y:S01]  /*10df0*/  LDL R3, [R1+0xc2c] ;  /* 0x000c2c0001037983 */ /* 0x000f220000100800 */
[----:B---3--:R-:W-:-:S02]  /*10e00*/  PRMT R0, RZ, 0x7610, R0 ;  /* 0x00007610ff007816 */ /* 0x008fc40000000000 */
[----:B----4-:R-:W-:-:S04]  /*10e10*/  @!P0 LOP3.LUT R3, R3, R2, RZ, 0x3c, !PT ;  /* 0x0000000203038212 */ /* 0x010fc800078e3cff */
[----:B------:R-:W-:-:S04]  /*10e20*/  @!P0 LOP3.LUT R2, R3, R2, RZ, 0x3c, !PT ;  /* 0x0000000203028212 */ /* 0x000fc800078e3cff */
[----:B------:R-:W-:-:S05]  /*10e30*/  @!P0 LOP3.LUT R3, R3, R2, RZ, 0x3c, !PT ;  /* 0x0000000203038212 */ /* 0x000fca00078e3cff */
[----:B------:R-:W3:Y:S04]  /*10e40*/  @!P0 LDG.E.U8 R0, desc[UR6][R2.64] ;  /* 0x0000000602008981 */ /* 0x000ee8000c1e1100 */
[----:B---3--:R0:W-:Y:S04]  /*10e50*/  STL [R1+0x33c], R0 ;  /* 0x00033c0001007387 */ /* 0x0081e80000100800 */
        /* <DEDUP_REMOVED lines=453> */
[----:B------:R-:W-:-:S02]  /*12ab0*/  PRMT R27, RZ, 0x7610, R27 ;  /* 0x00007610ff1b7816 */ /* 0x000fc4000000001b */
[----:B----4-:R-:W-:-:S04]  /*12ac0*/  @!P1 LOP3.LUT R3, R3, R2, RZ, 0x3c, !PT ;  /* 0x0000000203039212 */ /* 0x010fc800078e3cff */
[----:B------:R-:W-:-:S04]  /*12ad0*/  @!P1 LOP3.LUT R2, R3, R2, RZ, 0x3c, !PT ;  /* 0x0000000203029212 */ /* 0x000fc800078e3cff */
[----:B------:R-:W-:-:S05]  /*12ae0*/  @!P1 LOP3.LUT R3, R3, R2, RZ, 0x3c, !PT ;  /* 0x0000000203039212 */ /* 0x000fca00078e3cff */
[----:B------:R0:W4:Y:S04]  /*12af0*/  @!P1 LDG.E.U8 R27, desc[UR6][R2.64] ;  /* 0x00000006021b9981 */ /* 0x000128000c1e1100 */
[----:B------:R-:W0:Y:S04]  /*12b00*/  LDL R2, [R1+0xaa0] ;  /* 0x000aa00001027983 */ /* 0x000e280000100800 */
[----:B------:R-:W0:Y:S01]  /*12b10*/  LDL R3, [R1+0xaa4] ;  /* 0x000aa40001037983 */ /* 0x000e220000100800 */
[----:B---3--:R-:W-:Y:S02]  /*12b20*/  PRMT R0, RZ, 0x7610, R0 ;  /* 0x00007610ff007816 */ /* 0x008fe40000000000 */
[----:B0-----:R-:W-:-:S04]  /*12b30*/  @!P0 LOP3.LUT R3, R3, R2, RZ, 0x3c, !PT ;  /* 0x0000000203038212 */ /* 0x001fc800078e3cff */
[----:B------:R-:W-:-:S04]  /*12b40*/  @!P0 LOP3.LUT R2, R3, R2, RZ, 0x3c, !PT ;  /* 0x0000000203028212 */ /* 0x000fc800078e3cff */
[----:B------:R-:W-:-:S05]  /*12b50*/  @!P0 LOP3.LUT R3, R3, R2, RZ, 0x3c, !PT ;  /* 0x0000000203038212 */ /* 0x000fca00078e3cff */
[----:B------:R-:W3:Y:S04]  /*12b60*/  @!P0 LDG.E.U8 R0, desc[UR6][R2.64] ;  /* 0x0000000602008981 */ /* 0x000ee8000c1e1100 */
[----:B----4-:R0:W-:Y:S04]  /*12b70*/  STL [R1+0x114], R27 ;  /* 0x0001141b01007387 */ /* 0x0101e80000100800 */
[----:B0-----:R-:W4:Y:S04]  /*12b80*/  LDL R27, [R1+0xa7c] ;  /* 0x000a7c00011b7983 */ /* 0x001f280000100800 */
[----:B---3--:R0:W-:Y:S04]  /*12b90*/  STL [R1+0x110], R0 ;  /* 0x0001100001007387 */ /* 0x0081e80000100800 */
[----:B0-----:R-:W3:Y:S04]  /*12ba0*/  LDL.LU R0, [R1+0x1104] ;  /* 0x0011040001007983 */ /* 0x001ee80000300800 */
[----:B------:R-:W2:Y:S04]  /*12bb0*/  LDL R2, [R1+0xa98] ;  /* 0x000a980001027983 */ /* 0x000ea80000100800 */
[----:B------:R-:W2:Y:S01]  /*12bc0*/  LDL R3, [R1+0xa9c] ;  /* 0x000a9c0001037983 */ /* 0x000ea20000100800 */
[----:B------:R-:W-:-:S02]  /*12bd0*/  PRMT R35, RZ, 0x7610, R35 ;  /* 0x00007610ff237816 */ /* 0x000fc40000000023 */
[----:B--2---:R-:W-:-:S04]  /*12be0*/  @!P1 LOP3.LUT R3, R3, R2, RZ, 0x3c, !PT ;  /* 0x0000000203039212 */ /* 0x004fc800078e3cff */
[----:B------:R-:W-:-:S04]  /*12bf0*/  @!P1 LOP3.LUT R2, R3, R2, RZ, 0x3c, !PT ;  /* 0x0000000203029212 */ /* 0x000fc800078e3cff */
[----:B------:R-:W-:-:S05]  /*12c00*/  @!P1 LOP3.LUT R3, R3, R2, RZ, 0x3c, !PT ;  /* 0x0000000203039212 */ /* 0x000fca00078e3cff */
[----:B------:R0:W2:Y:S04]  /*12c10*/  @!P1 LDG.E.U8 R35, desc[UR6][R2.64] ;  /* 0x0000000602239981 */ /* 0x0000a8000c1e1100 */
[----:B------:R-:W0:Y:S04]  /*12c20*/  LDL R2, [R1+0xa90] ;  /* 0x000a900001027983 */ /* 0x000e280000100800 */
[----:B------:R-:W0:Y:S01]  /*12c30*/  LDL R3, [R1+0xa94] ;  /* 0x000a940001037983 */ /* 0x000e220000100800 */
[----:B---3--:R-:W-:Y:S02]  /*12c40*/  PRMT R0, RZ, 0x7610, R0 ;  /* 0x00007610ff007816 */ /* 0x008fe40000000000 */
[----:B0-----:R-:W-:-:S04]  /*12c50*/  @!P0 LOP3.LUT R3, R3, R2, RZ, 0x3c, !PT ;  /* 0x0000000203038212 */ /* 0x001fc800078e3cff */
[----:B------:R-:W-:-:S04]  /*12c60*/  @!P0 LOP3.LUT R2, R3, R2, RZ, 0x3c, !PT ;  /* 0x0000000203028212 */ /* 0x000fc800078e3cff */
[----:B------:R-:W-:-:S05]  /*12c70*/  @!P0 LOP3.LUT R3, R3, R2, RZ, 0x3c, !PT ;  /* 0x0000000203038212 */ /* 0x000fca00078e3cff */
[----:B------:R-:W3:Y:S04]  /*12c80*/  @!P0 LDG.E.U8 R0, desc[UR6][R2.64] ;  /* 0x0000000602008981 */ /* 0x000ee8000c1e1100 */
[----:B--2---:R0:W-:Y:S04]  /*12c90*/  STL [R1+0x10c], R35 ;  /* 0x00010c2301007387 */ /* 0x0041e80000100800 */
[----:B0-----:R-:W2:Y:S04]  /*12ca0*/  LDL R35, [R1+0xa6c] ;  /* 0x000a6c0001237983 */ /* 0x001ea80000100800 */
        /* <DEDUP_REMOVED lines=8> */
[----:B------:R-:W4:Y:S04]  /*12d30*/  @!P1 LDG.E.U8 R22, desc[UR6][R2.64] ;  /* 0x0000000602169981 */ /* 0x000f28000c1e1100 */
[----:B----4-:R0:W-:Y:S04]  /*12d40*/  STL [R1+0x104], R22 ;  /* 0x0001041601007387 */ /* 0x0101e80000100800 */
[----:B0-----:R-:W4:Y:S04]  /*12d50*/  LDL.LU R22, [R1+0x10fc] ;  /* 0x0010fc0001167983 */ /* 0x001f280000300800 */
[----:B------:R-:W2:Y:S04]  /*12d60*/  LDL R2, [R1+0xa80] ;  /* 0x000a800001027983 */ /* 0x000ea80000100800 */
[----:B------:R-:W2:Y:S01]  /*12d70*/  LDL R3, [R1+0xa84] ;  /* 0x000a840001037983 */ /* 0x000ea20000100800 */
[----:B---3--:R-:W-:-:S02]  /*12d80*/  PRMT R0, RZ, 0x7610, R0 ;  /* 0x00007610ff007816 */ /* 0x008fc40000000000 */
[----:B--2---:R-:W-:-:S04]  /*12d90*/  @!P0 LOP3.LUT R3, R3, R2, RZ, 0x3c, !PT ;  /* 0x0000000203038212 */ /* 0x004fc800078e3cff */
[----:B------:R-:W-:-:S04]  /*12da0*/  @!P0 LOP3.LUT R2, R3, R2, RZ, 0x3c, !PT ;  /* 0x0000000203028212 */ /* 0x000fc800078e3cff */
[----:B------:R-:W-:-:S05]  /*12db0*/  @!P0 LOP3.LUT R3, R3, R2, RZ, 0x3c, !PT ;  /* 0x0000000203038212 */ /* 0x000fca00078e3cff */
[----:B------:R-:W2:Y:S01]  /*12dc0*/  @!P0 LDG.E.U8 R0, desc[UR6][R2.64] ;  /* 0x0000000602008981 */ /* 0x000ea2000c1e1100 */
[----:B----4-:R-:W-:-:S03]  /*12dd0*/  PRMT R22, RZ, 0x7610, R22 ;  /* 0x00007610ff167816 */ /* 0x010fc60000000016 */
[----:B--2---:R0:W-:Y:S04]  /*12de0*/  STL [R1+0x100], R0 ;  /* 0x0001000001007387 */ /* 0x0041e80000100800 */
[----:B0-----:R-:W2:Y:S04]  /*12df0*/  LDL.LU R0, [R1+0x10f8] ;  /* 0x0010f80001007983 */ /* 0x001ea80000300800 */
[----:B------:R-:W3:Y:S01]  /*12e00*/  LDL R3, [R1+0xa78] ;  /* 0x000a780001037983 */ /* 0x000ee20000100800 */
[----:B------:R-:W-:-:S03]  /*12e10*/  @!P1 IMAD.MOV.U32 R2, RZ, RZ, R27 ;  /* 0x000000ffff029224 */ /* 0x000fc600078e001b */
[----:B------:R-:W4:Y:S04]  /*12e20*/  LDL R27, [R1+0xa54] ;  /* 0x000a5400011b7983 */ /* 0x000f280000100800 */
[----:B---3--:R-:W3:Y:S04]  /*12e30*/  @!P1 LDG.E.U8 R22, desc[UR6][R2.64] ;  /* 0x0000000602169981 */ /* 0x008ee8000c1e1100 */
        /* <DEDUP_REMOVED lines=8> */
[----:B------:R-:W2:Y:S01]  /*12ec0*/  @!P0 LDG.E.U8 R0, desc[UR6][R2.64] ;  /* 0x0000000602008981 */ /* 0x000ea2000c1e1100 */
[----:B------:R-:W-:-:S03]  /*12ed0*/  PRMT R25, RZ, 0x7610, R25 ;  /* 0x00007610ff197816 */ /* 0x000fc60000000019 */
[----:B--2---:R0:W-:Y:S04]  /*12ee0*/  STL [R1+0xf8], R0 ;  /* 0x0000f80001007387 */ /* 0x0041e80000100800 */
[----:B0-----:R-:W2:Y:S04]  /*12ef0*/  LDL.LU R0, [R1+0x10f0] ;  /* 0x0010f00001007983 */ /* 0x001ea80000300800 */
[----:B------:R-:W4:Y:S01]  /*12f00*/  LDL R3, [R1+0xa68] ;  /* 0x000a680001037983 */ /* 0x000f220000100800 */
[----:B------:R-:W-:Y:S01]  /*12f10*/  @!P1 IMAD.MOV.U32 R2, RZ, RZ, R35 ;  /* 0x000000ffff029224 */ /* 0x000fe200078e0023 */
[----:B---3--:R-:W-:-:S02]  /*12f20*/  PRMT R22, RZ, 0x7610, R22 ;  /* 0x00007610ff167816 */ /* 0x008fc40000000016 */
[----:B------:R-:W3:Y:S04]  /*12f30*/  LDL R35, [R1+0xa38] ;  /* 0x000a380001237983 */ /* 0x000ee80000100800 */
[----:B----4-:R0:W4:Y:S04]  /*12f40*/  @!P1 LDG.E.U8 R25, desc[UR6][R2.64] ;  /* 0x0000000602199981 */ /* 0x010128000c1e1100 */
[----:B------:R-:W0:Y:S04]  /*12f50*/  LDL R2, [R1+0xa60] ;  /* 0x000a600001027983 */ /* 0x000e280000100800 */
[----:B------:R-:W0:Y:S02]  /*12f60*/  LDL R3, [R1+0xa64] ;  /* 0x000a640001037983 */ /* 0x000e240000100800 */
[----:B0-----:R-:W-:-:S04]  /*12f70*/  @!P0 LOP3.LUT R3, R3, R2, RZ, 0x3c, !PT ;  /* 0x0000000203038212 */ /* 0x001fc800078e3cff */
[----:B------:R-:W-:-:S04]  /*12f80*/  @!P0 LOP3.LUT R2, R3, R2, RZ, 0x3c, !PT ;  /* 0x0000000203028212 */ /* 0x000fc800078e3cff */
[----:B------:R-:W-:-:S05]  /*12f90*/  @!P0 LOP3.LUT R3, R3, R2, RZ, 0x3c, !PT ;  /* 0x0000000203038212 */ /* 0x000fca00078e3cff */
[----:B------:R-:W2:Y:S04]  /*12fa0*/  @!P0 LDG.E.U8 R22, desc[UR6][R2.64] ;  /* 0x0000000602168981 */ /* 0x000ea8000c1e1100 */
[----:B----4-:R0:W-:Y:S04]  /*12fb0*/  STL [R1+0xf4], R25 ;  /* 0x0000f41901007387 */ /* 0x0101e80000100800 */
[----:B0-----:R-:W4:Y:S04]  /*12fc0*/  LDL R25, [R1+0xa3c] ;  /* 0x000a3c0001197983 */ /* 0x001f280000100800 */
[----:B--2---:R0:W-:Y:S04]  /*12fd0*/  STL [R1+0xf0], R22 ;  /* 0x0000f01601007387 */ /* 0x0041e80000100800 */
[----:B0-----:R-:W2:Y:S04]  /*12fe0*/  LDL.LU R22, [R1+0x10ec] ;  /* 0x0010ec0001167983 */ /* 0x001ea80000300800 */
[----:B------:R-:W3:Y:S04]  /*12ff0*/  LDL R2, [R1+0xa58] ;  /* 0x000a580001027983 */ /* 0x000ee80000100800 */
[----:B------:R-:W3:Y:S01]  /*13000*/  LDL R3, [R1+0xa5c] ;  /* 0x000a5c0001037983 */ /* 0x000ee20000100800 */
[----:B------:R-:W-:-:S02]  /*13010*/  PRMT R0, RZ, 0x7610, R0 ;  /* 0x00007610ff007816 */ /* 0x000fc40000000000 */
[----:B---3--:R-:W-:-:S04]  /*13020*/  @!P1 LOP3.LUT R3, R3, R2, RZ, 0x3c, !PT ;  /* 0x0000000203039212 */ /* 0x008fc800078e3cff */
[----:B------:R-:W-:-:S04]  /*13030*/  @!P1 LOP3.LUT R2, R3, R2, RZ, 0x3c, !PT ;  /* 0x0000000203029212 */ /* 0x000fc800078e3cff */
[----:B------:R-:W-:-:S05]  /*13040*/  @!P1 LOP3.LUT R3, R3, R2, RZ, 0x3c, !PT ;  /* 0x0000000203039212 */ /* 0x000fca00078e3cff */
[----:B------:R-:W3:Y:S01]  /*13050*/  @!P1 LDG.E.U8 R0, desc[UR6][R2.64] ;  /* 0x0000000602009981 */ /* 0x000ee2000c1e1100 */
[----:B--2---:R-:W-:-:S03]  /*13060*/  PRMT R22, RZ, 0x7610, R22 ;  /* 0x00007610ff167816 */ /* 0x004fc60000000016 */
[----:B---3--:R0:W-:Y:S04]  /*13070*/  STL [R1+0xec], R0 ;  /* 0x0000ec0001007387 */ /* 0x0081e80000100800 */
        /* <DEDUP_REMOVED lines=21> */
[----:B------:R-:W-:Y:S02]  /*131d0*/  @!P0 LOP3.LUT R3, R3, R2, RZ, 0x3c, !PT ;  /* 0x0000000203038212 */ /* 0x000fe400078e3cff */
[----:B--2---:R-:W-:-:S03]  /*131e0*/  PRMT R0, RZ, 0x7610, R0 ;  /* 0x00007610ff007816 */ /* 0x004fc60000000000 */
[----:B------:R0:W2:Y:S02]  /*131f0*/  @!P0 LDG.E.U8 R22, desc[UR6][R2.64] ;  /* 0x0000000602168981 */ /* 0x0000a4000c1e1100 */
[----:B0-----:R-:W-:Y:S02]  /*13200*/  @!P1 IMAD.MOV.U32 R2, RZ, RZ, R25 ;  /* 0x000000ffff029224 */ /* 0x001fe400078e0019 */
[----:B------:R-:W-:-:S05]  /*13210*/  @!P1 IMAD.MOV.U32 R3, RZ, RZ, R35 ;  /* 0x000000ffff039224 */ /* 0x000fca00078e0023 */
[----:B------:R-:W3:Y:S04]  /*13220*/  @!P1 LDG.E.U8 R0, desc[UR6][R2.64] ;  /* 0x0000000602009981 */ /* 0x000ee8000c1e1100 */
[----:B--2---:R0:W-:Y:S04]  /*13230*/  STL [R1+0xe0], R22 ;  /* 0x0000e01601007387 */ /* 0x0041e80000100800 */
[----:B0-----:R-:W2:Y:S04]  /*13240*/  LDL.LU R22, [R1+0x10dc] ;  /* 0x0010dc0001167983 */ /* 0x001ea80000300800 */
[----:B------:R-:W4:Y:S04]  /*13250*/  LDL R35, [R1+0xa10] ;  /* 0x000a100001237983 */ /* 0x000f280000100800 */
[----:B------:R-:W2:Y:S04]  /*13260*/  LDL R25, [R1+0xa14] ;  /* 0x000a140001197983 */ /* 0x000ea80000100800 */
        /* <DEDUP_REMOVED lines=8> */
[----:B------:R-:W4:Y:S01]  /*132f0*/  @!P0 LDG.E.U8 R23, desc[UR6][R2.64] ;  /* 0x0000000602178981 */ /* 0x000f22000c1e1100 */
[----:B---3--:R-:W-:-:S03]  /*13300*/  PRMT R0, RZ, 0x7610, R0 ;  /* 0x00007610ff007816 */ /* 0x008fc60000000000 */
[----:B----4-:R0:W-:Y:S04]  /*13310*/  STL [R1+0xd8], R23 ;  /* 0x0000d81701007387 */ /* 0x0101e80000100800 */
[----:B0-----:R-:W3:Y:S04]  /*13320*/  LDL.LU R23, [R1+0x10d4] ;  /* 0x0010d40001177983 */ /* 0x001ee80000300800 */
[----:B------:R-:W4:Y:S01]  /*13330*/  LDL R3, [R1+0xa28] ;  /* 0x000a280001037983 */ /* 0x000f220000100800 */
[----:B------:R-:W-:-:S03]  /*13340*/  @!P1 IMAD.MOV.U32 R2, RZ, RZ, R27 ;  /* 0x000000ffff029224 */ /* 0x000fc600078e001b */
[----:B------:R-:W3:Y:S04]  /*13350*/  LDL R27, [R1+0xa0c] ;  /* 0x000a0c00011b7983 */ /* 0x000ee80000100800 */
[----:B----4-:R-:W4:Y:S04]  /*13360*/  @!P1 LDG.E.U8 R0, desc[UR6][R2.64] ;  /* 0x0000000602009981 */ /* 0x010f28000c1e1100 */
[----:B----4-:R0:W-:Y:S04]  /*13370*/  STL [R1+0xd4], R0 ;  /* 0x0000d40001007387 */ /* 0x0101e80000100800 */
[----:B0-----:R-:W4:Y:S04]  /*13380*/  LDL.LU R0, [R1+0x10d0] ;  /* 0x0010d00001007983 */ /* 0x001f280000300800 */
        /* <DEDUP_REMOVED lines=9> */
[----:B------:R-:W-:Y:S02]  /*13420*/  PRMT R36, RZ, 0x7610, R36 ;  /* 0x00007610ff247816 */ /* 0x000fe40000000024 */
[----:B------:R-:W-:-:S02]  /*13430*/  PRMT R24, RZ, 0x7610, R24 ;  /* 0x00007610ff187816 */ /* 0x000fc40000000018 */
[----:B0-----:R-:W-:-:S04]  /*13440*/  @!P1 LOP3.LUT R3, R3, R2, RZ, 0x3c, !PT ;  /* 0x0000000203039212 */ /* 0x001fc800078e3cff */
[----:B------:R-:W-:-:S04]  /*13450*/  @!P1 LOP3.LUT R2, R3, R2, RZ, 0x3c, !PT ;  /* 0x0000000203029212 */ /* 0x000fc800078e3cff */
[----:B------:R-:W-:-:S05]  /*13460*/  @!P1 LOP3.LUT R3, R3, R2, RZ, 0x3c, !PT ;  /* 0x0000000203039212 */ /* 0x000fca00078e3cff */
[----:B------:R0:W4:Y:S04]  /*13470*/  @!P1 LDG.E.U8 R36, desc[UR6][R2.64] ;  /* 0x0000000602249981 */ /* 0x000128000c1e1100 */
[----:B--2---:R1:W-:Y:S01]  /*13480*/  STL [R1+0xd0], R21 ;  /* 0x0000d01501007387 */ /* 0x0043e20000100800 */
[----:B0-----:R-:W-:Y:S02]  /*13490*/  @!P0 IMAD.MOV.U32 R2, RZ, RZ, R25 ;  /* 0x000000ffff028224 */ /* 0x001fe400078e0019 */
[----:B------:R-:W-:Y:S01]  /*134a0*/  @!P0 IMAD.MOV.U32 R3, RZ, RZ, R35 ;  /* 0x000000ffff038224 */ /* 0x000fe200078e0023 */
[----:B------:R-:W-:Y:S01]  /*134b0*/  PRMT R4, RZ, 0x7610, R4 ;  /* 0x00007610ff047816 */ /* 0x000fe20000000004 */
[----:B-1----:R-:W2:Y:S04]  /*134c0*/  LDL R21, [R1+0xa04] ;  /* 0x000a040001157983 */ /* 0x002ea80000100800 */
[----:B------:R3:W2:Y:S04]  /*134d0*/  @!P0 LDG.E.U8 R24, desc[UR6][R2.64] ;  /* 0x0000000602188981 */ /* 0x0006a8000c1e1100 */
[----:B------:R-:W2:Y:S01]  /*134e0*/  LDL R3, [R1+0xa08] ;  /* 0x000a080001037983 */ /* 0x000ea20000100800 */
[----:B---3--:R-:W-:-:S03]  /*134f0*/  @!P1 IMAD.MOV.U32 R2, RZ, RZ, R27 ;  /* 0x000000ffff029224 */ /* 0x008fc600078e001b */
[----:B----4-:R0:W-:Y:S04]  /*13500*/  STL [R1+0xcc], R36 ;  /* 0x0000cc2401007387 */ /* 0x0101e80000100800 */
[----:B------:R-:W3:Y:S04]  /*13510*/  LDL R35, [R1+0x9f4] ;  /* 0x0009f40001237983 */ /* 0x000ee80000100800 */
[----:B------:R-:W4:Y:S04]  /*13520*/  LDL R25, [R1+0x9e8] ;  /* 0x0009e80001197983 */ /* 0x000f280000100800 */
[----:B0-----:R-:W4:Y:S04]  /*13530*/  LDL R36, [R1+0x9f0] ;  /* 0x0009f00001247983 */ /* 0x001f280000100800 */
[----:B--2---:R0:W-:Y:S01]  /*13540*/  STL [R1+0xc8], R24 ;  /* 0x0000c81801007387 */ /* 0x0041e20000100800 */
[----:B------:R-:W-:-:S03]  /*13550*/  PRMT R20, RZ, 0x7610, R20 ;  /* 0x00007610ff147816 */ /* 0x000fc60000000014 */
[----:B------:R-:W2:Y:S04]  /*13560*/  LDL R27, [R1+0x9e0] ;  /* 0x0009e000011b7983 */ /* 0x000ea80000100800 */
[----:B------:R1:W3:Y:S04]  /*13570*/  @!P1 LDG.E.U8 R4, desc[UR6][R2.64] ;  /* 0x0000000602049981 */ /* 0x0002e8000c1e1100 */
[----:B0-----:R-:W2:Y:S04]  /*13580*/  LDL R24, [R1+0x9ec] ;  /* 0x0009ec0001187983 */ /* 0x001ea80000100800 */
[----:B------:R-:W4:Y:S01]  /*13590*/  LDL R3, [R1+0xa00] ;  /* 0x000a000001037983 */ /* 0x000f220000100800 */
[----:B-1----:R-:W-:-:S05]  /*135a0*/  @!P0 IMAD.MOV.U32 R2, RZ, RZ, R21 ;  /* 0x000000ffff028224 */ /* 0x002fca00078e0015 */
[----:B----4-:R-:W4:Y:S04]  /*135b0*/  @!P0 LDG.E.U8 R20, desc[UR6][R2.64] ;  /* 0x0000000602148981 */ /* 0x010f28000c1e1100 */
[----:B---3--:R0:W-:Y:S04]  /*135c0*/  STL [R1+0xc4], R4 ;  /* 0x0000c40401007387 */ /* 0x0081e80000100800 */
[----:B------:R-:W3:Y:S04]  /*135d0*/  LDL R21, [R1+0x9d8] ;  /* 0x0009d80001157983 */ /* 0x000ee80000100800 */
[----:B------:R-:W2:Y:S04]  /*135e0*/  LDL R2, [R1+0x9f8] ;  /* 0x0009f80001027983 */ /* 0x000ea80000100800 */
[----:B------:R-:W2:Y:S04]  /*135f0*/  LDL R3, [R1+0x9fc] ;  /* 0x0009fc0001037983 */ /* 0x000ea80000100800 */
[----:B0-----:R-:W3:Y:S01]  /*13600*/  LDL R4, [R1+0x9e4] ;  /* 0x0009e40001047983 */ /* 0x001ee20000100800 */
[----:B------:R-:W-:-:S03]  /*13610*/  PRMT R37, RZ, 0x7610, R37 ;  /* 0x00007610ff257816 */ /* 0x000fc60000000025 */
[----:B----4-:R0:W-:Y:S04]  /*13620*/  STL [R1+0xc0], R20 ;  /* 0x0000c01401007387 */ /* 0x0101e80000100800 */
[----:B0-----:R-:W4:Y:S01]  /*13630*/  LDL R20, [R1+0x9dc] ;  /* 0x0009dc0001147983 */ /* 0x001f220000100800 */
[----:B--2---:R-:W-:-:S04]  /*13640*/  @!P1 LOP3.LUT R3, R3, R2, RZ, 0x3c, !PT ;  /* 0x0000000203039212 */ /* 0x004fc800078e3cff */
[----:B------:R-:W-:-:S04]  /*13650*/  @!P1 LOP3.LUT R2, R3, R2, RZ, 0x3c, !PT ;  /* 0x0000000203029212 */ /* 0x000fc800078e3cff */
[----:B------:R-:W-:Y:S02]  /*13660*/  @!P1 LOP3.LUT R3, R3, R2, RZ, 0x3c, !PT ;  /* 0x0000000203039212 */ /* 0x000fe400078e3cff */
[----:B------:R-:W-:-:S03]  /*13670*/  PRMT R34, RZ, 0x7610, R34 ;  /* 0x00007610ff227816 */ /* 0x000fc60000000022 */
[----:B------:R0:W2:Y:S01]  /*13680*/  @!P1 LDG.E.U8 R37, desc[UR6][R2.64] ;  /* 0x0000000602259981 */ /* 0x0000a2000c1e1100 */
[----:B------:R-:W-:Y:S01]  /*13690*/  PRMT R33, RZ, 0x7610, R33 ;  /* 0x00007610ff217816 */ /* 0x000fe20000000021 */
[----:B0-----:R-:W-:Y:S02]  /*136a0*/  @!P0 IMAD.MOV.U32 R2, RZ, RZ, R35 ;  /* 0x000000ffff028224 */ /* 0x001fe400078e0023 */
[----:B------:R-:W-:Y:S01]  /*136b0*/  @!P0 IMAD.MOV.U32 R3, RZ, RZ, R36 ;  /* 0x000000ffff038224 */ /* 0x000fe200078e0024 */
[----:B------:R-:W-:Y:S01]  /*136c0*/  PRMT R5, RZ, 0x7610, R5 ;  /* 0x00007610ff057816 */ /* 0x000fe20000000005 */
[----:B------:R-:W-:Y:S04]  /*136d0*/  LDS.U8 R36, [R0+UR4+0x480] ;  /* 0x0004800400247984 */ /* 0x000fe80008000000 */
[----:B------:R0:W2:Y:S02]  /*136e0*/  @!P0 LDG.E.U8 R34, desc[UR6][R2.64] ;  /* 0x0000000602228981 */ /* 0x0000a4000c1e1100 */
[----:B0-----:R-:W-:-:S02]  /*136f0*/  @!P1 IMAD.MOV.U32 R2, RZ, RZ, R24 ;  /* 0x000000ffff029224 */ /* 0x001fc400078e0018 */
[----:B------:R-:W-:Y:S01]  /*13700*/  @!P1 IMAD.MOV.U32 R3, RZ, RZ, R25 ;  /* 0x000000ffff039224 */ /* 0x000fe200078e0019 */
[----:B------:R-:W-:Y:S01]  /*13710*/  PRMT R38, RZ, 0x7610, R38 ;  /* 0x00007610ff267816 */ /* 0x000fe20000000026 */
[----:B------:R-:W2:Y:S04]  /*13720*/  LDL R25, [R1+0x9d0] ;  /* 0x0009d00001197983 */ /* 0x000ea80000100800 */
[----:B------:R3:W2:Y:S01]  /*13730*/  @!P1 LDG.E.U8 R33, desc[UR6][R2.64] ;  /* 0x0000000602219981 */ /* 0x0006a2000c1e1100 */
[----:B------:R-:W-:-:S03]  /*13740*/  PRMT R22, RZ, 0x7610, R22 ;  /* 0x00007610ff167816 */ /* 0x000fc60000000016 */
[----:B------:R-:W2:Y:S01]  /*13750*/  LDL R24, [R1+0x9d4] ;  /* 0x0009d40001187983 */ /* 0x000ea20000100800 */
[----:B---3--:R-:W-:Y:S02]  /*13760*/  @!P0 IMAD.MOV.U32 R2, RZ, RZ, R4 ;  /* 0x000000ffff028224 */ /* 0x008fe400078e0004 */
[----:B------:R-:W-:Y:S01]  /*13770*/  @!P0 IMAD.MOV.U32 R3, RZ, RZ, R27 ;  /* 0x000000ffff038224 */ /* 0x000fe200078e001b */
[----:B------:R-:W3:Y:S04]  /*13780*/  LDL R4, [R1+0x9cc] ;  /* 0x0009cc0001047983 */ /* 0x000ee80000100800 */
[----:B------:R0:W2:Y:S02]  /*13790*/  @!P0 LDG.E.U8 R5, desc[UR6][R2.64] ;  /* 0x0000000602058981 */ /* 0x0000a4000c1e1100 */
[----:B0-----:R-:W-:-:S02]  /*137a0*/  @!P1 IMAD.MOV.U32 R3, RZ, RZ, R21 ;  /* 0x000000ffff039224 */ /* 0x001fc400078e0015 */
[----:B----4-:R-:W-:-:S05]  /*137b0*/  @!P1 IMAD.MOV.U32 R2, RZ, RZ, R20 ;  /* 0x000000ffff029224 */ /* 0x010fca00078e0014 */
[----:B------:R-:W4:Y:S04]  /*137c0*/  @!P1 LDG.E.U8 R38, desc[UR6][R2.64] ;  /* 0x0000000602269981 */ /* 0x000f28000c1e1100 */
[----:B--2---:R0:W-:Y:S04]  /*137d0*/  STL [R1+0x68], R5 ;  /* 0x0000680501007387 */ /* 0x0041e80000100800 */
[----:B------:R-:W2:Y:S04]  /*137e0*/  LDL R27, [R1+0x9c0] ;  /* 0x0009c000011b7983 */ /* 0x000ea80000100800 */
[----:B0-----:R-:W2:Y:S04]  /*137f0*/  LDL R5, [R1+0x9c8] ;  /* 0x0009c80001057983 */ /* 0x001ea80000100800 */
[----:B------:R0:W-:Y:S04]  /*13800*/  STL.S16 [R1+0x60], R22 ;  /* 0x0000601601007387 */ /* 0x0001e80000100600 */
[----:B------:R-:W2:Y:S04]  /*13810*/  LDL R21, [R1+0x9b8] ;  /* 0x0009b80001157983 */ /* 0x000ea80000100800 */
[----:B------:R-:W2:Y:S04]  /*13820*/  LDL R20, [R1+0x9bc] ;  /* 0x0009bc0001147983 */ /* 0x000ea80000100800 */
[----:B0-----:R-:W2:Y:S04]  /*13830*/  LDL R22, [R1+0x9c4] ;  /* 0x0009c40001167983 */ /* 0x001ea80000100800 */
[----:B----4-:R0:W-:Y:S04]  /*13840*/  STL [R1+0x107c], R38 ;  /* 0x00107c2601007387 */ /* 0x0101e80000100800 */
[----:B0-----:R-:W4:Y:S01]  /*13850*/  LDL.LU R38, [R1+0x60] ;  /* 0x0000600001267983 */ /* 0x001f220000300800 */
[----:B------:R-:W-:-:S02]  /*13860*/  @!P0 IMAD.MOV.U32 R2, RZ, RZ, R24 ;  /* 0x000000ffff028224 */ /* 0x000fc400078e0018 */
[----:B------:R-:W-:Y:S01]  /*13870*/  @!P0 IMAD.MOV.U32 R3, RZ, RZ, R25 ;  /* 0x000000ffff038224 */ /* 0x000fe200078e0019 */
[----:B------:R-:W2:Y:S04]  /*13880*/  LDL R24, [R1+0x9b4] ;  /* 0x0009b40001187983 */ /* 0x000ea80000100800 */
[----:B------:R-:W2:Y:S04]  /*13890*/  LDL R25, [R1+0x9b0] ;  /* 0x0009b00001197983 */ /* 0x000ea80000100800 */
[----:B----4-:R3:W4:Y:S01]  /*138a0*/  @!P0 LDG.E.U8 R38, desc[UR6][R2.64] ;  /* 0x0000000602268981 */ /* 0x010722000c1e1100 */
[----:B------:R-:W-:Y:S01]  /*138b0*/  PRMT R32, RZ, 0x7610, R32 ;  /* 0x00007610ff207816 */ /* 0x000fe20000000020 */
[----:B---3--:R-:W-:-:S02]  /*138c0*/  @!P1 IMAD.MOV.U32 R2, RZ, RZ, R4 ;  /* 0x000000ffff029224 */ /* 0x008fc400078e0004 */
[----:B--2---:R-:W-:-:S05]  /*138d0*/  @!P1 IMAD.MOV.U32 R3, RZ, RZ, R5 ;  /* 0x000000ffff039224 */ /* 0x004fca00078e0005 */
[----:B------:R0:W2:Y:S01]  /*138e0*/  @!P1 LDG.E.U8 R32, desc[UR6][R2.64] ;  /* 0x0000000602209981 */ /* 0x0000a2000c1e1100 */
[----:B------:R-:W-:Y:S01]  /*138f0*/  PRMT R31, RZ, 0x7610, R31 ;  /* 0x00007610ff1f7816 */ /* 0x000fe2000000001f */
[----:B0-----:R-:W-:Y:S02]  /*13900*/  @!P0 IMAD.MOV.U32 R2, RZ, RZ, R22 ;  /* 0x000000ffff028224 */ /* 0x001fe400078e0016 */
[----:B------:R-:W-:-:S05]  /*13910*/  @!P0 IMAD.MOV.U32 R3, RZ, RZ, R27 ;  /* 0x000000ffff038224 */ /* 0x000fca00078e001b */
[----:B------:R0:W3:Y:S02]  /*13920*/  @!P0 LDG.E.U8 R31, desc[UR6][R2.64] ;  /* 0x00000006021f8981 */ /* 0x0000e4000c1e1100 */
[----:B0-----:R-:W-:Y:S02]  /*13930*/  @!P1 IMAD.MOV.U32 R2, RZ, RZ, R20 ;  /* 0x000000ffff029224 */ /* 0x001fe400078e0014 */
[----:B------:R-:W-:Y:S01]  /*13940*/  @!P1 IMAD.MOV.U32 R3, RZ, RZ, R21 ;  /* 0x000000ffff039224 */ /* 0x000fe200078e0015 */
[----:B----4-:R-:W-:Y:S04]  /*13950*/  STL [R1+0x10a0], R38 ;  /* 0x0010a02601007387 */ /* 0x010fe80000100800 */
[----:B------:R-:W-:Y:S04]  /*13960*/  STL [R1+0x8c], R37 ;  /* 0x00008c2501007387 */ /* 0x000fe80000100800 */
[----:B------:R-:W4:Y:S04]  /*13970*/  LDL R5, [R1+0x990] ;  /* 0x0009900001057983 */ /* 0x000f280000100800 */
[----:B------:R-:W2:Y:S04]  /*13980*/  LDL R4, [R1+0x994] ;  /* 0x0009940001047983 */ /* 0x000ea80000100800 */
[----:B------:R-:W-:Y:S04]  /*13990*/  STL [R1+0x88], R34 ;  /* 0x0000882201007387 */ /* 0x000fe80000100800 */
[----:B------:R-:W3:Y:S04]  /*139a0*/  LDL R27, [R1+0x988] ;  /* 0x00098800011b7983 */ /* 0x000ee80000100800 */
[----:B------:R-:W3:Y:S04]  /*139b0*/  LDL R22, [R1+0x98c] ;  /* 0x00098c0001167983 */ /* 0x000ee80000100800 */
[----:B------:R-:W-:Y:S04]  /*139c0*/  STL [R1+0x84], R33 ;  /* 0x0000842101007387 */ /* 0x000fe80000100800 */
[----:B------:R-:W3:Y:S04]  /*139d0*/  LDL R21, [R1+0x980] ;  /* 0x0009800001157983 */ /* 0x000ee80000100800 */
[----:B------:R-:W3:Y:S01]  /*139e0*/  LDL R20, [R1+0x984] ;  /* 0x0009840001147983 */ /* 0x000ee20000100800 */
[----:B------:R-:W-:-:S02]  /*139f0*/  PRMT R29, RZ, 0x7610, R29 ;  /* 0x00007610ff1d7816 */ /* 0x000fc4000000001d */
[----:B------:R-:W-:Y:S01]  /*13a00*/  PRMT R39, RZ, 0x7610, R39 ;  /* 0x00007610ff277816 */ /* 0x000fe20000000027 */
[----:B------:R-:W-:Y:S04]  /*13a10*/  LDS.U8 R37, [R0+UR4+0x4c0] ;  /* 0x0004c00400257984 */ /* 0x000fe80008000000 */
[----:B------:R0:W3:Y:S01]  /*13a20*/  @!P1 LDG.E.U8 R29, desc[UR6][R2.64] ;  /* 0x00000006021d9981 */ /* 0x0000e2000c1e1100 */
[----:B------:R-:W-:Y:S01]  /*13a30*/  PRMT R28, RZ, 0x7610, R28 ;  /* 0x00007610ff1c7816 */ /* 0x000fe2000000001c */
[----:B0-----:R-:W-:Y:S02]  /*13a40*/  @!P0 IMAD.MOV.U32 R2, RZ, RZ, R24 ;  /* 0x000000ffff028224 */ /* 0x001fe400078e0018 */
[----:B------:R-:W-:Y:S01]  /*13a50*/  @!P0 IMAD.MOV.U32 R3, RZ, RZ, R25 ;  /* 0x000000ffff038224 */ /* 0x000fe200078e0019 */
[----:B------:R-:W-:Y:S01]  /*13a60*/  PRMT R23, RZ, 0x7610, R23 ;  /* 0x00007610ff177816 */ /* 0x000fe20000000017 */
[----:B------:R-:W3:Y:S04]  /*13a70*/  LDL R25, [R1+0x978] ;  /* 0x0009780001197983 */ /* 0x000ee80000100800 */
[----:B------:R4:W3:Y:S01]  /*13a80*/  @!P0 LDG.E.U8 R39, desc[UR6][R2.64] ;  /* 0x0000000602278981 */ /* 0x0008e2000c1e1100 */
[----:B------:R-:W-:-:S03]  /*13a90*/  PRMT R26, RZ, 0x7610, R26 ;  /* 0x00007610ff1a7816 */ /* 0x000fc6000000001a */
[----:B------:R-:W3:Y:S01]  /*13aa0*/  LDL R24, [R1+0x97c] ;  /* 0x00097c0001187983 */ /* 0x000ee20000100800 */
[----:B----4-:R-:W-:Y:S02]  /*13ab0*/  @!P0 IMAD.MOV.U32 R3, RZ, RZ, R5 ;  /* 0x000000ffff038224 */ /* 0x010fe400078e0005 */
[----:B--2---:R-:W-:-:S05]  /*13ac0*/  @!P0 IMAD.MOV.U32 R2, RZ, RZ, R4 ;  /* 0x000000ffff028224 */ /* 0x004fca00078e0004 */
[----:B------:R3:W2:Y:S02]  /*13ad0*/  @!P0 LDG.E.U8 R28, desc[UR6][R2.64] ;  /* 0x00000006021c8981 */ /* 0x0006a4000c1e1100 */
[----:B---3--:R-:W-:Y:S02]  /*13ae0*/  @!P1 IMAD.MOV.U32 R2, RZ, RZ, R22 ;  /* 0x000000ffff029224 */ /* 0x008fe400078e0016 */
[----:B------:R-:W-:-:S05]  /*13af0*/  @!P1 IMAD.MOV.U32 R3, RZ, RZ, R27 ;  /* 0x000000ffff039224 */ /* 0x000fca00078e001b */
[----:B------:R0:W3:Y:S02]  /*13b00*/  @!P1 LDG.E.U8 R23, desc[UR6][R2.64] ;  /* 0x0000000602179981 */ /* 0x0000e4000c1e1100 */
[----:B0-----:R-:W-:Y:S02]  /*13b10*/  @!P0 IMAD.MOV.U32 R2, RZ, RZ, R20 ;  /* 0x000000ffff028224 */ /* 0x001fe400078e0014 */
[----:B------:R-:W-:-:S05]  /*13b20*/  @!P0 IMAD.MOV.U32 R3, RZ, RZ, R21 ;  /* 0x000000ffff038224 */ /* 0x000fca00078e0015 */
[----:B------:R0:W4:Y:S04]  /*13b30*/  @!P0 LDG.E.U8 R26, desc[UR6][R2.64] ;  /* 0x00000006021a8981 */ /* 0x000128000c1e1100 */
[----:B------:R-:W-:Y:S04]  /*13b40*/  STL [R1+0x1080], R39 ;  /* 0x0010802701007387 */ /* 0x000fe80000100800 */
[----:B------:R-:W2:Y:S04]  /*13b50*/  LDL R5, [R1+0x964] ;  /* 0x0009640001057983 */ /* 0x000ea80000100800 */
[----:B------:R-:W2:Y:S04]  /*13b60*/  LDL R4, [R1+0xc50] ;  /* 0x000c500001047983 */ /* 0x000ea80000100800 */
[----:B------:R-:W2:Y:S01]  /*13b70*/  LDL R22, [R1+0xc4c] ;  /* 0x000c4c0001167983 */ /* 0x000ea20000100800 */
[----:B------:R-:W-:Y:S01]  /*13b80*/  PRMT R30, RZ, 0x7610, R30 ;  /* 0x00007610ff1e7816 */ /* 0x000fe2000000001e */
[----:B0-----:R-:W-:-:S02]  /*13b90*/  @!P1 IMAD.MOV.U32 R2, RZ, RZ, R24 ;  /* 0x000000ffff029224 */ /* 0x001fc400078e0018 */
[----:B------:R-:W-:-:S05]  /*13ba0*/  @!P1 IMAD.MOV.U32 R3, RZ, RZ, R25 ;  /* 0x000000ffff039224 */ /* 0x000fca00078e0019 */
[----:B------:R2:W2:Y:S04]  /*13bb0*/  @!P1 LDG.E.U8 R30, desc[UR6][R2.64] ;  /* 0x00000006021e9981 */ /* 0x0004a8000c1e1100 */
[----:B---3--:R0:W-:Y:S04]  /*13bc0*/  STL [R1+0x18], R23 ;  /* 0x0000181701007387 */ /* 0x0081e80000100800 */
[----:B------:R-:W3:Y:S04]  /*13bd0*/  LDL R21, [R1+0x95c] ;  /* 0x00095c0001157983 */ /* 0x000ee80000100800 */
[----:B------:R-:W3:Y:S04]  /*13be0*/  LDL R20, [R1+0xc5c] ;  /* 0x000c5c0001147983 */ /* 0x000ee80000100800 */
[----:B0-----:R-:W3:Y:S04]  /*13bf0*/  LDL R23, [R1+0x960] ;  /* 0x0009600001177983 */ /* 0x001ee80000100800 */
[----:B------:R-:W-:Y:S04]  /*13c00*/  STL [R1+0x3c], R32 ;  /* 0x00003c2001007387 */ /* 0x000fe80000100800 */
[----:B----4-:R0:W-:Y:S04]  /*13c10*/  STL [R1+0x14], R26 ;  /* 0x0000141a01007387 */ /* 0x0101e80000100800 */
[----:B0-----:R-:W4:Y:S04]  /*13c20*/  LDL R26, [R1+0xc30] ;  /* 0x000c3000011a7983 */ /* 0x001f280000100800 */
[----:B------:R-:W-:Y:S04]  /*13c30*/  STL [R1+0x38], R31 ;  /* 0x0000381f01007387 */ /* 0x000fe80000100800 */
[----:B------:R-:W4:Y:S01]  /*13c40*/  LDL R25, [R1+0xc58] ;  /* 0x000c580001197983 */ /* 0x000f220000100800 */
[----:B------:R-:W-:Y:S01]  /*13c50*/  PRMT R61, RZ, 0x7610, R61 ;  /* 0x00007610ff3d7816 */ /* 0x000fe2000000003d */
[----:B--2---:R-:W-:-:S02]  /*13c60*/  @!P0 IMAD.MOV.U32 R2, RZ, RZ, R4 ;  /* 0x000000ffff028224 */ /* 0x004fc400078e0004 */
[----:B------:R-:W-:Y:S01]  /*13c70*/  @!P0 IMAD.MOV.U32 R3, RZ, RZ, R5 ;  /* 0x000000ffff038224 */ /* 0x000fe200078e0005 */
[----:B------:R-:W-:-:S04]  /*13c80*/  PRMT R60, RZ, 0x7610, R60 ;  /* 0x00007610ff3c7816 */ /* 0x000fc8000000003c */
[----:B------:R0:W2:Y:S01]  /*13c90*/  @!P0 LDG.E.U8 R61, desc[UR6][R2.64] ;  /* 0x00000006023d8981 */ /* 0x0000a2000c1e1100 */
[----:B------:R-:W-:Y:S01]  /*13ca0*/  PRMT R59, RZ, 0x7610, R59 ;  /* 0x00007610ff3b7816 */ /* 0x000fe2000000003b */
[----:B0-----:R-:W-:Y:S01]  /*13cb0*/  @!P1 IMAD.MOV.U32 R2, RZ, RZ, R22 ;  /* 0x000000ffff029224 */ /* 0x001fe200078e0016 */
[----:B------:R-:W-:Y:S01]  /*13cc0*/  PRMT R58, RZ, 0x7610, R58 ;  /* 0x00007610ff3a7816 */ /* 0x000fe2000000003a */
[----:B------:R-:W-:Y:S04]  /*13cd0*/  STL [R1+0x10a4], R30 ;  /* 0x0010a41e01007387 */ /* 0x000fe80000100800 */
[----:B------:R0:W-:Y:S04]  /*13ce0*/  STL [R1+0x34], R29 ;  /* 0x0000341d01007387 */ /* 0x0001e80000100800 */
[----:B------:R-:W2:Y:S04]  /*13cf0*/  LDL R4, [R1+0x950] ;  /* 0x0009500001047983 */ /* 0x000ea80000100800 */
[----:B------:R-:W2:Y:S01]  /*13d00*/  LDL R5, [R1+0x94c] ;  /* 0x00094c0001057983 */ /* 0x000ea20000100800 */
[----:B---3--:R-:W-:-:S05]  /*13d10*/  @!P1 IMAD.MOV.U32 R3, RZ, RZ, R23 ;  /* 0x000000ffff039224 */ /* 0x008fca00078e0017 */
[----:B------:R1:W3:Y:S02]  /*13d20*/  @!P1 LDG.E.U8 R60, desc[UR6][R2.64] ;  /* 0x00000006023c9981 */ /* 0x0002e4000c1e1100 */
[----:B-1----:R-:W-:Y:S02]  /*13d30*/  @!P0 IMAD.MOV.U32 R2, RZ, RZ, R20 ;  /* 0x000000ffff028224 */ /* 0x002fe400078e0014 */
[----:B------:R-:W-:-:S05]  /*13d40*/  @!P0 IMAD.MOV.U32 R3, RZ, RZ, R21 ;  /* 0x000000ffff038224 */ /* 0x000fca00078e0015 */
[----:B------:R4:W3:Y:S02]  /*13d50*/  @!P0 LDG.E.U8 R59, desc[UR6][R2.64] ;  /* 0x00000006023b8981 */ /* 0x0008e4000c1e1100 */
[----:B----4-:R-:W-:Y:S02]  /*13d60*/  @!P1 IMAD.MOV.U32 R2, RZ, RZ, R25 ;  /* 0x000000ffff029224 */ /* 0x010fe400078e0019 */
[----:B------:R-:W-:-:S05]  /*13d70*/  @!P1 IMAD.MOV.U32 R3, RZ, RZ, R26 ;  /* 0x000000ffff039224 */ /* 0x000fca00078e001a */
[----:B------:R1:W4:Y:S04]  /*13d80*/  @!P1 LDG.E.U8 R58, desc[UR6][R2.64] ;  /* 0x00000006023a9981 */ /* 0x000328000c1e1100 */
[----:B--2---:R-:W-:Y:S04]  /*13d90*/  STL [R1+0x10a8], R61 ;  /* 0x0010a83d01007387 */ /* 0x004fe80000100800 */
[----:B------:R-:W2:Y:S04]  /*13da0*/  LDL R23, [R1+0x944] ;  /* 0x0009440001177983 */ /* 0x000ea80000100800 */
[----:B------:R-:W2:Y:S01]  /*13db0*/  LDL R22, [R1+0x948] ;  /* 0x0009480001167983 */ /* 0x000ea20000100800 */
[----:B-1----:R-:W-:Y:S01]  /*13dc0*/  @!P0 IMAD.MOV.U32 R2, RZ, RZ, R4 ;  /* 0x000000ffff028224 */ /* 0x002fe200078e0004 */
[----:B------:R-:W-:Y:S01]  /*13dd0*/  PRMT R57, RZ, 0x7610, R57 ;  /* 0x00007610ff397816 */ /* 0x000fe20000000039 */
[----:B------:R-:W-:-:S05]  /*13de0*/  @!P0 IMAD.MOV.U32 R3, RZ, RZ, R5 ;  /* 0x000000ffff038224 */ /* 0x000fca00078e0005 */
[----:B------:R2:W2:Y:S04]  /*13df0*/  @!P0 LDG.E.U8 R57, desc[UR6][R2.64] ;  /* 0x0000000602398981 */ /* 0x0004a8000c1e1100 */
[----:B---3--:R-:W-:Y:S04]  /*13e00*/  STL [R1+0x10ac], R60 ;  /* 0x0010ac3c01007387 */ /* 0x008fe80000100800 */
[----:B------:R1:W-:Y:S04]  /*13e10*/  STL [R1+0x1c], R28 ;  /* 0x00001c1c01007387 */ /* 0x0003e80000100800 */
[----:B------:R-:W3:Y:S04]  /*13e20*/  LDL R21, [R1+0x93c] ;  /* 0x00093c0001157983 */ /* 0x000ee80000100800 */
[----:B------:R-:W3:Y:S04]  /*13e30*/  LDL R20, [R1+0x940] ;  /* 0x0009400001147983 */ /* 0x000ee80000100800 */
[----:B------:R-:W3:Y:S04]  /*13e40*/  LDL R24, [R1+0x938] ;  /* 0x0009380001187983 */ /* 0x000ee80000100800 */
[----:B------:R-:W-:Y:S04]  /*13e50*/  STL [R1+0x10b0], R59 ;  /* 0x0010b03b01007387 */ /* 0x000fe80000100800 */
[----:B------:R-:W3:Y:S04]  /*13e60*/  LDL R25, [R1+0x934] ;  /* 0x0009340001197983 */ /* 0x000ee80000100800 */
[----:B----4-:R-:W-:Y:S04]  /*13e70*/  STL [R1+0x10b4], R58 ;  /* 0x0010b43a01007387 */ /* 0x010fe80000100800 */
[----:B------:R-:W4:Y:S04]  /*13e80*/  LDL R27, [R1+0x90c] ;  /* 0x00090c00011b7983 */ /* 0x000f280000100800 */
[----:B------:R-:W4:Y:S04]  /*13e90*/  LDL R4, [R1+0x910] ;  /* 0x0009100001047983 */ /* 0x000f280000100800 */
[----:B------:R-:W4:Y:S04]  /*13ea0*/  LDL R26, [R1+0x904] ;  /* 0x00090400011a7983 */ /* 0x000f280000100800 */
[----:B------:R-:W4:Y:S01]  /*13eb0*/  LDL R5, [R1+0x908] ;  /* 0x0009080001057983 */ /* 0x000f220000100800 */
[----:B------:R-:W-:Y:S01]  /*13ec0*/  PRMT R56, RZ, 0x7610, R56 ;  /* 0x00007610ff387816 */ /* 0x000fe20000000038 */
[----:B--2---:R-:W-:-:S02]  /*13ed0*/  @!P1 IMAD.MOV.U32 R2, RZ, RZ, R22 ;  /* 0x000000ffff029224 */ /* 0x004fc400078e0016 */
[----:B------:R-:W-:Y:S01]  /*13ee0*/  @!P1 IMAD.MOV.U32 R3, RZ, RZ, R23 ;  /* 0x000000ffff039224 */ /* 0x000fe200078e0017 */
[----:B------:R-:W-:-:S04]  /*13ef0*/  PRMT R55, RZ, 0x7610, R55 ;  /* 0x00007610ff377816 */ /* 0x000fc80000000037 */
[----:B------:R3:W2:Y:S01]  /*13f00*/  @!P1 LDG.E.U8 R56, desc[UR6][R2.64] ;  /* 0x0000000602389981 */ /* 0x0006a2000c1e1100 */
[----:B------:R-:W-:Y:S02]  /*13f10*/  PRMT R54, RZ, 0x7610, R54 ;  /* 0x00007610ff367816 */ /* 0x000fe40000000036 */
[----:B------:R-:W-:Y:S02]  /*13f20*/  PRMT R53, RZ, 0x7610, R53 ;  /* 0x00007610ff357816 */ /* 0x000fe40000000035 */
[----:B------:R-:W-:Y:S01]  /*13f30*/  PRMT R52, RZ, 0x7610, R52 ;  /* 0x00007610ff347816 */ /* 0x000fe20000000034 */
[----:B------:R-:W-:Y:S04]  /*13f40*/  STL [R1+0x10b8], R57 ;  /* 0x0010b83901007387 */ /* 0x000fe80000100800 */
[----:B------:R-:W2:Y:S04]  /*13f50*/  LDL R23, [R1+0x8fc] ;  /* 0x0008fc0001177983 */ /* 0x000ea80000100800 */
[----:B------:R-:W2:Y:S01]  /*13f60*/  LDL R22, [R1+0x900] ;  /* 0x0009000001167983 */ /* 0x000ea20000100800 */
[----:B---3--:R-:W-:-:S02]  /*13f70*/  @!P0 IMAD.MOV.U32 R3, RZ, RZ, R21 ;  /* 0x000000ffff038224 */ /* 0x008fc400078e0015 */
[----:B------:R-:W-:-:S05]  /*13f80*/  @!P0 IMAD.MOV.U32 R2, RZ, RZ, R20 ;  /* 0x000000ffff028224 */ /* 0x000fca00078e0014 */
[----:B------:R3:W2:Y:S02]  /*13f90*/  @!P0 LDG.E.U8 R55, desc[UR6][R2.64] ;  /* 0x0000000602378981 */ /* 0x0006a4000c1e1100 */
[----:B---3--:R-:W-:Y:S02]  /*13fa0*/  @!P1 IMAD.MOV.U32 R2, RZ, RZ, R24 ;  /* 0x000000ffff029224 */ /* 0x008fe400078e0018 */
[----:B------:R-:W-:-:S05]  /*13fb0*/  @!P1 IMAD.MOV.U32 R3, RZ, RZ, R25 ;  /* 0x000000ffff039224 */ /* 0x000fca00078e0019 */
[----:B------:R4:W3:Y:S02]  /*13fc0*/  @!P1 LDG.E.U8 R54, desc[UR6][R2.64] ;  /* 0x0000000602369981 */ /* 0x0008e4000c1e1100 */
[----:B----4-:R-:W-:Y:S02]  /*13fd0*/  @!P0 IMAD.MOV.U32 R2, RZ, RZ, R4 ;  /* 0x000000ffff028224 */ /* 0x010fe400078e0004 */
[----:B------:R-:W-:-:S05]  /*13fe0*/  @!P0 IMAD.MOV.U32 R3, RZ, RZ, R27 ;  /* 0x000000ffff038224 */ /* 0x000fca00078e001b */
[----:B------:R4:W3:Y:S02]  /*13ff0*/  @!P0 LDG.E.U8 R53, desc[UR6][R2.64] ;  /* 0x0000000602358981 */ /* 0x0008e4000c1e1100 */
[----:B----4-:R-:W-:Y:S02]  /*14000*/  @!P1 IMAD.MOV.U32 R2, RZ, RZ, R5 ;  /* 0x000000ffff029224 */ /* 0x010fe400078e0005 */
[----:B------:R-:W-:-:S05]  /*14010*/  @!P1 IMAD.MOV.U32 R3, RZ, RZ, R26 ;  /* 0x000000ffff039224 */ /* 0x000fca00078e001a */
[----:B------:R4:W3:Y:S04]  /*14020*/  @!P1 LDG.E.U8 R52, desc[UR6][R2.64] ;  /* 0x0000000602349981 */ /* 0x0008e8000c1e1100 */
[----:B--2---:R-:W-:Y:S04]  /*14030*/  STL [R1+0x10bc], R56 ;  /* 0x0010bc3801007387 */ /* 0x004fe80000100800 */
[----:B------:R-:W2:Y:S04]  /*14040*/  LDL R21, [R1+0x8f4] ;  /* 0x0008f40001157983 */ /* 0x000ea80000100800 */
[----:B------:R-:W2:Y:S01]  /*14050*/  LDL R20, [R1+0x8f8] ;  /* 0x0008f80001147983 */ /* 0x000ea20000100800 */
[----:B----4-:R-:W-:-:S02]  /*14060*/  @!P0 IMAD.MOV.U32 R2, RZ, RZ, R22 ;  /* 0x000000ffff028224 */ /* 0x010fc400078e0016 */
[----:B------:R-:W-:Y:S01]  /*14070*/  @!P0 IMAD.MOV.U32 R3, RZ, RZ, R23 ;  /* 0x000000ffff038224 */ /* 0x000fe200078e0017 */
[----:B------:R-:W-:Y:S04]  /*14080*/  STL [R1+0x10c0], R55 ;  /* 0x0010c03701007387 */ /* 0x000fe80000100800 */
[----:B0-----:R-:W4:Y:S04]  /*14090*/  LDL R29, [R1+0x8cc] ;  /* 0x0008cc00011d7983 */ /* 0x001f280000100800 */
[----:B-1----:R-:W4:Y:S04]  /*140a0*/  LDL R28, [R1+0x8d0] ;  /* 0x0008d000011c7983 */ /* 0x002f280000100800 */
[----:B------:R-:W4:Y:S04]  /*140b0*/  LDL R25, [R1+0x8c4] ;  /* 0x0008c40001197983 */ /* 0x000f280000100800 */
[----:B------:R-:W4:Y:S04]  /*140c0*/  LDL R24, [R1+0x8c8] ;  /* 0x0008c80001187983 */ /* 0x000f280000100800 */
[----:B---3--:R-:W-:Y:S04]  /*140d0*/  STL [R1+0x10c4], R54 ;  /* 0x0010c43601007387 */ /* 0x008fe80000100800 */
[----:B------:R-:W3:Y:S04]  /*140e0*/  LDL R4, [R1+0x8c0] ;  /* 0x0008c00001047983 */ /* 0x000ee80000100800 */
[----:B------:R-:W-:Y:S04]  /*140f0*/  STL [R1+0x10c8], R53 ;  /* 0x0010c83501007387 */ /* 0x000fe80000100800 */
[----:B------:R-:W3:Y:S04]  /*14100*/  LDL R5, [R1+0x8bc] ;  /* 0x0008bc0001057983 */ /* 0x000ee80000100800 */
[----:B------:R-:W3:Y:S04]  /*14110*/  LDL R27, [R1+0x8b4] ;  /* 0x0008b400011b7983 */ /* 0x000ee80000100800 */
[----:B------:R-:W3:Y:S04]  /*14120*/  LDL R26, [R1+0x8b8] ;  /* 0x0008b800011a7983 */ /* 0x000ee80000100800 */
[----:B------:R-:W-:Y:S04]  /*14130*/  STL [R1+0x10cc], R52 ;  /* 0x0010cc3401007387 */ /* 0x000fe80000100800 */
[----:B------:R-:W3:Y:S04]  /*14140*/  LDL R23, [R1+0x9a8] ;  /* 0x0009a80001177983 */ /* 0x000ee80000100800 */
[----:B------:R-:W3:Y:S01]  /*14150*/  LDL R22, [R1+0x9ac] ;  /* 0x0009ac0001167983 */ /* 0x000ee20000100800 */
[----:B------:R-:W-:-:S02]  /*14160*/  PRMT R51, RZ, 0x7610, R51 ;  /* 0x00007610ff337816 */ /* 0x000fc40000000033 */
[----:B------:R-:W-:Y:S01]  /*14170*/  PRMT R50, RZ, 0x7610, R50 ;  /* 0x00007610ff327816 */ /* 0x000fe20000000032 */
[----:B------:R-:W3:Y:S04]  /*14180*/  LDL R31, [R1+0x998] ;  /* 0x00099800011f7983 */ /* 0x000ee80000100800 */
[----:B------:R2:W3:Y:S01]  /*14190*/  @!P0 LDG.E.U8 R51, desc[UR6][R2.64] ;  /* 0x0000000602338981 */ /* 0x0004e2000c1e1100 */
[----:B------:R-:W-:-:S03]  /*141a0*/  PRMT R49, RZ, 0x7610, R49 ;  /* 0x00007610ff317816 */ /* 0x000fc60000000031 */
[----:B------:R-:W3:Y:S01]  /*141b0*/  LDL R30, [R1+0x99c] ;  /* 0x00099c00011e7983 */ /* 0x000ee20000100800 */
[----:B--2---:R-:W-:Y:S02]  /*141c0*/  @!P1 IMAD.MOV.U32 R2, RZ, RZ, R20 ;  /* 0x000000ffff029224 */ /* 0x004fe400078e0014 */
[----:B------:R-:W-:Y:S01]  /*141d0*/  @!P1 IMAD.MOV.U32 R3, RZ, RZ, R21 ;  /* 0x000000ffff039224 */ /* 0x000fe200078e0015 */
[----:B------:R-:W2:Y:S04]  /*141e0*/  LDL R20, [R1+0x9a4] ;  /* 0x0009a40001147983 */ /* 0x000ea80000100800 */
[----:B------:R-:W2:Y:S04]  /*141f0*/  LDL R21, [R1+0x9a0] ;  /* 0x0009a00001157983 */ /* 0x000ea80000100800 */
[----:B------:R4:W2:Y:S01]  /*14200*/  @!P1 LDG.E.U8 R50, desc[UR6][R2.64] ;  /* 0x0000000602329981 */ /* 0x0008a2000c1e1100 */
[----:B------:R-:W-:-:S02]  /*14210*/  PRMT R48, RZ, 0x7610, R48 ;  /* 0x00007610ff307816 */ /* 0x000fc40000000030 */
[----:B------:R-:W-:Y:S02]  /*14220*/  PRMT R8, RZ, 0x7610, R8 ;  /* 0x00007610ff087816 */ /* 0x000fe40000000008 */
[----:B------:R-:W-:Y:S02]  /*14230*/  PRMT R7, RZ, 0x7610, R7 ;  /* 0x00007610ff077816 */ /* 0x000fe40000000007 */
[----:B------:R-:W-:Y:S01]  /*14240*/  PRMT R47, RZ, 0x7610, R47 ;  /* 0x00007610ff2f7816 */ /* 0x000fe2000000002f */
[----:B----4-:R-:W-:Y:S02]  /*14250*/  @!P0 IMAD.MOV.U32 R3, RZ, RZ, R29 ;  /* 0x000000ffff038224 */ /* 0x010fe400078e001d */
[----:B------:R-:W4:Y:S01]  /*14260*/  LDL R29, [R1+0x96c] ;  /* 0x00096c00011d7983 */ /* 0x000f220000100800 */
[----:B------:R-:W-:-:S03]  /*14270*/  @!P0 IMAD.MOV.U32 R2, RZ, RZ, R28 ;  /* 0x000000ffff028224 */ /* 0x000fc600078e001c */
[----:B------:R-:W4:Y:S04]  /*14280*/  LDL R28, [R1+0xc44] ;  /* 0x000c4400011c7983 */ /* 0x000f280000100800 */
[----:B------:R0:W4:Y:S02]  /*14290*/  @!P0 LDG.E.U8 R49, desc[UR6][R2.64] ;  /* 0x0000000602318981 */ /* 0x000124000c1e1100 */
[----:B0-----:R-:W-:Y:S02]  /*142a0*/  @!P1 IMAD.MOV.U32 R2, RZ, RZ, R24 ;  /* 0x000000ffff029224 */ /* 0x001fe400078e0018 */
[----:B------:R-:W-:Y:S01]  /*142b0*/  @!P1 IMAD.MOV.U32 R3, RZ, RZ, R25 ;  /* 0x000000ffff039224 */ /* 0x000fe200078e0019 */
[----:B------:R-:W4:Y:S04]  /*142c0*/  LDL R24, [R1+0xc38] ;  /* 0x000c380001187983 */ /* 0x000f280000100800 */
[----:B------:R-:W4:Y:S04]  /*142d0*/  LDL R25, [R1+0x974] ;  /* 0x0009740001197983 */ /* 0x000f280000100800 */
[----:B------:R3:W4:Y:S02]  /*142e0*/  @!P1 LDG.E.U8 R48, desc[UR6][R2.64] ;  /* 0x0000000602309981 */ /* 0x000724000c1e1100 */
[----:B---3--:R-:W-:-:S02]  /*142f0*/  @!P0 IMAD.MOV.U32 R2, RZ, RZ, R4 ;  /* 0x000000ffff028224 */ /* 0x008fc400078e0004 */
[----:B------:R-:W-:Y:S01]  /*14300*/  @!P0 IMAD.MOV.U32 R3, RZ, RZ, R5 ;  /* 0x000000ffff038224 */ /* 0x000fe200078e0005 */
[----:B------:R-:W3:Y:S04]  /*14310*/  LDL R4, [R1+0xc34] ;  /* 0x000c340001047983 */ /* 0x000ee80000100800 */
[----:B------:R-:W3:Y:S04]  /*14320*/  LDL R5, [R1+0x970] ;  /* 0x0009700001057983 */ /* 0x000ee80000100800 */
[----:B------:R0:W3:Y:S02]  /*14330*/  @!P0 LDG.E.U8 R8, desc[UR6][R2.64] ;  /* 0x0000000602088981 */ /* 0x0000e4000c1e1100 */
[----:B0-----:R-:W-:-:S02]  /*14340*/  @!P1 IMAD.MOV.U32 R2, RZ, RZ, R26 ;  /* 0x000000ffff029224 */ /* 0x001fc400078e001a */
[----:B------:R-:W-:-:S05]  /*14350*/  @!P1 IMAD.MOV.U32 R3, RZ, RZ, R27 ;  /* 0x000000ffff039224 */ /* 0x000fca00078e001b */
[----:B------:R0:W3:Y:S02]  /*14360*/  @!P1 LDG.E.U8 R7, desc[UR6][R2.64] ;  /* 0x0000000602079981 */ /* 0x0000e4000c1e1100 */
[----:B0-----:R-:W-:Y:S02]  /*14370*/  @!P1 IMAD.MOV.U32 R2, RZ, RZ, R22 ;  /* 0x000000ffff029224 */ /* 0x001fe400078e0016 */
[----:B------:R-:W-:Y:S01]  /*14380*/  @!P1 IMAD.MOV.U32 R3, RZ, RZ, R23 ;  /* 0x000000ffff039224 */ /* 0x000fe200078e0017 */
[----:B------:R-:W-:Y:S01]  /*14390*/  PRMT R46, RZ, 0x7610, R46 ;  /* 0x00007610ff2e7816 */ /* 0x000fe2000000002e */
[----:B------:R-:W3:Y:S04]  /*143a0*/  LDL R23, [R1+0x968] ;  /* 0x0009680001177983 */ /* 0x000ee80000100800 */
[----:B------:R2:W3:Y:S01]  /*143b0*/  @!P1 LDG.E.U8 R47, desc[UR6][R2.64] ;  /* 0x00000006022f9981 */ /* 0x0004e2000c1e1100 */
[----:B------:R-:W-:-:S02]  /*143c0*/  PRMT R45, RZ, 0x7610, R45 ;  /* 0x00007610ff2d7816 */ /* 0x000fc4000000002d */
[----:B------:R-:W-:Y:S01]  /*143d0*/  PRMT R44, RZ, 0x7610, R44 ;  /* 0x00007610ff2c7816 */ /* 0x000fe2000000002c */
[----:B------:R-:W3:Y:S01]  /*143e0*/  LDL R22, [R1+0xc40] ;  /* 0x000c400001167983 */ /* 0x000ee20000100800 */
[----:B--2---:R-:W-:Y:S02]  /*143f0*/  @!P0 IMAD.MOV.U32 R2, RZ, RZ, R20 ;  /* 0x000000ffff028224 */ /* 0x004fe400078e0014 */
[----:B------:R-:W-:-:S05]  /*14400*/  @!P0 IMAD.MOV.U32 R3, RZ, RZ, R21 ;  /* 0x000000ffff038224 */ /* 0x000fca00078e0015 */
[----:B------:R0:W2:Y:S02]  /*14410*/  @!P0 LDG.E.U8 R46, desc[UR6][R2.64] ;  /* 0x00000006022e8981 */ /* 0x0000a4000c1e1100 */
[----:B0-----:R-:W-:Y:S02]  /*14420*/  @!P1 IMAD.MOV.U32 R2, RZ, RZ, R30 ;  /* 0x000000ffff029224 */ /* 0x001fe400078e001e */
[----:B------:R-:W-:-:S05]  /*14430*/  @!P1 IMAD.MOV.U32 R3, RZ, RZ, R31 ;  /* 0x000000ffff039224 */ /* 0x000fca00078e001f */
[----:B------:R4:W2:Y:S01]  /*14440*/  @!P1 LDG.E.U8 R45, desc[UR6][R2.64] ;  /* 0x00000006022d9981 */ /* 0x0008a2000c1e1100 */
[----:B------:R-:W-:Y:S02]  /*14450*/  PRMT R43, RZ, 0x7610, R43 ;  /* 0x00007610ff2b7816 */ /* 0x000fe4000000002b */
[----:B------:R-:W-:Y:S01]  /*14460*/  PRMT R42, RZ, 0x7610, R42 ;  /* 0x00007610ff2a7816 */ /* 0x000fe2000000002a */
[----:B----4-:R-:W-:Y:S02]  /*14470*/  @!P0 IMAD.MOV.U32 R2, RZ, RZ, R24 ;  /* 0x000000ffff028224 */ /* 0x010fe400078e0018 */
[----:B------:R-:W-:-:S05]  /*14480*/  @!P0 IMAD.MOV.U32 R3, RZ, RZ, R25 ;  /* 0x000000ffff038224 */ /* 0x000fca00078e0019 */
[----:B------:R3:W4:Y:S02]  /*14490*/  @!P0 LDG.E.U8 R44, desc[UR6][R2.64] ;  /* 0x00000006022c8981 */ /* 0x000724000c1e1100 */
[----:B---3--:R-:W-:Y:S02]  /*144a0*/  @!P1 IMAD.MOV.U32 R2, RZ, RZ, R4 ;  /* 0x000000ffff029224 */ /* 0x008fe400078e0004 */
[----:B------:R-:W-:-:S05]  /*144b0*/  @!P1 IMAD.MOV.U32 R3, RZ, RZ, R5 ;  /* 0x000000ffff039224 */ /* 0x000fca00078e0005 */
[----:B------:R0:W3:Y:S02]  /*144c0*/  @!P1 LDG.E.U8 R43, desc[UR6][R2.64] ;  /* 0x00000006022b9981 */ /* 0x0000e4000c1e1100 */
[----:B0-----:R-:W-:Y:S02]  /*144d0*/  @!P0 IMAD.MOV.U32 R2, RZ, RZ, R28 ;  /* 0x000000ffff028224 */ /* 0x001fe400078e001c */
[----:B------:R-:W-:-:S05]  /*144e0*/  @!P0 IMAD.MOV.U32 R3, RZ, RZ, R29 ;  /* 0x000000ffff038224 */ /* 0x000fca00078e001d */
[----:B------:R0:W3:Y:S04]  /*144f0*/  @!P0 LDG.E.U8 R42, desc[UR6][R2.64] ;  /* 0x00000006022a8981 */ /* 0x0000e8000c1e1100 */
[----:B------:R-:W-:Y:S04]  /*14500*/  STL [R1+0x1084], R47 ;  /* 0x0010842f01007387 */ /* 0x000fe80000100800 */
[----:B------:R-:W3:Y:S04]  /*14510*/  LDL R20, [R1+0xc68] ;  /* 0x000c680001147983 */ /* 0x000ee80000100800 */
[----:B------:R-:W3:Y:S04]  /*14520*/  LDL R21, [R1+0x958] ;  /* 0x0009580001157983 */ /* 0x000ee80000100800 */
[----:B------:R-:W3:Y:S04]  /*14530*/  LDL R27, [R1+0xc3c] ;  /* 0x000c3c00011b7983 */ /* 0x000ee80000100800 */
[----:B------:R-:W3:Y:S04]  /*14540*/  LDL R26, [R1+0xc64] ;  /* 0x000c6400011a7983 */ /* 0x000ee80000100800 */
[----:B--2---:R-:W-:Y:S01]  /*14550*/  STL [R1+0x1088], R46 ;  /* 0x0010882e01007387 */ /* 0x004fe20000100800 */
[----:B------:R-:W-:Y:S01]  /*14560*/  PRMT R41, RZ, 0x7610, R41 ;  /* 0x00007610ff297816 */ /* 0x000fe20000000029 */
[----:B0-----:R-:W-:-:S02]  /*14570*/  @!P1 IMAD.MOV.U32 R2, RZ, RZ, R22 ;  /* 0x000000ffff029224 */ /* 0x001fc400078e0016 */
[----:B------:R-:W-:Y:S04]  /*14580*/  STL [R1+0x108c], R45 ;  /* 0x00108c2d01007387 */ /* 0x000fe80000100800 */
[----:B------:R-:W2:Y:S04]  /*14590*/  LDL R25, [R1+0x954] ;  /* 0x0009540001197983 */ /* 0x000ea80000100800 */
[----:B------:R-:W2:Y:S01]  /*145a0*/  LDL R24, [R1+0xc60] ;  /* 0x000c600001187983 */ /* 0x000ea20000100800 */
[----:B------:R-:W-:-:S05]  /*145b0*/  @!P1 IMAD.MOV.U32 R3, RZ, RZ, R23 ;  /* 0x000000ffff039224 */ /* 0x000fca00078e0017 */
[----:B------:R0:W2:Y:S04]  /*145c0*/  @!P1 LDG.E.U8 R41, desc[UR6][R2.64] ;  /* 0x0000000602299981 */ /* 0x0000a8000c1e1100 */
[----:B----4-:R-:W-:Y:S04]  /*145d0*/  STL [R1+0x1090], R44 ;  /* 0x0010902c01007387 */ /* 0x010fe80000100800 */
[----:B------:R-:W4:Y:S04]  /*145e0*/  LDL R5, [R1+0xc48] ;  /* 0x000c480001057983 */ /* 0x000f280000100800 */
[----:B------:R-:W4:Y:S04]  /*145f0*/  LDL R4, [R1+0xc54] ;  /* 0x000c540001047983 */ /* 0x000f280000100800 */
[----:B---3--:R-:W-:Y:S04]  /*14600*/  STL [R1+0x1094], R43 ;  /* 0x0010942b01007387 */ /* 0x008fe80000100800 */
[----:B------:R-:W-:Y:S04]  /*14610*/  STL [R1+0x1098], R42 ;  /* 0x0010982a01007387 */ /* 0x000fe80000100800 */
[----:B------:R-:W3:Y:S04]  /*14620*/  LDL R23, [R1+0x92c] ;  /* 0x00092c0001177983 */ /* 0x000ee80000100800 */
[----:B------:R-:W3:Y:S04]  /*14630*/  LDL R22, [R1+0x930] ;  /* 0x0009300001167983 */ /* 0x000ee80000100800 */
[----:B------:R-:W3:Y:S04]  /*14640*/  LDL R35, [R1+0x91c] ;  /* 0x00091c0001237983 */ /* 0x000ee80000100800 */
[----:B------:R-:W3:Y:S04]  /*14650*/  LDL R34, [R1+0x920] ;  /* 0x0009200001227983 */ /* 0x000ee80000100800 */
[----:B------:R-:W3:Y:S01]  /*14660*/  LDL R33, [R1+0x914] ;  /* 0x0009140001217983 */ /* 0x000ee20000100800 */
[----:B0-----:R-:W-:-:S03]  /*14670*/  @!P0 IMAD.MOV.U32 R2, RZ, RZ, R20 ;  /* 0x000000ffff028224 */ /* 0x001fc600078e0014 */
[----:B------:R-:W3:Y:S01]  /*14680*/  LDL R20, [R1+0x928] ;  /* 0x0009280001147983 */ /* 0x000ee20000100800 */
[----:B------:R-:W-:-:S03]  /*14690*/  @!P0 IMAD.MOV.U32 R3, RZ, RZ, R21 ;  /* 0x000000ffff038224 */ /* 0x000fc600078e0015 */
[----:B------:R-:W3:Y:S04]  /*146a0*/  LDL R21, [R1+0x924] ;  /* 0x0009240001157983 */ /* 0x000ee80000100800 */
[----:B------:R-:W3:Y:S01]  /*146b0*/  LDL R32, [R1+0x918] ;  /* 0x0009180001207983 */ /* 0x000ee20000100800 */
[----:B------:R-:W-:-:S03]  /*146c0*/  PRMT R40, RZ, 0x7610, R40 ;  /* 0x00007610ff287816 */ /* 0x000fc60000000028 */
[----:B------:R-:W3:Y:S04]  /*146d0*/  LDL R31, [R1+0x8ec] ;  /* 0x0008ec00011f7983 */ /* 0x000ee80000100800 */
[----:B------:R-:W3:Y:S01]  /*146e0*/  LDL R30, [R1+0x8f0] ;  /* 0x0008f000011e7983 */ /* 0x000ee20000100800 */
[----:B------:R-:W-:-:S03]  /*146f0*/  PRMT R19, RZ, 0x7610, R19 ;  /* 0x00007610ff137816 */ /* 0x000fc60000000013 */
[----:B------:R0:W3:Y:S04]  /*14700*/  @!P0 LDG.E.U8 R40, desc[UR6][R2.64] ;  /* 0x0000000602288981 */ /* 0x0000e8000c1e1100 */
[----:B------:R-:W3:Y:S04]  /*14710*/  LDL R29, [R1+0x8e4] ;  /* 0x0008e400011d7983 */ /* 0x000ee80000100800 */
[----:B------:R-:W3:Y:S01]  /*14720*/  LDL R28, [R1+0x8e8] ;  /* 0x0008e800011c7983 */ /* 0x000ee20000100800 */
[----:B0-----:R-:W-:Y:S02]  /*14730*/  @!P1 IMAD.MOV.U32 R2, RZ, RZ, R26 ;  /* 0x000000ffff029224 */ /* 0x001fe400078e001a */
[----:B------:R-:W-:Y:S01]  /*14740*/  @!P1 IMAD.MOV.U32 R3, RZ, RZ, R27 ;  /* 0x000000ffff039224 */ /* 0x000fe200078e001b */
[----:B------:R-:W-:Y:S01]  /*14750*/  PRMT R18, RZ, 0x7610, R18 ;  /* 0x00007610ff127816 */ /* 0x000fe20000000012 */
[----:B------:R-:W3:Y:S04]  /*14760*/  LDL R27, [R1+0x8dc] ;  /* 0x0008dc00011b7983 */ /* 0x000ee80000100800 */
[----:B------:R2:W3:Y:S04]  /*14770*/  @!P1 LDG.E.U8 R19, desc[UR6][R2.64] ;  /* 0x0000000602139981 */ /* 0x0004e8000c1e1100 */
[----:B------:R-:W3:Y:S01]  /*14780*/  LDL R26, [R1+0x8e0] ;  /* 0x0008e000011a7983 */ /* 0x000ee20000100800 */
[----:B------:R-:W-:Y:S01]  /*14790*/  PRMT R17, RZ, 0x7610, R17 ;  /* 0x00007610ff117816 */ /* 0x000fe20000000011 */
[----:B--2---:R-:W-:-:S02]  /*147a0*/  @!P0 IMAD.MOV.U32 R2, RZ, RZ, R24 ;  /* 0x000000ffff028224 */ /* 0x004fc400078e0018 */
[----:B------:R-:W-:Y:S01]  /*147b0*/  @!P0 IMAD.MOV.U32 R3, RZ, RZ, R25 ;  /* 0x000000ffff038224 */ /* 0x000fe200078e0019 */
[----:B------:R-:W2:Y:S04]  /*147c0*/  LDL R24, [R1+0x8d8] ;  /* 0x0008d80001187983 */ /* 0x000ea80000100800 */
[----:B------:R4:W2:Y:S04]  /*147d0*/  @!P0 LDG.E.U8 R18, desc[UR6][R2.64] ;  /* 0x0000000602128981 */ /* 0x0008a8000c1e1100 */
[----:B------:R-:W2:Y:S01]  /*147e0*/  LDL R25, [R1+0x8d4] ;  /* 0x0008d40001197983 */ /* 0x000ea20000100800 */
[----:B------:R-:W-:Y:S01]  /*147f0*/  PRMT R16, RZ, 0x7610, R16 ;  /* 0x00007610ff107816 */ /* 0x000fe20000000010 */
[----:B----4-:R-:W-:-:S02]  /*14800*/  @!P1 IMAD.MOV.U32 R3, RZ, RZ, R5 ;  /* 0x000000ffff039224 */ /* 0x010fc400078e0005 */
[----:B------:R-:W4:Y:S01]  /*14810*/  LDL R5, [R1+0x8ac] ;  /* 0x0008ac0001057983 */ /* 0x000f220000100800 */
[----:B------:R-:W-:-:S03]  /*14820*/  @!P1 IMAD.MOV.U32 R2, RZ, RZ, R4 ;  /* 0x000000ffff029224 */ /* 0x000fc600078e0004 */
[----:B------:R-:W4:Y:S04]  /*14830*/  LDL R4, [R1+0x8b0] ;  /* 0x0008b00001047983 */ /* 0x000f280000100800 */
[----:B------:R3:W4:Y:S02]  /*14840*/  @!P1 LDG.E.U8 R17, desc[UR6][R2.64] ;  /* 0x0000000602119981 */ /* 0x000724000c1e1100 */
[----:B---3--:R-:W-:Y:S02]  /*14850*/  @!P0 IMAD.MOV.U32 R3, RZ, RZ, R23 ;  /* 0x000000ffff038224 */ /* 0x008fe400078e0017 */
[----:B------:R-:W3:Y:S01]  /*14860*/  LDL R23, [R1+0x8a4] ;  /* 0x0008a40001177983 */ /* 0x000ee20000100800 */
[----:B------:R-:W-:-:S03]  /*14870*/  @!P0 IMAD.MOV.U32 R2, RZ, RZ, R22 ;  /* 0x000000ffff028224 */ /* 0x000fc600078e0016 */
[----:B------:R-:W3:Y:S04]  /*14880*/  LDL R22, [R1+0x8a8] ;  /* 0x0008a80001167983 */ /* 0x000ee80000100800 */
[----:B------:R0:W3:Y:S02]  /*14890*/  @!P0 LDG.E.U8 R16, desc[UR6][R2.64] ;  /* 0x0000000602108981 */ /* 0x0000e4000c1e1100 */
[----:B0-----:R-:W-:Y:S02]  /*148a0*/  @!P1 IMAD.MOV.U32 R2, RZ, RZ, R20 ;  /* 0x000000ffff029224 */ /* 0x001fe400078e0014 */
[----:B------:R-:W3:Y:S01]  /*148b0*/  LDL R20, [R1+0x898] ;  /* 0x0008980001147983 */ /* 0x000ee20000100800 */
[----:B------:R-:W-:-:S03]  /*148c0*/  @!P1 IMAD.MOV.U32 R3, RZ, RZ, R21 ;  /* 0x000000ffff039224 */ /* 0x000fc600078e0015 */
[----:B------:R-:W3:Y:S01]  /*148d0*/  LDL R21, [R1+0x894] ;  /* 0x0008940001157983 */ /* 0x000ee20000100800 */
[----:B------:R-:W-:Y:S02]  /*148e0*/  PRMT R15, RZ, 0x7610, R15 ;  /* 0x00007610ff0f7816 */ /* 0x000fe4000000000f */
[----:B------:R-:W-:-:S04]  /*148f0*/  PRMT R14, RZ, 0x7610, R14 ;  /* 0x00007610ff0e7816 */ /* 0x000fc8000000000e */
[----:B------:R0:W3:Y:S01]  /*14900*/  @!P1 LDG.E.U8 R15, desc[UR6][R2.64] ;  /* 0x00000006020f9981 */ /* 0x0000e2000c1e1100 */
[----:B------:R-:W-:Y:S01]  /*14910*/  PRMT R13, RZ, 0x7610, R13 ;  /* 0x00007610ff0d7816 */ /* 0x000fe2000000000d */
[----:B0-----:R-:W-:Y:S02]  /*14920*/  @!P0 IMAD.MOV.U32 R2, RZ, RZ, R34 ;  /* 0x000000ffff028224 */ /* 0x001fe400078e0022 */
[----:B------:R-:W-:Y:S01]  /*14930*/  @!P0 IMAD.MOV.U32 R3, RZ, RZ, R35 ;  /* 0x000000ffff038224 */ /* 0x000fe200078e0023 */
[----:B------:R-:W-:Y:S01]  /*14940*/  PRMT R12, RZ, 0x7610, R12 ;  /* 0x00007610ff0c7816 */ /* 0x000fe2000000000c */
[----:B------:R-:W-:Y:S04]  /*14950*/  LDS.U8 R35, [R0+UR4+0x408] ;  /* 0x0004080400237984 */ /* 0x000fe80008000000 */
[----:B------:R0:W3:Y:S01]  /*14960*/  @!P0 LDG.E.U8 R14, desc[UR6][R2.64] ;  /* 0x00000006020e8981 */ /* 0x0000e2000c1e1100 */
[----:B------:R-:W-:-:S02]  /*14970*/  PRMT R11, RZ, 0x7610, R11 ;  /* 0x00007610ff0b7816 */ /* 0x000fc4000000000b */
[----:B------:R-:W-:Y:S01]  /*14980*/  PRMT R10, RZ, 0x7610, R10 ;  /* 0x00007610ff0a7816 */ /* 0x000fe2000000000a */
[----:B------:R-:W-:Y:S01]  /*14990*/  LDS.U8 R34, [R0+UR4+0x448] ;  /* 0x0004480400227984 */ /* 0x000fe20008000000 */
[----:B0-----:R-:W-:Y:S02]  /*149a0*/  @!P1 IMAD.MOV.U32 R2, RZ, RZ, R32 ;  /* 0x000000ffff029224 */ /* 0x001fe400078e0020 */
[----:B------:R-:W-:-:S05]  /*149b0*/  @!P1 IMAD.MOV.U32 R3, RZ, RZ, R33 ;  /* 0x000000ffff039224 */ /* 0x000fca00078e0021 */
[----:B------:R0:W3:Y:S02]  /*149c0*/  @!P1 LDG.E.U8 R13, desc[UR6][R2.64] ;  /* 0x00000006020d9981 */ /* 0x0000e4000c1e1100 */
[----:B0-----:R-:W-:Y:S02]  /*149d0*/  @!P0 IMAD.MOV.U32 R2, RZ, RZ, R30 ;  /* 0x000000ffff028224 */ /* 0x001fe400078e001e */
[----:B------:R-:W-:-:S05]  /*149e0*/  @!P0 IMAD.MOV.U32 R3, RZ, RZ, R31 ;  /* 0x000000ffff038224 */ /* 0x000fca00078e001f */
[----:B------:R0:W3:Y:S02]  /*149f0*/  @!P0 LDG.E.U8 R12, desc[UR6][R2.64] ;  /* 0x00000006020c8981 */ /* 0x0000e4000c1e1100 */
[----:B0-----:R-:W-:Y:S02]  /*14a00*/  @!P1 IMAD.MOV.U32 R2, RZ, RZ, R28 ;  /* 0x000000ffff029224 */ /* 0x001fe400078e001c */
[----:B------:R-:W-:-:S05]  /*14a10*/  @!P1 IMAD.MOV.U32 R3, RZ, RZ, R29 ;  /* 0x000000ffff039224 */ /* 0x000fca00078e001d */
[----:B------:R0:W3:Y:S01]  /*14a20*/  @!P1 LDG.E.U8 R11, desc[UR6][R2.64] ;  /* 0x00000006020b9981 */ /* 0x0000e2000c1e1100 */
[----:B------:R-:W-:Y:S02]  /*14a30*/  PRMT R9, RZ, 0x7610, R9 ;  /* 0x00007610ff097816 */ /* 0x000fe40000000009 */
[----:B------:R-:W-:Y:S01]  /*14a40*/  PRMT R6, RZ, 0x7610, R6 ;  /* 0x00007610ff067816 */ /* 0x000fe20000000006 */
[----:B0-----:R-:W-:Y:S02]  /*14a50*/  @!P0 IMAD.MOV.U32 R2, RZ, RZ, R26 ;  /* 0x000000ffff028224 */ /* 0x001fe400078e001a */
[----:B------:R-:W-:-:S05]  /*14a60*/  @!P0 IMAD.MOV.U32 R3, RZ, RZ, R27 ;  /* 0x000000ffff038224 */ /* 0x000fca00078e001b */
[----:B------:R2:W3:Y:S02]  /*14a70*/  @!P0 LDG.E.U8 R10, desc[UR6][R2.64] ;  /* 0x00000006020a8981 */ /* 0x0004e4000c1e1100 */
[----:B--2---:R-:W-:Y:S02]  /*14a80*/  @!P1 IMAD.MOV.U32 R2, RZ, RZ, R24 ;  /* 0x000000ffff029224 */ /* 0x004fe400078e0018 */
[----:B------:R-:W-:-:S05]  /*14a90*/  @!P1 IMAD.MOV.U32 R3, RZ, RZ, R25 ;  /* 0x000000ffff039224 */ /* 0x000fca00078e0019 */
[----:B------:R0:W2:Y:S02]  /*14aa0*/  @!P1 LDG.E.U8 R9, desc[UR6][R2.64] ;  /* 0x0000000602099981 */ /* 0x0000a4000c1e1100 */
[----:B0-----:R-:W-:Y:S02]  /*14ab0*/  PRMT R2, RZ, 0x7610, R2 ;  /* 0x00007610ff027816 */ /* 0x001fe40000000002 */
[----:B----4-:R3:W4:Y:S02]  /*14ac0*/  @!P0 LDG.E.U8 R6, desc[UR6][R4.64] ;  /* 0x0000000604068981 */ /* 0x010724000c1e1100 */
[----:B---3--:R-:W-:Y:S02]  /*14ad0*/  @!P1 IMAD.MOV.U32 R5, RZ, RZ, R23 ;  /* 0x000000ffff059224 */ /* 0x008fe400078e0017 */
[----:B------:R-:W-:Y:S02]  /*14ae0*/  @!P1 IMAD.MOV.U32 R4, RZ, RZ, R22 ;  /* 0x000000ffff049224 */ /* 0x000fe400078e0016 */
[----:B------:R-:W-:Y:S04]  /*14af0*/  LDS.U8 R22, [R0+UR4+0xc8] ;  /* 0x0000c80400167984 */ /* 0x000fe80008000000 */
[----:B------:R0:W3:Y:S02]  /*14b00*/  @!P1 LDG.E.U8 R2, desc[UR6][R4.64] ;  /* 0x0000000604029981 */ /* 0x0000e4000c1e1100 */
[----:B0-----:R-:W-:-:S02]  /*14b10*/  @!P1 IMAD.MOV.U32 R4, RZ, RZ, R20 ;  /* 0x000000ffff049224 */ /* 0x001fc400078e0014 */
[----:B------:R-:W0:Y:S01]  /*14b20*/  LDS.U8 R20, [R0+UR4+0x88] ;  /* 0x0000880400147984 */ /* 0x000e220008000000 */
[----:B------:R-:W-:-:S03]  /*14b30*/  @!P1 IMAD.MOV.U32 R5, RZ, RZ, R21 ;  /* 0x000000ffff059224 */ /* 0x000fc600078e0015 */
[----:B------:R-:W1:Y:S04]  /*14b40*/  LDS.U8 R21, [R0+UR4+0x8] ;  /* 0x0000080400157984 */ /* 0x000e680008000000 */
[----:B0-----:R-:W-:Y:S04]  /*14b50*/  STL [R1+0x374], R20 ;  /* 0x0003741401007387 */ /* 0x001fe80000100800 */
[----:B------:R-:W0:Y:S04]  /*14b60*/  LDS.U8 R20, [R0+UR4+0x48] ;  /* 0x0000480400147984 */ /* 0x000e280008000000 */
[----:B------:R-:W-:Y:S04]  /*14b70*/  STL [R1+0x370], R22 ;  /* 0x0003701601007387 */ /* 0x000fe80000100800 */
[----:B------:R-:W0:Y:S04]  /*14b80*/  LDS.U8 R22, [R0+UR4+0x80] ;  /* 0x0000800400167984 */ /* 0x000e280008000000 */
[----:B-1----:R-:W-:Y:S04]  /*14b90*/  STL [R1+0x80], R21 ;  /* 0x0000801501007387 */ /* 0x002fe80000100800 */
[----:B------:R-:W1:Y:S04]  /*14ba0*/  LDS.U8 R21, [R0+UR4+0xc0] ;  /* 0x0000c00400157984 */ /* 0x000e680008000000 */
[----:B0-----:R-:W-:Y:S04]  /*14bb0*/  STL [R1+0x6c], R20 ;  /* 0x00006c1401007387 */ /* 0x001fe80000100800 */
[----:B------:R-:W0:Y:S04]  /*14bc0*/  LDS.U8 R20, [R0+UR4+0x400] ;  /* 0x0004000400147984 */ /* 0x000e280008000000 */
[----:B------:R-:W-:Y:S04]  /*14bd0*/  STL [R1+0x37c], R22 ;  /* 0x00037c1601007387 */ /* 0x000fe80000100800 */
[----:B------:R-:W2:Y:S04]  /*14be0*/  LDS.U8 R22, [R0+UR4+0x440] ;  /* 0x0004400400167984 */ /* 0x000ea80008000000 */
[----:B-1----:R-:W-:Y:S04]  /*14bf0*/  STL [R1+0x378], R21 ;  /* 0x0003781501007387 */ /* 0x002fe80000100800 */
[----:B------:R-:W1:Y:S04]  /*14c00*/  LDS.U8 R21, [R0+UR4+0x488] ;  /* 0x0004880400157984 */ /* 0x000e680008000000 */
[----:B0-----:R-:W-:Y:S04]  /*14c10*/  STL [R1+0x25c], R20 ;  /* 0x00025c1401007387 */ /* 0x001fe80000100800 */
[----:B------:R-:W0:Y:S04]  /*14c20*/  LDS.U8 R20, [R0+UR4+0x4c8] ;  /* 0x0004c80400147984 */ /* 0x000e280008000000 */
[----:B--2---:R-:W-:Y:S04]  /*14c30*/  STL [R1+0x254], R22 ;  /* 0x0002541601007387 */ /* 0x004fe80000100800 */
[----:B------:R-:W2:Y:S04]  /*14c40*/  LDS.U8 R22, [R0+UR4+0x800] ;  /* 0x0008000400167984 */ /* 0x000ea80008000000 */
[----:B-1----:R-:W-:Y:S04]  /*14c50*/  STL [R1+0x384], R21 ;  /* 0x0003841501007387 */ /* 0x002fe80000100800 */
[----:B------:R-:W-:Y:S04]  /*14c60*/  LDS.U8 R21, [R0+UR4+0x888] ;  /* 0x0008880400157984 */ /* 0x000fe80008000000 */
[----:B0-----:R-:W-:Y:S04]  /*14c70*/  STL [R1+0x380], R20 ;  /* 0x0003801401007387 */ /* 0x001fe80000100800 */
[----:B------:R-:W0:Y:S04]  /*14c80*/  LDS.U8 R20, [R0+UR4+0x840] ;  /* 0x0008400400147984 */ /* 0x000e280008000000 */
[----:B--2---:R-:W-:Y:S04]  /*14c90*/  STL [R1+0x3ec], R22 ;  /* 0x0003ec1601007387 */ /* 0x004fe80000100800 */
        /* <DEDUP_REMOVED lines=20> */
[----:B------:R-:W0:Y:S01]  /*14de0*/  LDS.U8 R20, [R0+UR4+0xc48] ;  /* 0x000c480400147984 */ /* 0x000e220008000000 */
[----:B------:R-:W-:-:S03]  /*14df0*/  PRMT R3, RZ, 0x7610, R3 ;  /* 0x00007610ff037816 */ /* 0x000fc60000000003 */
[----:B--2---:R2:W-:Y:S04]  /*14e00*/  STL [R1+0xc7c], R21 ;  /* 0x000c7c1501007387 */ /* 0x0045e80000100800 */
[----:B------:R4:W3:Y:S04]  /*14e10*/  @!P1 LDG.E.U8 R3, desc[UR6][R4.64] ;  /* 0x0000000604039981 */ /* 0x0008e8000c1e1100 */
[----:B-1----:R-:W-:Y:S04]  /*14e20*/  STL [R1+0x404], R22 ;  /* 0x0004041601007387 */ /* 0x002fe80000100800 */
[----:B------:R-:W1:Y:S01]  /*14e30*/  LDS.U8 R22, [R0+UR4+0xc80] ;  /* 0x000c800400167984 */ /* 0x000e620008000000 */
[----:B--2---:R-:W-:-:S03]  /*14e40*/  LOP3.LUT R21, R0, 0x10, RZ, 0x3c, !PT ;  /* 0x0000001000157812 */ /* 0x004fc600078e3cff */
[----:B----4-:R-:W-:Y:S04]  /*14e50*/  LDS.U8 R5, [R0+UR4] ;  /* 0x0000000400057984 */ /* 0x010fe80008000000 */
[----:B------:R-:W-:Y:S04]  /*14e60*/  LDS.U8 R4, [R0+UR4+0x40] ;  /* 0x0000400400047984 */ /* 0x000fe80008000000 */
[----:B------:R-:W-:Y:S04]  /*14e70*/  LDS.U8 R23, [R21+UR4+0x848] ;  /* 0x0008480415177984 */ /* 0x000fe80008000000 */
[----:B------:R-:W-:Y:S04]  /*14e80*/  LDS.U8 R24, [R21+UR4+0xcc8] ;  /* 0x000cc80415187984 */ /* 0x000fe80008000000 */
[----:B------:R-:W-:Y:S04]  /*14e90*/  LDS.U8 R25, [R21+UR4+0xc48] ;  /* 0x000c480415197984 */ /* 0x000fe80008000000 */
[----:B0-----:R-:W-:Y:S04]  /*14ea0*/  STL [R1+0x400], R20 ;  /* 0x0004001401007387 */ /* 0x001fe80000100800 */
[----:B------:R-:W0:Y:S04]  /*14eb0*/  LDS.U8 R20, [R0+UR4+0xcc0] ;  /* 0x000cc00400147984 */ /* 0x000e280008000000 */
[----:B------:R-:W-:Y:S04]  /*14ec0*/  STL [R1+0xd30], R0 ;  /* 0x000d300001007387 */ /* 0x000fe80000100800 */
[----:B------:R-:W2:Y:S04]  /*14ed0*/  LDS.U8 R0, [R21+UR4+0x88] ;  /* 0x0000880415007984 */ /* 0x000ea80008000000 */
[----:B-1----:R-:W-:Y:S04]  /*14ee0*/  STL [R1+0xc88], R22 ;  /* 0x000c881601007387 */ /* 0x002fe80000100800 */
[----:B------:R-:W-:Y:S04]  /*14ef0*/  LDS.U8 R22, [R21+UR4+0x8] ;  /* 0x0000080415167984 */ /* 0x000fe80008000000 */
[----:B------:R-:W-:Y:S04]  /*14f00*/  LDS.U8 R33, [R21+UR4] ;  /* 0x0000000415217984 */ /* 0x000fe80008000000 */
[----:B------:R-:W-:Y:S04]  /*14f10*/  LDS.U8 R32, [R21+UR4+0x40] ;  /* 0x0000400415207984 */ /* 0x000fe80008000000 */
        /* <DEDUP_REMOVED lines=20> */
[----:B------:R-:W-:Y:S04]  /*15060*/  LDS.U8 R22, [R21+UR4+0x4c0] ;  /* 0x0004c00415167984 */ /* 0x000fe80008000000 */
[----:B-1----:R-:W-:Y:S04]  /*15070*/  STL [R1+0x398], R0 ;  /* 0x0003980001007387 */ /* 0x002fe80000100800 */
[----:B------:R-:W1:Y:S04]  /*15080*/  LDS.U8 R0, [R21+UR4+0x480] ;  /* 0x0004800415007984 */ /* 0x000e680008000000 */
[----:B0-----:R-:W-:Y:S04]  /*15090*/  STL [R1+0x314], R20 ;  /* 0x0003141401007387 */ /* 0x001fe80000100800 */
[----:B------:R-:W0:Y:S04]  /*150a0*/  LDS.U8 R20, [R21+UR4+0x800] ;  /* 0x0008000415147984 */ /* 0x000e280008000000 */
[----:B-1----:R-:W-:Y:S04]  /*150b0*/  STL [R1+0x3a4], R0 ;  /* 0x0003a40001007387 */ /* 0x002fe80000100800 */
[----:B------:R-:W1:Y:S04]  /*150c0*/  LDS.U8 R0, [R21+UR4+0x840] ;  /* 0x0008400415007984 */ /* 0x000e680008000000 */
[----:B------:R-:W-:Y:S04]  /*150d0*/  STL [R1+0x3a0], R22 ;  /* 0x0003a01601007387 */ /* 0x000fe80000100800 */
[----:B------:R-:W2:Y:S04]  /*150e0*/  LDS.U8 R22, [R21+UR4+0x888] ;  /* 0x0008880415167984 */ /* 0x000ea80008000000 */
[----:B0-----:R-:W-:Y:S04]  /*150f0*/  STL [R1+0x40c], R20 ;  /* 0x00040c1401007387 */ /* 0x001fe80000100800 */
[----:B------:R-:W0:Y:S04]  /*15100*/  LDS.U8 R20, [R21+UR4+0x8c8] ;  /* 0x0008c80415147984 */ /* 0x000e280008000000 */
[----:B-1----:R-:W-:Y:S04]  /*15110*/  STL [R1+0x408], R0 ;  /* 0x0004080001007387 */ /* 0x002fe80000100800 */
[----:B------:R-:W1:Y:S04]  /*15120*/  LDS.U8 R0, [R21+UR4+0x808] ;  /* 0x0008080415007984 */ /* 0x000e680008000000 */
[----:B--2---:R-:W-:Y:S04]  /*15130*/  STL [R1+0xc90], R22 ;  /* 0x000c901601007387 */ /* 0x004fe80000100800 */
[----:B0-----:R-:W-:Y:S04]  /*15140*/  STL [R1+0xc8c], R20 ;  /* 0x000c8c1401007387 */ /* 0x001fe80000100800 */
[----:B------:R-:W0:Y:S04]  /*15150*/  LDS.U8 R20, [R21+UR4+0x880] ;  /* 0x0008800415147984 */ /* 0x000e280008000000 */
[----:B-1----:R-:W-:Y:S04]  /*15160*/  STL [R1+0x414], R0 ;  /* 0x0004140001007387 */ /* 0x002fe80000100800 */
[----:B------:R-:W1:Y:S04]  /*15170*/  LDS.U8 R0, [R21+UR4+0x8c0] ;  /* 0x0008c00415007984 */ /* 0x000e680008000000 */
[----:B------:R-:W-:Y:S04]  /*15180*/  STL [R1+0x410], R23 ;  /* 0x0004101701007387 */ /* 0x000fe80000100800 */
[----:B0-----:R-:W-:Y:S04]  /*15190*/  STL [R1+0xc98], R20 ;  /* 0x000c981401007387 */ /* 0x001fe80000100800 */
[----:B------:R-:W0:Y:S04]  /*151a0*/  LDS.U8 R20, [R21+UR4+0xc00] ;  /* 0x000c000415147984 */ /* 0x000e280008000000 */
[----:B-1----:R-:W-:Y:S04]  /*151b0*/  STL [R1+0xc94], R0 ;  /* 0x000c940001007387 */ /* 0x002fe80000100800 */
[----:B------:R-:W1:Y:S01]  /*151c0*/  LDS.U8 R0, [R21+UR4+0xc40] ;  /* 0x000c400415007984 */ /* 0x000e620008000000 */
[----:B------:R-:W2:Y:S03]  /*151d0*/  S2R R22, SR_TID.X ;  /* 0x0000000000167919 */ /* 0x000ea60000002100 */
[----:B0-----:R-:W-:Y:S04]  /*151e0*/  STL [R1+0x41c], R20 ;  /* 0x00041c1401007387 */ /* 0x001fe80000100800 */
[----:B------:R-:W0:Y:S04]  /*151f0*/  LDS.U8 R20, [R21+UR4+0xc88] ;  /* 0x000c880415147984 */ /* 0x000e280008000000 */
[----:B-1----:R-:W-:Y:S04]  /*15200*/  STL [R1+0x418], R0 ;  /* 0x0004180001007387 */ /* 0x002fe80000100800 */
[----:B------:R-:W1:Y:S01]  /*15210*/  LDS.U8 R0, [R21+UR4+0xc08] ;  /* 0x000c080415007984 */ /* 0x000e620008000000 */
[----:B--2---:R-:W-:-:S02]  /*15220*/  LOP3.LUT R23, R22, 0x3, RZ, 0xc0, !PT ;  /* 0x0000000316177812 */ /* 0x004fc400078ec0ff */
[----:B------:R-:W-:-:S03]  /*15230*/  SHF.R.U32.HI R22, RZ, 0x2, R22 ;  /* 0x00000002ff167819 */ /* 0x000fc60000011616 */
[----:B------:R-:W-:Y:S01]  /*15240*/  IMAD R23, R23, 0x110, RZ ;  /* 0x0000011017177824 */ /* 0x000fe200078e02ff */
[----:B------:R-:W-:Y:S01]  /*15250*/  SGXT.U32 R22, R22, 0x3 ;  /* 0x000000031616781a */ /* 0x000fe20000000000 */
[----:B0-----:R0:W-:Y:S04]  /*15260*/  STL [R1+0xca0], R20 ;  /* 0x000ca01401007387 */ /* 0x0011e80000100800 */
[----:B------:R-:W-:Y:S04]  /*15270*/  STL [R1+0xc9c], R24 ;  /* 0x000c9c1801007387 */ /* 0x000fe80000100800 */
[----:B------:R-:W2:Y:S01]  /*15280*/  LDS.U8 R24, [R21+UR4+0xc80] ;  /* 0x000c800415187984 */ /* 0x000ea20008000000 */
[----:B0-----:R-:W-:-:S04]  /*15290*/  LOP3.LUT R20, R23, R22, RZ, 0xfc, !PT ;  /* 0x0000001617147212 */ /* 0x001fc800078efcff */
[----:B------:R-:W-:Y:S01]  /*152a0*/  LOP3.LUT R20, R20, 0x20, RZ, 0x3c, !PT ;  /* 0x0000002014147812 */ /* 0x000fe200078e3cff */
[----:B-1----:R-:W-:Y:S04]  /*152b0*/  STL [R1+0x424], R0 ;  /* 0x0004240001007387 */ /* 0x002fe80000100800 */
[----:B------:R-:W0:Y:S04]  /*152c0*/  LDS.U8 R0, [R21+UR4+0xcc0] ;  /* 0x000cc00415007984 */ /* 0x000e280008000000 */
[----:B------:R-:W1:Y:S04]  /*152d0*/  LDS.U8 R21, [R20+UR4+0x88] ;  /* 0x0000880414157984 */ /* 0x000e680008000000 */
[----:B------:R-:W-:Y:S04]  /*152e0*/  STL [R1+0x420], R25 ;  /* 0x0004201901007387 */ /* 0x000fe80000100800 */
[----:B------:R-:W-:Y:S04]  /*152f0*/  LDS.U8 R28, [R20+UR4+0x80] ;  /* 0x00008004141c7984 */ /* 0x000fe80008000000 */
[----:B------:R-:W-:Y:S04]  /*15300*/  LDS.U8 R27, [R20+UR4] ;  /* 0x00000004141b7984 */ /* 0x000fe80008000000 */
[----:B------:R-:W-:Y:S04]  /*15310*/  LDS.U8 R26, [R20+UR4+0x40] ;  /* 0x00004004141a7984 */ /* 0x000fe80008000000 */
[----:B------:R-:W-:Y:S04]  /*15320*/  LDS.U8 R25, [R20+UR4+0x8] ;  /* 0x0000080414197984 */ /* 0x000fe80008000000 */
[----:B--2---:R-:W-:Y:S04]  /*15330*/  STL [R1+0xca8], R24 ;  /* 0x000ca81801007387 */ /* 0x004fe80000100800 */
[----:B------:R-:W-:Y:S04]  /*15340*/  LDS.U8 R24, [R20+UR4+0x48] ;  /* 0x0000480414187984 */ /* 0x000fe80008000000 */
[----:B0-----:R-:W-:Y:S04]  /*15350*/  STL [R1+0xca4], R0 ;  /* 0x000ca40001007387 */ /* 0x001fe80000100800 */
        /* <DEDUP_REMOVED lines=45> */
[----:B0-----:R0:W-:Y:S04]  /*15630*/  STL [R1+0xcc0], R0 ;  /* 0x000cc00001007387 */ /* 0x0011e80000100800 */
[----:B--2---:R-:W-:Y:S01]  /*15640*/  STL [R1+0xcbc], R28 ;  /* 0x000cbc1c01007387 */ /* 0x004fe20000100800 */
[----:B0-----:R-:W-:-:S03]  /*15650*/  LOP3.LUT R0, R23, R22, RZ, 0xfc, !PT ;  /* 0x0000001617007212 */ /* 0x001fc600078efcff */
[----:B------:R-:W0:Y:S04]  /*15660*/  LDS.U8 R22, [R20+UR4+0xc48] ;  /* 0x000c480414167984 */ /* 0x000e280008000000 */
[----:B-1----:R-:W-:Y:S04]  /*15670*/  STL [R1+0x450], R21 ;  /* 0x0004501501007387 */ /* 0x002fe80000100800 */
[----:B------:R-:W1:Y:S04]  /*15680*/  LDS.U8 R21, [R20+UR4+0xc80] ;  /* 0x000c800414157984 */ /* 0x000e680008000000 */
[----:B------:R-:W2:Y:S01]  /*15690*/  LDS.U8 R20, [R20+UR4+0xcc0] ;  /* 0x000cc00414147984 */ /* 0x000ea20008000000 */
[----:B------:R-:W-:-:S05]  /*156a0*/  LOP3.LUT R0, R0, 0x30, RZ, 0x3c, !PT ;  /* 0x0000003000007812 */ /* 0x000fca00078e3cff */
[----:B------:R-:W-:Y:S04]  /*156b0*/  LDS.U8 R29, [R0+UR4] ;  /* 0x00000004001d7984 */ /* 0x000fe80008000000 */
[----:B------:R-:W4:Y:S04]  /*156c0*/  LDS.U8 R28, [R0+UR4+0x40] ;  /* 0x00004004001c7984 */ /* 0x000f280008000000 */
[----:B------:R-:W-:Y:S04]  /*156d0*/  LDS.U8 R23, [R0+UR4+0x8] ;  /* 0x0000080400177984 */ /* 0x000fe80008000000 */
[----:B0-----:R-:W-:Y:S04]  /*156e0*/  STL [R1+0x44c], R22 ;  /* 0x00044c1601007387 */ /* 0x001fe80000100800 */
[----:B------:R-:W-:Y:S04]  /*156f0*/  LDS.U8 R22, [R0+UR4+0x48] ;  /* 0x0000480400167984 */ /* 0x000fe80008000000 */
[----:B-1----:R-:W-:Y:S04]  /*15700*/  STL [R1+0xcc8], R21 ;  /* 0x000cc81501007387 */ /* 0x002fe80000100800 */
[----:B--2---:R-:W-:Y:S04]  /*15710*/  STL [R1+0xcc4], R20 ;  /* 0x000cc41401007387 */ /* 0x004fe80000100800 */
[----:B------:R-:W0:Y:S04]  /*15720*/  LDS.U8 R21, [R0+UR4+0x88] ;  /* 0x0000880400157984 */ /* 0x000e280008000000 */
[----:B------:R-:W1:Y:S04]  /*15730*/  LDS.U8 R20, [R0+UR4+0xc8] ;  /* 0x0000c80400147984 */ /* 0x000e680008000000 */
[----:B----4-:R-:W-:Y:S04]  /*15740*/  STL.64 [R1+0x1040], R28 ;  /* 0x0010401c01007387 */ /* 0x010fe80000100a00 */
[----:B------:R-:W-:Y:S04]  /*15750*/  LDS.U8 R28, [R0+UR4+0xc0] ;  /* 0x0000c004001c7984 */ /* 0x000fe80008000000 */
[----:B0-----:R-:W-:Y:S04]  /*15760*/  STL [R1+0x3cc], R21 ;  /* 0x0003cc1501007387 */ /* 0x001fe80000100800 */
[----:B-1----:R-:W-:Y:S04]  /*15770*/  STL [R1+0x3c8], R20 ;  /* 0x0003c81401007387 */ /* 0x002fe80000100800 */
[----:B------:R-:W0:Y:S04]  /*15780*/  LDS.U8 R20, [R0+UR4+0x80] ;  /* 0x0000800400147984 */ /* 0x000e280008000000 */
[----:B------:R-:W-:Y:S04]  /*15790*/  LDS.U8 R21, [R0+UR4+0x400] ;  /* 0x0004000400157984 */ /* 0x000fe80008000000 */
[----:B0-----:R-:W-:Y:S04]  /*157a0*/  STL [R1+0x3d4], R20 ;  /* 0x0003d41401007387 */ /* 0x001fe80000100800 */
[----:B------:R-:W0:Y:S04]  /*157b0*/  LDS.U8 R20, [R0+UR4+0x440] ;  /* 0x0004400400147984 */ /* 0x000e280008000000 */
[----:B------:R-:W-:Y:S04]  /*157c0*/  STL [R1+0x3d0], R28 ;  /* 0x0003d01c01007387 */ /* 0x000fe80000100800 */
[----:B------:R-:W-:Y:S04]  /*157d0*/  STL.64 [R1+0x1050], R22 ;  /* 0x0010501601007387 */ /* 0x000fe80000100a00 */
[----:B------:R-:W1:Y:S04]  /*157e0*/  LDS.U8 R22, [R0+UR4+0x488] ;  /* 0x0004880400167984 */ /* 0x000e680008000000 */
[----:B0-----:R-:W-:Y:S04]  /*157f0*/  STL.64 [R1+0x1048], R20 ;  /* 0x0010481401007387 */ /* 0x001fe80000100a00 */
[----:B------:R-:W0:Y:S04]  /*15800*/  LDS.U8 R21, [R0+UR4+0x4c8] ;  /* 0x0004c80400157984 */ /* 0x000e280008000000 */
        /* <DEDUP_REMOVED lines=14> */
[----:B------:R-:W4:Y:S04]  /*158f0*/  LDL.LU R46, [R1+0x344] ;  /* 0x00034400012e7983 */ /* 0x000f280000300800 */
[----:B------:R-:W1:Y:S04]  /*15900*/  LDS.U8 R22, [R0+UR4+0x8c8] ;  /* 0x0008c80400167984 */ /* 0x000e680008000000 */
[----:B0-----:R-:W-:Y:S04]  /*15910*/  STL [R1+0x454], R21 ;  /* 0x0004541501007387 */ /* 0x001fe80000100800 */
[----:B------:R-:W3:Y:S04]  /*15920*/  LDL.LU R47, [R1+0x340] ;  /* 0x00034000012f7983 */ /* 0x000ee80000300800 */
[----:B------:R-:W0:Y:S04]  /*15930*/  LDS.U8 R21, [R0+UR4+0x808] ;  /* 0x0008080400157984 */ /* 0x000e280008000000 */
[----:B--2---:R-:W-:Y:S04]  /*15940*/  STL [R1+0xcd0], R20 ;  /* 0x000cd01401007387 */ /* 0x004fe80000100800 */
[----:B------:R-:W2:Y:S04]  /*15950*/  LDS.U8 R20, [R0+UR4+0x848] ;  /* 0x0008480400147984 */ /* 0x000ea80008000000 */
[----:B------:R-:W3:Y:S04]  /*15960*/  LDL.LU R52, [R1+0x33c] ;  /* 0x00033c0001347983 */ /* 0x000ee80000300800 */
[----:B------:R-:W3:Y:S04]  /*15970*/  LDL.LU R53, [R1+0x338] ;  /* 0x0003380001357983 */ /* 0x000ee80000300800 */
[----:B------:R-:W3:Y:S04]  /*15980*/  LDL.LU R54, [R1+0x320] ;  /* 0x0003200001367983 */ /* 0x000ee80000300800 */
[----:B------:R-:W3:Y:S04]  /*15990*/  LDL.LU R55, [R1+0x31c] ;  /* 0x00031c0001377983 */ /* 0x000ee80000300800 */
[----:B------:R-:W3:Y:S04]  /*159a0*/  LDL.LU R56, [R1+0x318] ;  /* 0x0003180001387983 */ /* 0x000ee80000300800 */
[----:B------:R-:W3:Y:S04]  /*159b0*/  LDL.LU R57, [R1+0x30c] ;  /* 0x00030c0001397983 */ /* 0x000ee80000300800 */
[----:B------:R-:W3:Y:S04]  /*159c0*/  LDL.LU R58, [R1+0x2f8] ;  /* 0x0002f800013a7983 */ /* 0x000ee80000300800 */
        /* <DEDUP_REMOVED lines=13> */
[----:B------:R-:W3:Y:S04]  /*15aa0*/  LDL.LU R59, [R1+0x2dc] ;  /* 0x0002dc00013b7983 */ /* 0x000ee80000300800 */
[----:B0-----:R-:W-:Y:S04]  /*15ab0*/  STL [R1+0xce0], R21 ;  /* 0x000ce01501007387 */ /* 0x001fe80000100800 */
[----:B------:R-:W3:Y:S04]  /*15ac0*/  LDL.LU R60, [R1+0x2d8] ;  /* 0x0002d800013c7983 */ /* 0x000ee80000300800 */
[----:B--2---:R-:W-:Y:S04]  /*15ad0*/  STL [R1+0xcdc], R20 ;  /* 0x000cdc1401007387 */ /* 0x004fe80000100800 */
[----:B------:R-:W2:Y:S04]  /*15ae0*/  LDL.LU R61, [R1+0x2d4] ;  /* 0x0002d400013d7983 */ /* 0x000ea80000300800 */
[----:B------:R-:W2:Y:S04]  /*15af0*/  LDL.LU R30, [R1+0x2c0] ;  /* 0x0002c000011e7983 */ /* 0x000ea80000300800 */
[----:B------:R-:W2:Y:S04]  /*15b00*/  LDL.LU R39, [R1+0x2bc] ;  /* 0x0002bc0001277983 */ /* 0x000ea80000300800 */
[----:B------:R-:W2:Y:S04]  /*15b10*/  LDL.LU R38, [R1+0x2b8] ;  /* 0x0002b80001267983 */ /* 0x000ea80000300800 */
[----:B------:R-:W0:Y:S04]  /*15b20*/  LDS.U8 R22, [R0+UR4+0xc08] ;  /* 0x000c080400167984 */ /* 0x000e280008000000 */
[----:B------:R-:W1:Y:S04]  /*15b30*/  LDS.U8 R21, [R0+UR4+0xc48] ;  /* 0x000c480400157984 */ /* 0x000e680008000000 */
[----:B------:R-:W1:Y:S04]  /*15b40*/  LDS.U8 R20, [R0+UR4+0xc80] ;  /* 0x000c800400147984 */ /* 0x000e680008000000 */
[----:B------:R-:W1:Y:S01]  /*15b50*/  LDS.U8 R0, [R0+UR4+0xcc0] ;  /* 0x000cc00400007984 */ /* 0x000e620008000000 */
[----:B------:R-:W1:Y:S03]  /*15b60*/  S2R R45, SR_TID.X ;  /* 0x00000000002d7919 */ /* 0x000e660000002100 */
[----:B0-----:R-:W-:Y:S01]  /*15b70*/  STL [R1+0x470], R22 ;  /* 0x0004701601007387 */ /* 0x001fe20000100800 */
[----:B-1----:R-:W-:Y:S01]  /*15b80*/  LOP3.LUT R29, R45, 0x1f, RZ, 0xc0, !PT ;  /* 0x0000001f2d1d7812 */ /* 0x002fe200078ec0ff */
[----:B------:R-:W-:Y:S06]  /*15b90*/  BAR.SYNC.DEFER_BLOCKING 0x0 ;  /* 0x0000000000007b1d */ /* 0x000fec0000010000 */
[----:B------:R-:W-:Y:S04]  /*15ba0*/  STL [R1+0x46c], R21 ;  /* 0x00046c1501007387 */ /* 0x000fe80000100800 */
[----:B------:R-:W-:Y:S04]  /*15bb0*/  STL [R1+0xce8], R20 ;  /* 0x000ce81401007387 */ /* 0x000fe80000100800 */
[----:B------:R-:W-:Y:S04]  /*15bc0*/  STL [R1+0xdb8], R0 ;  /* 0x000db80001007387 */ /* 0x000fe80000100800 */
[----:B----4-:R-:W-:Y:S04]  /*15bd0*/  STS.U8 [R29+UR4], R46 ;  /* 0x0000002e1d007988 */ /* 0x010fe80008000004 */
[----:B---3--:R-:W-:Y:S04]  /*15be0*/  STS.U8 [R29+UR4+0x20], R47 ;  /* 0x0000202f1d007988 */ /* 0x008fe80008000004 */
[----:B------:R0:W-:Y:S04]  /*15bf0*/  STS.U8 [R29+UR4+0x40], R52 ;  /* 0x000040341d007988 */ /* 0x0001e80008000004 */
[----:B------:R1:W-:Y:S04]  /*15c00*/  STS.U8 [R29+UR4+0x60], R53 ;  /* 0x000060351d007988 */ /* 0x0003e80008000004 */
[----:B------:R3:W-:Y:S04]  /*15c10*/  STS.U8 [R29+UR4+0x120], R54 ;  /* 0x000120361d007988 */ /* 0x0007e80008000004 */
[----:B0-----:R-:W4:Y:S04]  /*15c20*/  LDL.LU R52, [R1+0x2b4] ;  /* 0x0002b40001347983 */ /* 0x001f280000300800 */
[----:B-1----:R-:W4:Y:S04]  /*15c30*/  LDL.LU R53, [R1+0x2a0] ;  /* 0x0002a00001357983 */ /* 0x002f280000300800 */
[----:B---3--:R-:W3:Y:S04]  /*15c40*/  LDL.LU R54, [R1+0x29c] ;  /* 0x00029c0001367983 */ /* 0x008ee80000300800 */
[----:B------:R-:W3:Y:S04]  /*15c50*/  LDL.LU R0, [R1+0x298] ;  /* 0x0002980001007983 */ /* 0x000ee80000300800 */
[----:B------:R-:W3:Y:S04]  /*15c60*/  LDL.LU R20, [R1+0x294] ;  /* 0x0002940001147983 */ /* 0x000ee80000300800 */
[----:B------:R-:W3:Y:S04]  /*15c70*/  LDL.LU R21, [R1+0x280] ;  /* 0x0002800001157983 */ /* 0x000ee80000300800 */
[----:B------:R-:W3:Y:S04]  /*15c80*/  LDL.LU R22, [R1+0x27c] ;  /* 0x00027c0001167983 */ /* 0x000ee80000300800 */
[----:B------:R0:W-:Y:S04]  /*15c90*/  STS.U8 [R29+UR4+0x100], R55 ;  /* 0x000100371d007988 */ /* 0x0001e80008000004 */
[----:B------:R-:W3:Y:S04]  /*15ca0*/  LDL.LU R23, [R1+0x278] ;  /* 0x0002780001177983 */ /* 0x000ee80000300800 */
[----:B------:R1:W-:Y:S04]  /*15cb0*/  STS.U8 [R29+UR4+0x160], R56 ;  /* 0x000160381d007988 */ /* 0x0003e80008000004 */
[----:B------:R-:W3:Y:S04]  /*15cc0*/  LDL.LU R28, [R1+0x274] ;  /* 0x00027400011c7983 */ /* 0x000ee80000300800 */
[----:B------:R1:W-:Y:S04]  /*15cd0*/  STS.U8 [R29+UR4+0x140], R57 ;  /* 0x000140391d007988 */ /* 0x0003e80008000004 */
[----:B0-----:R-:W3:Y:S04]  /*15ce0*/  LDL.LU R55, [R1+0x260] ;  /* 0x0002600001377983 */ /* 0x001ee80000300800 */
[----:B------:R0:W-:Y:S04]  /*15cf0*/  STS.U8 [R29+UR4+0x200], R58 ;  /* 0x0002003a1d007988 */ /* 0x0001e80008000004 */
[----:B-1----:R-:W3:Y:S04]  /*15d00*/  LDL.LU R56, [R1+0x258] ;  /* 0x0002580001387983 */ /* 0x002ee80000300800 */
[----:B------:R-:W3:Y:S04]  /*15d10*/  LDL.LU R57, [R1+0x250] ;  /* 0x0002500001397983 */ /* 0x000ee80000300800 */
[----:B0-----:R-:W3:Y:S04]  /*15d20*/  LDL.LU R58, [R1+0x11c] ;  /* 0x00011c00013a7983 */ /* 0x001ee80000300800 */
[----:B------:R0:W-:Y:S04]  /*15d30*/  STS.U8 [R29+UR4+0x220], R59 ;  /* 0x0002203b1d007988 */ /* 0x0001e80008000004 */
[----:B------:R1:W-:Y:S04]  /*15d40*/  STS.U8 [R29+UR4+0x240], R60 ;  /* 0x0002403c1d007988 */ /* 0x0003e80008000004 */
[----:B0-----:R-:W3:Y:S04]  /*15d50*/  LDL.LU R59, [R1+0x108] ;  /* 0x00010800013b7983 */ /* 0x001ee80000300800 */
[----:B--2---:R0:W-:Y:S04]  /*15d60*/  STS.U8 [R29+UR4+0x260], R61 ;  /* 0x0002603d1d007988 */ /* 0x0041e80008000004 */
[----:B------:R2:W-:Y:S04]  /*15d70*/  STS.U8 [R29+UR4+0x320], R30 ;  /* 0x0003201e1d007988 */ /* 0x0005e80008000004 */
[----:B-1----:R-:W3:Y:S04]  /*15d80*/  LDL.LU R60, [R1+0x104] ;  /* 0x00010400013c7983 */ /* 0x002ee80000300800 */
[----:B------:R-:W-:Y:S04]  /*15d90*/  STS.U8 [R29+UR4+0x300], R39 ;  /* 0x000300271d007988 */ /* 0x000fe80008000004 */
[----:B0-----:R-:W3:Y:S04]  /*15da0*/  LDL.LU R61, [R1+0x100] ;  /* 0x00010000013d7983 */ /* 0x001ee80000300800 */
[----:B------:R0:W-:Y:S04]  /*15db0*/  STS.U8 [R29+UR4+0x360], R38 ;  /* 0x000360261d007988 */ /* 0x0001e80008000004 */
[----:B--2---:R-:W2:Y:S04]  /*15dc0*/  LDL.LU R30, [R1+0xfc] ;  /* 0x0000fc00011e7983 */ /* 0x004ea80000300800 */
[----:B0-----:R-:W2:Y:S04]  /*15dd0*/  LDL.LU R38, [R1+0xe8] ;  /* 0x0000e80001267983 */ /* 0x001ea80000300800 */
[----:B------:R-:W2:Y:S04]  /*15de0*/  LDL.LU R42, [R1+0xe4] ;  /* 0x0000e400012a7983 */ /* 0x000ea80000300800 */
[----:B------:R-:W2:Y:S04]  /*15df0*/  LDL.LU R43, [R1+0xe0] ;  /* 0x0000e000012b7983 */ /* 0x000ea80000300800 */
[----:B------:R-:W2:Y:S04]  /*15e00*/  LDL.LU R44, [R1+0xdc] ;  /* 0x0000dc00012c7983 */ /* 0x000ea80000300800 */
[----:B------:R-:W2:Y:S04]  /*15e10*/  LDL.LU R45, [R1+0xc8] ;  /* 0x0000c800012d7983 */ /* 0x000ea80000300800 */
[----:B------:R-:W2:Y:S04]  /*15e20*/  LDL.LU R46, [R1+0xc4] ;  /* 0x0000c400012e7983 */ /* 0x000ea80000300800 */
[----:B------:R-:W2:Y:S04]  /*15e30*/  LDL.LU R47, [R1+0xc0] ;  /* 0x0000c000012f7983 */ /* 0x000ea80000300800 */
[----:B------:R-:W2:Y:S04]  /*15e40*/  LDL.LU R39, [R1+0x8c] ;  /* 0x00008c0001277983 */ /* 0x000ea80000300800 */
[----:B----4-:R0:W-:Y:S04]  /*15e50*/  STS.U8 [R29+UR4+0x340], R52 ;  /* 0x000340341d007988 */ /* 0x0101e80008000004 */
[----:B------:R1:W-:Y:S04]  /*15e60*/  STS.U8 [R29+UR4+0x400], R53 ;  /* 0x000400351d007988 */ /* 0x0003e80008000004 */
[----:B---3--:R3:W-:Y:S04]  /*15e70*/  STS.U8 [R29+UR4+0x420], R54 ;  /* 0x000420361d007988 */ /* 0x0087e80008000004 */
[----:B0-----:R-:W4:Y:S04]  /*15e80*/  LDL.LU R52, [R1+0x10cc] ;  /* 0x0010cc0001347983 */ /* 0x001f280000300800 */
[----:B-1----:R-:W4:Y:S04]  /*15e90*/  LDL.LU R53, [R1+0x10c8] ;  /* 0x0010c80001357983 */ /* 0x002f280000300800 */
[----:B---3--:R-:W3:Y:S04]  /*15ea0*/  LDL.LU R54, [R1+0x10c4] ;  /* 0x0010c40001367983 */ /* 0x008ee80000300800 */
[----:B------:R0:W-:Y:S04]  /*15eb0*/  STS.U8 [R29+UR4+0x440], R0 ;  /* 0x000440001d007988 */ /* 0x0001e80008000004 */
[----:B------:R1:W-:Y:S04]  /*15ec0*/  STS.U8 [R29+UR4+0x460], R20 ;  /* 0x000460141d007988 */ /* 0x0003e80008000004 */
[----:B------:R1:W-:Y:S04]  /*15ed0*/  STS.U8 [R29+UR4+0x520], R21 ;  /* 0x000520151d007988 */ /* 0x0003e80008000004 */
[----:B0-----:R-:W4:Y:S04]  /*15ee0*/  LDL.LU R0, [R1+0x3c] ;  /* 0x00003c0001007983 */ /* 0x001f280000300800 */
[----:B-1----:R-:W3:Y:S04]  /*15ef0*/  LDL.LU R20, [R1+0x38] ;  /* 0x0000380001147983 */ /* 0x002ee80000300800 */
[----:B------:R0:W-:Y:S04]  /*15f00*/  STS.U8 [R29+UR4+0x500], R22 ;  /* 0x000500161d007988 */ /* 0x0001e80008000004 */
[----:B------:R-:W3:Y:S04]  /*15f10*/  LDL.LU R21, [R1+0x34] ;  /* 0x0000340001157983 */ /* 0x000ee80000300800 */
[----:B------:R1:W-:Y:S04]  /*15f20*/  STS.U8 [R29+UR4+0x560], R23 ;  /* 0x000560171d007988 */ /* 0x0003e80008000004 */
[----:B0-----:R-:W3:Y:S04]  /*15f30*/  LDL.LU R22, [R1+0x1c] ;  /* 0x00001c0001167983 */ /* 0x001ee80000300800 */
[----:B------:R0:W-:Y:S04]  /*15f40*/  STS.U8 [R29+UR4+0x540], R28 ;  /* 0x0005401c1d007988 */ /* 0x0001e80008000004 */
[----:B-1----:R-:W3:Y:S04]  /*15f50*/  LDL.LU R23, [R1+0x18] ;  /* 0x0000180001177983 */ /* 0x002ee80000300800 */
        /* <DEDUP_REMOVED lines=8> */
[----:B0-----:R-:W3:Y:S04]  /*15fe0*/  LDL.LU R58, [R1+0x10b4] ;  /* 0x0010b400013a7983 */ /* 0x001ee80000300800 */
[----:B------:R0:W-:Y:S04]  /*15ff0*/  STS.U8 [R29+UR4+0x720], R59 ;  /* 0x0007203b1d007988 */ /* 0x0001e80008000004 */
[----:B0-----:R-:W3:Y:S04]  /*16000*/  LDL.LU R59, [R1+0x10b0] ;  /* 0x0010b000013b7983 */ /* 0x001ee80000300800 */
[----:B------:R0:W-:Y:S04]  /*16010*/  STS.U8 [R29+UR4+0x700], R60 ;  /* 0x0007003c1d007988 */ /* 0x0001e80008000004 */
[----:B------:R1:W-:Y:S04]  /*16020*/  STS.U8 [R29+UR4+0x760], R61 ;  /* 0x0007603d1d007988 */ /* 0x0003e80008000004 */
[----:B0-----:R-:W3:Y:S04]  /*16030*/  LDL.LU R60, [R1+0x10ac] ;  /* 0x0010ac00013c7983 */ /* 0x001ee80000300800 */
[----:B--2---:R0:W-:Y:S04]  /*16040*/  STS.U8 [R29+UR4+0x740], R30 ;  /* 0x0007401e1d007988 */ /* 0x0041e80008000004 */
[----:B-1----:R-:W2:Y:S04]  /*16050*/  LDL.LU R61, [R1+0x10a8] ;  /* 0x0010a800013d7983 */ /* 0x002ea80000300800 */
[----:B------:R1:W-:Y:S04]  /*16060*/  STS.U8 [R29+UR4+0x800], R38 ;  /* 0x000800261d007988 */ /* 0x0003e80008000004 */
[----:B0-----:R-:W2:Y:S04]  /*16070*/  LDL.LU R30, [R1+0x10a4] ;  /* 0x0010a400011e7983 */ /* 0x001ea80000300800 */
[----:B-1----:R-:W4:Y:S04]  /*16080*/  LDL.LU R38, [R1+0x10a0] ;  /* 0x0010a00001267983 */ /* 0x002f280000300800 */
[----:B------:R0:W-:Y:S04]  /*16090*/  STS.U8 [R29+UR4+0x820], R42 ;  /* 0x0008202a1d007988 */ /* 0x0001e80008000004 */
[----:B------:R1:W-:Y:S04]  /*160a0*/  STS.U8 [R29+UR4+0x840], R43 ;  /* 0x0008402b1d007988 */ /* 0x0003e80008000004 */
[----:B------:R1:W-:Y:S04]  /*160b0*/  STS.U8 [R29+UR4+0x860], R44 ;  /* 0x0008602c1d007988 */ /* 0x0003e80008000004 */
[----:B------:R1:W-:Y:S04]  /*160c0*/  STS.U8 [R29+UR4+0x920], R45 ;  /* 0x0009202d1d007988 */ /* 0x0003e80008000004 */
[----:B------:R1:W-:Y:S04]  /*160d0*/  STS.U8 [R29+UR4+0x900], R46 ;  /* 0x0009002e1d007988 */ /* 0x0003e80008000004 */
[----:B------:R1:W-:Y:S04]  /*160e0*/  STS.U8 [R29+UR4+0x960], R47 ;  /* 0x0009602f1d007988 */ /* 0x0003e80008000004 */
[----:B------:R1:W-:Y:S04]  /*160f0*/  STS.U8 [R29+UR4+0x940], R39 ;  /* 0x000940271d007988 */ /* 0x0003e80008000004 */
[----:B0-----:R-:W2:Y:S04]  /*16100*/  LDL.LU R42, [R1+0x334] ;  /* 0x00033400012a7983 */ /* 0x001ea80000300800 */
[----:B-1----:R-:W2:Y:S04]  /*16110*/  LDL.LU R43, [R1+0x330] ;  /* 0x00033000012b7983 */ /* 0x002ea80000300800 */
[----:B------:R-:W2:Y:S04]  /*16120*/  LDL.LU R44, [R1+0x32c] ;  /* 0x00032c00012c7983 */ /* 0x000ea80000300800 */
[----:B------:R-:W2:Y:S04]  /*16130*/  LDL.LU R45, [R1+0x328] ;  /* 0x00032800012d7983 */ /* 0x000ea80000300800 */
[----:B------:R-:W2:Y:S04]  /*16140*/  LDL.LU R46, [R1+0x308] ;  /* 0x00030800012e7983 */ /* 0x000ea80000300800 */
[----:B------:R-:W2:Y:S04]  /*16150*/  LDL.LU R47, [R1+0x304] ;  /* 0x00030400012f7983 */ /* 0x000ea80000300800 */
[----:B------:R-:W2:Y:S04]  /*16160*/  LDL.LU R39, [R1+0x300] ;  /* 0x0003000001277983 */ /* 0x000ea80000300800 */
[----:B----4-:R0:W-:Y:S04]  /*16170*/  STS.U8 [R29+UR4+0xa00], R38 ;  /* 0x000a00261d007988 */ /* 0x0101e80008000004 */
[----:B------:R-:W-:Y:S04]  /*16180*/  STS.U8 [R29+UR4+0xa20], R0 ;  /* 0x000a20001d007988 */ /* 0x000fe80008000004 */
[----:B---3--:R-:W-:Y:S04]  /*16190*/  STS.U8 [R29+UR4+0xa40], R20 ;  /* 0x000a40141d007988 */ /* 0x008fe80008000004 */
[----:B------:R-:W-:Y:S04]  /*161a0*/  STS.U8 [R29+UR4+0xa60], R21 ;  /* 0x000a60151d007988 */ /* 0x000fe80008000004 */
[----:B------:R-:W-:Y:S04]  /*161b0*/  STS.U8 [R29+UR4+0xb20], R22 ;  /* 0x000b20161d007988 */ /* 0x000fe80008000004 */
[----:B------:R-:W-:Y:S04]  /*161c0*/  STS.U8 [R29+UR4+0xb00], R23 ;  /* 0x000b00171d007988 */ /* 0x000fe80008000004 */
[----:B------:R-:W-:Y:S04]  /*161d0*/  STS.U8 [R29+UR4+0xb60], R28 ;  /* 0x000b601c1d007988 */ /* 0x000fe80008000004 */
[----:B0-----:R-:W3:Y:S04]  /*161e0*/  LDL.LU R38, [R1+0x2fc] ;  /* 0x0002fc0001267983 */ /* 0x001ee80000300800 */
[----:B--2---:R0:W-:Y:S04]  /*161f0*/  STS.U8 [R29+UR4+0xb40], R30 ;  /* 0x000b401e1d007988 */ /* 0x0041e80008000004 */
[----:B0-----:R-:W2:Y:S04]  /*16200*/  LDL.LU R30, [R1+0x109c] ;  /* 0x00109c00011e7983 */ /* 0x001ea80000300800 */
        /* <DEDUP_REMOVED lines=16> */
[----:B--2---:R0:W-:Y:S04]  /*16310*/  STS.U8 [R30+UR4+0x80], R42 ;  /* 0x0000802a1e007988 */ /* 0x0041e80008000004 */
[----:B------:R1:W-:Y:S04]  /*16320*/  STS.U8 [R30+UR4+0xa0], R43 ;  /* 0x0000a02b1e007988 */ /* 0x0003e80008000004 */
[----:B------:R2:W-:Y:S04]  /*16330*/  STS.U8 [R30+UR4+0xc0], R44 ;  /* 0x0000c02c1e007988 */ /* 0x0005e80008000004 */
[----:B0-----:R-:W4:Y:S04]  /*16340*/  LDL.LU R42, [R1+0x2d0] ;  /* 0x0002d000012a7983 */ /* 0x001f280000300800 */
[----:B-1----:R-:W4:Y:S04]  /*16350*/  LDL.LU R43, [R1+0x2cc] ;  /* 0x0002cc00012b7983 */ /* 0x002f280000300800 */
[----:B------:R0:W-:Y:S04]  /*16360*/  STS.U8 [R30+UR4+0xe0], R45 ;  /* 0x0000e02d1e007988 */ /* 0x0001e80008000004 */
[----:B--2---:R-:W2:Y:S04]  /*16370*/  LDL.LU R44, [R1+0x2c8] ;  /* 0x0002c800012c7983 */ /* 0x004ea80000300800 */
[----:B------:R1:W-:Y:S04]  /*16380*/  STS.U8 [R30+UR4+0x1a0], R46 ;  /* 0x0001a02e1e007988 */ /* 0x0003e80008000004 */
[----:B0-----:R-:W2:Y:S04]  /*16390*/  LDL.LU R45, [R1+0x2c4] ;  /* 0x0002c400012d7983 */ /* 0x001ea80000300800 */
[----:B------:R0:W-:Y:S04]  /*163a0*/  STS.U8 [R30+UR4+0x180], R47 ;  /* 0x0001802f1e007988 */ /* 0x0001e80008000004 */
[----:B-1----:R-:W2:Y:S04]  /*163b0*/  LDL.LU R46, [R1+0x2b0] ;  /* 0x0002b000012e7983 */ /* 0x002ea80000300800 */
[----:B------:R1:W-:Y:S04]  /*163c0*/  STS.U8 [R30+UR4+0x1e0], R39 ;  /* 0x0001e0271e007988 */ /* 0x0003e80008000004 */
[----:B0-----:R-:W2:Y:S04]  /*163d0*/  LDL.LU R47, [R1+0x2ac] ;  /* 0x0002ac00012f7983 */ /* 0x001ea80000300800 */
[----:B---3--:R0:W-:Y:S04]  /*163e0*/  STS.U8 [R30+UR4+0x1c0], R38 ;  /* 0x0001c0261e007988 */ /* 0x0081e80008000004 */
[----:B-1----:R-:W3:Y:S04]  /*163f0*/  LDL.LU R39, [R1+0x2a8] ;  /* 0x0002a80001277983 */ /* 0x002ee80000300800 */
[----:B0-----:R-:W3:Y:S04]  /*16400*/  LDL.LU R38, [R1+0x2a4] ;  /* 0x0002a40001267983 */ /* 0x001ee80000300800 */
[----:B------:R-:W3:Y:S04]  /*16410*/  LDL.LU R7, [R1+0x290] ;  /* 0x0002900001077983 */ /* 0x000ee80000300800 */
        /* <DEDUP_REMOVED lines=22> */
[----:B----4-:R0:W-:Y:S04]  /*16580*/  STS.U8 [R30+UR4+0x280], R42 ;  /* 0x0002802a1e007988 */ /* 0x0101e80008000004 */
[----:B------:R1:W-:Y:S04]  /*16590*/  STS.U8 [R30+UR4+0x2a0], R43 ;  /* 0x0002a02b1e007988 */ /* 0x0003e80008000004 */
[----:B0-----:R-:W4:Y:S04]  /*165a0*/  LDL.LU R42, [R1+0x1098] ;  /* 0x00109800012a7983 */ /* 0x001f280000300800 */
[----:B-1----:R-:W4:Y:S04]  /*165b0*/  LDL.LU R43, [R1+0x1094] ;  /* 0x00109400012b7983 */ /* 0x002f280000300800 */
[----:B--2---:R0:W-:Y:S04]  /*165c0*/  STS.U8 [R30+UR4+0x2c0], R44 ;  /* 0x0002c02c1e007988 */ /* 0x0041e80008000004 */
[----:B------:R1:W-:Y:S04]  /*165d0*/  STS.U8 [R30+UR4+0x2e0], R45 ;  /* 0x0002e02d1e007988 */ /* 0x0003e80008000004 */
[----:B0-----:R-:W2:Y:S04]  /*165e0*/  LDL.LU R44, [R1+0x1090] ;  /* 0x00109000012c7983 */ /* 0x001ea80000300800 */
[----:B-1----:R-:W4:Y:S04]  /*165f0*/  LDL.LU R45, [R1+0x108c] ;  /* 0x00108c00012d7983 */ /* 0x002f280000300800 */
[----:B------:R0:W-:Y:S04]  /*16600*/  STS.U8 [R30+UR4+0x3a0], R46 ;  /* 0x0003a02e1e007988 */ /* 0x0001e80008000004 */
[----:B------:R1:W-:Y:S04]  /*16610*/  STS.U8 [R30+UR4+0x380], R47 ;  /* 0x0003802f1e007988 */ /* 0x0003e80008000004 */
[----:B---3--:R3:W-:Y:S04]  /*16620*/  STS.U8 [R30+UR4+0x3e0], R39 ;  /* 0x0003e0271e007988 */ /* 0x0087e80008000004 */
[----:B0-----:R-:W2:Y:S04]  /*16630*/  LDL.LU R46, [R1+0x1088] ;  /* 0x00108800012e7983 */ /* 0x001ea80000300800 */
[----:B-1----:R-:W4:Y:S04]  /*16640*/  LDL.LU R47, [R1+0x1084] ;  /* 0x00108400012f7983 */ /* 0x002f280000300800 */
[----:B---3--:R-:W3:Y:S04]  /*16650*/  LDL.LU R39, [R1+0x1080] ;  /* 0x0010800001277983 */ /* 0x008ee80000300800 */
[----:B------:R0:W-:Y:S04]  /*16660*/  STS.U8 [R30+UR4+0x3c0], R38 ;  /* 0x0003c0261e007988 */ /* 0x0001e80008000004 */
        /* <DEDUP_REMOVED lines=25> */
[----:B0-----:R-:W2:Y:S01]  /*16800*/  LDL.LU R38, [R1+0x1078] ;  /* 0x0010780001267983 */ /* 0x001ea20000300800 */
[----:B------:R-:W0:Y:S03]  /*16810*/  S2R R29, SR_TID.X ;  /* 0x00000000001d7919 */ /* 0x000e260000002100 */
[----:B---3--:R1:W-:Y:S04]  /*16820*/  STS.U8 [R30+UR4+0xa80], R39 ;  /* 0x000a80271e007988 */ /* 0x0083e80008000004 */
[----:B----4-:R-:W-:Y:S04]  /*16830*/  STS.U8 [R30+UR4+0xaa0], R47 ;  /* 0x000aa02f1e007988 */ /* 0x010fe80008000004 */
        /* <DEDUP_REMOVED lines=19> */
[----:B------:R-:W-:Y:S01]  /*16970*/  STS.U8 [R30+UR4+0xf80], R2 ;  /* 0x000f80021e007988 */ /* 0x000fe20008000004 */
[----:B0-----:R-:W-:-:S02]  /*16980*/  IMAD.SHL.U32 R0, R29, 0x40, RZ ;  /* 0x000000401d007824 */ /* 0x001fc400078e00ff */
[C---:B-1----:R-:W-:Y:S01]  /*16990*/  IMAD.SHL.U32 R39, R29.reuse, 0x8, RZ ;  /* 0x000000081d277824 */ /* 0x042fe200078e00ff */
[----:B------:R-:W3:Y:S02]  /*169a0*/  LDL.LU R21, [R1+0x80] ;  /* 0x0000800001157983 */ /* 0x000ee40000300800 */
[----:B------:R-:W-:Y:S02]  /*169b0*/  LOP3.LUT R0, R0, 0x1c0, RZ, 0xc0, !PT ;  /* 0x000001c000007812 */ /* 0x000fe400078ec0ff */
[----:B------:R-:W3:Y:S02]  /*169c0*/  LDL.LU R28, [R1+0x6c] ;  /* 0x00006c00011c7983 */ /* 0x000ee40000300800 */
[----:B------:R-:W-:Y:S02]  /*169d0*/  LOP3.LUT R0, R0, 0x30, R39, 0xf8, !PT ;  /* 0x0000003000007812 */ /* 0x000fe400078ef827 */
[----:B------:R-:W4:Y:S04]  /*169e0*/  LDL.LU R22, [R1+0x25c] ;  /* 0x00025c0001167983 */ /* 0x000f280000300800 */
[----:B------:R-:W4:Y:S04]  /*169f0*/  LDL.LU R23, [R1+0x254] ;  /* 0x0002540001177983 */ /* 0x000f280000300800 */
[----:B--2---:R0:W-:Y:S04]  /*16a00*/  STS.U8 [R30+UR4+0xfe0], R38 ;  /* 0x000fe0261e007988 */ /* 0x0041e80008000004 */
[----:B------:R-:W-:Y:S01]  /*16a10*/  STS.U8 [R30+UR4+0xfc0], R3 ;  /* 0x000fc0031e007988 */ /* 0x000fe20008000004 */
[----:B0-----:R-:W-:-:S05]  /*16a20*/  IMAD.SHL.U32 R38, R29, 0x2, RZ ;  /* 0x000000021d267824 */ /* 0x001fca00078e00ff */
[----:B------:R-:W-:Y:S01]  /*16a30*/  LOP3.LUT R0, R0, 0x30, R38, 0x78, !PT ;  /* 0x0000003000007812 */ /* 0x000fe200078e7826 */
[----:B------:R-:W-:Y:S06]  /*16a40*/  BAR.SYNC.DEFER_BLOCKING 0x0 ;  /* 0x0000000000007b1d */ /* 0x000fec0000010000 */
[----:B------:R-:W0:Y:S04]  /*16a50*/  LDSM.16.M88.4 R8, [R0+UR4] ;  /* 0x000000040008783b */ /* 0x000e280008000200 */
[----:B------:R-:W-:Y:S01]  /*16a60*/  LDSM.16.M88.4 R12, [R0+UR4+0x600] ;  /* 0x00060004000c783b */ /* 0x000fe20008000200 */
[----:B0-----:R-:W-:-:S03]  /*16a70*/  IMAD.MOV.U32 R38, RZ, RZ, R8 ;  /* 0x000000ffff267224 */ /* 0x001fc600078e0008 */
[----:B------:R-:W-:Y:S01]  /*16a80*/  STL.64 [R1+0x268], R10 ;  /* 0x0002680a01007387 */ /* 0x000fe20000100a00 */
[----:B------:R-:W-:-:S03]  /*16a90*/  IMAD.MOV.U32 R39, RZ, RZ, R9 ;  /* 0x000000ffff277224 */ /* 0x000fc600078e0009 */
[----:B------:R-:W0:Y:S04]  /*16aa0*/  LDSM.16.M88.4 R8, [R0+UR4+0x200] ;  /* 0x000200040008783b */ /* 0x000e280008000200 */
[----:B0-----:R-:W-:Y:S01]  /*16ab0*/  STL.64 [R1+0x270], R8 ;  /* 0x0002700801007387 */ /* 0x001fe20000100a00 */
[----:B------:R-:W-:Y:S02]  /*16ac0*/  IMAD.MOV.U32 R6, RZ, RZ, R8 ;  /* 0x000000ffff067224 */ /* 0x000fe400078e0008 */
[----:B------:R-:W-:Y:S01]  /*16ad0*/  IMAD.MOV.U32 R7, RZ, RZ, R9 ;  /* 0x000000ffff077224 */ /* 0x000fe200078e0009 */
[----:B------:R-:W-:Y:S04]  /*16ae0*/  STL.64 [R1+0x278], R10 ;  /* 0x0002780a01007387 */ /* 0x000fe80000100a00 */
[----:B------:R-:W0:Y:S04]  /*16af0*/  LDSM.16.M88.4 R8, [R0+UR4+0x400] ;  /* 0x000400040008783b */ /* 0x000e280008000200 */
[----:B0-----:R-:W-:Y:S04]  /*16b00*/  STL.64 [R1+0x280], R8 ;  /* 0x0002800801007387 */ /* 0x001fe80000100a00 */
[----:B------:R0:W-:Y:S04]  /*16b10*/  STL.64 [R1+0x288], R10 ;  /* 0x0002880a01007387 */ /* 0x0001e80000100a00 */
[----:B------:R-:W-:Y:S04]  /*16b20*/  STL.64 [R1+0x290], R12 ;  /* 0x0002900c01007387 */ /* 0x000fe80000100a00 */
[----:B------:R-:W-:Y:S01]  /*16b30*/  STL.64 [R1+0x298], R14 ;  /* 0x0002980e01007387 */ /* 0x000fe20000100a00 */
[----:B0-----:R-:W-:-:S02]  /*16b40*/  IMAD.MOV.U32 R10, RZ, RZ, R12 ;  /* 0x000000ffff0a7224 */ /* 0x001fc400078e000c */
[----:B------:R-:W-:Y:S02]  /*16b50*/  IMAD.MOV.U32 R11, RZ, RZ, R13 ;  /* 0x000000ffff0b7224 */ /* 0x000fe400078e000d */
[----:B------:R-:W0:Y:S04]  /*16b60*/  LDSM.16.M88.4 R12, [R0+UR4+0x800] ;  /* 0x00080004000c783b */ /* 0x000e280008000200 */
[----:B0-----:R-:W-:Y:S01]  /*16b70*/  STL.64 [R1+0x2a0], R12 ;  /* 0x0002a00c01007387 */ /* 0x001fe20000100a00 */
[----:B------:R-:W-:Y:S02]  /*16b80*/  IMAD.MOV.U32 R17, RZ, RZ, R12 ;  /* 0x000000ffff117224 */ /* 0x000fe400078e000c */
[----:B------:R-:W-:Y:S01]  /*16b90*/  IMAD.MOV.U32 R16, RZ, RZ, R13 ;  /* 0x000000ffff107224 */ /* 0x000fe200078e000d */
[----:B------:R-:W-:Y:S04]  /*16ba0*/  STL.64 [R1+0x2a8], R14 ;  /* 0x0002a80e01007387 */ /* 0x000fe80000100a00 */
[----:B------:R-:W0:Y:S04]  /*16bb0*/  LDSM.16.M88.4 R12, [R0+UR4+0xa00] ;  /* 0x000a0004000c783b */ /* 0x000e280008000200 */
[----:B0-----:R-:W-:Y:S01]  /*16bc0*/  STL.64 [R1+0x2b0], R12 ;  /* 0x0002b00c01007387 */ /* 0x001fe20000100a00 */
[----:B------:R-:W-:-:S02]  /*16bd0*/  IMAD.MOV.U32 R30, RZ, RZ, R12 ;  /* 0x000000ffff1e7224 */ /* 0x000fc400078e000c */
[----:B------:R-:W-:Y:S01]  /*16be0*/  IMAD.MOV.U32 R29, RZ, RZ, R13 ;  /* 0x000000ffff1d7224 */ /* 0x000fe200078e000d */
[----:B------:R-:W-:Y:S04]  /*16bf0*/  STL.64 [R1+0x2b8], R14 ;  /* 0x0002b80e01007387 */ /* 0x000fe80000100a00 */
[----:B------:R-:W0:Y:S02]  /*16c00*/  LDSM.16.M88.4 R12, [R0+UR4+0xc00] ;  /* 0x000c0004000c783b */ /* 0x000e240008000200 */
[----:B0-----:R-:W-:Y:S02]  /*16c10*/  IMAD.MOV.U32 R46, RZ, RZ, R12 ;  /* 0x000000ffff2e7224 */ /* 0x001fe400078e000c */
[----:B------:R-:W-:Y:S01]  /*16c20*/  STL.64 [R1+0x2c8], R14 ;  /* 0x0002c80e01007387 */ /* 0x000fe20000100a00 */
[----:B------:R-:W-:-:S03]  /*16c30*/  IMAD.MOV.U32 R47, RZ, RZ, R13 ;  /* 0x000000ffff2f7224 */ /* 0x000fc600078e000d */
[----:B------:R-:W0:Y:S04]  /*16c40*/  LDSM.16.M88.4 R12, [R0+UR4+0xe00] ;  /* 0x000e0004000c783b */ /* 0x000e280008000200 */
[----:B------:R-:W2:Y:S04]  /*16c50*/  LDL.LU.64 R52, [R1] ;  /* 0x0000000001347983 */ /* 0x000ea80000300a00 */
[----:B------:R-:W2:Y:S04]  /*16c60*/  LDL.LU.64 R54, [R1+0x8] ;  /* 0x0000080001367983 */ /* 0x000ea80000300a00 */
[----:B0-----:R-:W-:Y:S04]  /*16c70*/  STL.64 [R1+0x2d0], R12 ;  /* 0x0002d00c01007387 */ /* 0x001fe80000100a00 */
[----:B------:R0:W-:Y:S04]  /*16c80*/  STL.64 [R1+0x2d8], R14 ;  /* 0x0002d80e01007387 */ /* 0x0001e80000100a00 */
[----:B------:R-:W2:Y:S04]  /*16c90*/  LDL.LU.64 R48, [R1+0xa0] ;  /* 0x0000a00001307983 */ /* 0x000ea80000300a00 */
[----:B------:R-:W2:Y:S04]  /*16ca0*/  LDL.LU.64 R50, [R1+0xa8] ;  /* 0x0000a80001327983 */ /* 0x000ea80000300a00 */
[----:B------:R-:W2:Y:S04]  /*16cb0*/  LDL.LU.64 R40, [R1+0xb0] ;  /* 0x0000b00001287983 */ /* 0x000ea80000300a00 */
[----:B------:R-:W2:Y:S01]  /*16cc0*/  LDL.LU.64 R42, [R1+0xb8] ;  /* 0x0000b800012a7983 */ /* 0x000ea20000300a00 */
[----:B------:R-:W-:-:S02]  /*16cd0*/  IMAD R2, R4, 0x100, R5 ;  /* 0x0000010004027824 */ /* 0x000fc400078e0205 */
[----:B---3--:R-:W-:Y:S01]  /*16ce0*/  IMAD R3, R28, 0x100, R21 ;  /* 0x000001001c037824 */ /* 0x008fe200078e0215 */
[----:B------:R-:W3:Y:S01]  /*16cf0*/  LDL.LU R20, [R1+0x2ec] ;  /* 0x0002ec0001147983 */ /* 0x000ee20000300800 */
[----:B----4-:R-:W-:-:S03]  /*16d00*/  IMAD R4, R23, 0x100, R22 ;  /* 0x0000010017047824 */ /* 0x010fc600078e0216 */
[----:B------:R-:W3:Y:S04]  /*16d10*/  LDL.LU R21, [R1+0x2e8] ;  /* 0x0002e80001157983 */ /* 0x000ee80000300800 */
[----:B------:R-:W4:Y:S04]  /*16d20*/  LDL.LU R22, [R1+0x2f4] ;  /* 0x0002f40001167983 */ /* 0x000f280000300800 */
[----:B------:R-:W4:Y:S01]  /*16d30*/  LDL.LU R23, [R1+0x2f0] ;  /* 0x0002f00001177983 */ /* 0x000f220000300800 */
[----:B------:R-:W-:Y:S01]  /*16d40*/  IMAD R5, R34, 0x100, R35 ;  /* 0x0000010022057824 */ /* 0x000fe200078e0223 */
[----:B0-----:R-:W-:Y:S01]  /*16d50*/  F2FP.F16.E5M2.UNPACK_B R14, R4 ;  /* 0x00000004ff0e723e */ /* 0x001fe200020004ff */
[----:B------:R-:W-:Y:S01]  /*16d60*/  IMAD.MOV.U32 R19, RZ, RZ, R8 ;  /* 0x000000ffff137224 */ /* 0x000fe200078e0008 */
[----:B------:R-:W-:Y:S01]  /*16d70*/  F2FP.F16.E5M2.UNPACK_B R8, R38 ;  /* 0x00000026ff08723e */ /* 0x000fe200020004ff */
[----:B------:R-:W-:Y:S01]  /*16d80*/  IMAD.MOV.U32 R18, RZ, RZ, R9 ;  /* 0x000000ffff127224 */ /* 0x000fe200078e0009 */
[----:B------:R-:W-:Y:S01]  /*16d90*/  F2FP.F16.E5M2.UNPACK_B R15, R5 ;  /* 0x00000005ff0f723e */ /* 0x000fe200020004ff */
[----:B------:R-:W-:Y:S01]  /*16da0*/  IMAD.MOV.U32 R28, RZ, RZ, R12 ;  /* 0x000000ffff1c7224 */ /* 0x000fe200078e000c */
[----:B------:R-:W-:Y:S01]  /*16db0*/  F2FP.F16.E5M2.UNPACK_B R12, R2 ;  /* 0x00000002ff0c723e */ /* 0x000fe200020004ff */
[----:B------:R-:W-:Y:S01]  /*16dc0*/  IMAD.MOV.U32 R0, RZ, RZ, R13 ;  /* 0x000000ffff007224 */ /* 0x000fe200078e000d */
[----:B------:R-:W-:-:S02]  /*16dd0*/  F2FP.F16.E5M2.UNPACK_B R13, R3 ;  /* 0x00000003ff0d723e */ /* 0x000fc400020004ff */
[----:B------:R-:W-:Y:S02]  /*16de0*/  F2FP.F16.E5M2.UNPACK_B R9, R39 ;  /* 0x00000027ff09723e */ /* 0x000fe400020004ff */
[----:B------:R-:W-:Y:S02]  /*16df0*/  F2FP.F16.E5M2.UNPACK_B R6, R6 ;  /* 0x00000006ff06723e */ /* 0x000fe400020004ff */
[----:B------:R-:W-:Y:S01]  /*16e00*/  F2FP.F16.E5M2.UNPACK_B R7, R7 ;  /* 0x00000007ff07723e */ /* 0x000fe200020004ff */
[----:B------:R-:W-:Y:S01]  /*16e10*/  STL.64 [R1+0x1028], R38 ;  /* 0x0010282601007387 */ /* 0x000fe20000100a00 */
[----:B------:R-:W-:-:S03]  /*16e20*/  F2FP.F16.E5M2.UNPACK_B R4, R19 ;  /* 0x00000013ff04723e */ /* 0x000fc600020004ff */
[----:B------:R0:W-:Y:S01]  /*16e30*/  STL.64 [R1+0x1020], R36 ;  /* 0x0010202401007387 */ /* 0x0001e20000100a00 */
[----:B------:R-:W-:-:S03]  /*16e40*/  F2FP.F16.E5M2.UNPACK_B R5, R18 ;  /* 0x00000012ff05723e */ /* 0x000fc600020004ff */
[----:B------:R-:W4:Y:S01]  /*16e50*/  LDL.LU R61, [R1+0x314] ;  /* 0x00031400013d7983 */ /* 0x000f220000300800 */
[----:B------:R-:W-:Y:S01]  /*16e60*/  IMAD R2, R32, 0x100, R33 ;  /* 0x0000010020027824 */ /* 0x000fe200078e0221 */
[----:B--2---:R-:W-:-:S15]  /*16e70*/  HMMA.16816.F32 R52, R12, R8, R52 ;  /* 0x000000080c34723c */ /* 0x004fde0000001834 */
[----:B------:R-:W-:-:S08]  /*16e80*/  NOP ;  /* 0x0000000000007918 */ /* 0x000fd00000000000 */
[----:B------:R-:W-:Y:S04]  /*16e90*/  STL [R1+0xfcc], R52 ;  /* 0x000fcc3401007387 */ /* 0x000fe80000100800 */
[----:B------:R-:W-:Y:S01]  /*16ea0*/  STL [R1+0xfc8], R53 ;  /* 0x000fc83501007387 */ /* 0x000fe20000100800 */
[C---:B------:R-:W-:Y:S03]  /*16eb0*/  HMMA.16816.F32 R48, R12.reuse, R6, R48 ;  /* 0x000000060c30723c */ /* 0x040fe60000001830 */
[----:B------:R1:W-:Y:S04]  /*16ec0*/  STL [R1+0xfc4], R54 ;  /* 0x000fc43601007387 */ /* 0x0003e80000100800 */
[----:B------:R2:W-:Y:S01]  /*16ed0*/  STL [R1+0xfc0], R55 ;  /* 0x000fc03701007387 */ /* 0x0005e20000100800 */
[----:B------:R-:W-:-:S15]  /*16ee0*/  HMMA.16816.F32 R40, R12, R4, R40 ;  /* 0x000000040c28723c */ /* 0x000fde0000001828 */
[----:B------:R4:W-:Y:S04]  /*16ef0*/  STL [R1+0xfbc], R50 ;  /* 0x000fbc3201007387 */ /* 0x0009e80000100800 */
[----:B------:R4:W-:Y:S04]  /*16f00*/  STL [R1+0xfb8], R51 ;  /* 0x000fb83301007387 */ /* 0x0009e80000100800 */
[----:B0-----:R-:W4:Y:S04]  /*16f10*/  LDL.LU.64 R36, [R1+0x1b0] ;  /* 0x0001b00001247983 */ /* 0x001f280000300a00 */
[----:B------:R-:W4:Y:S01]  /*16f20*/  LDL.LU.64 R38, [R1+0x1b8] ;  /* 0x0001b80001267983 */ /* 0x000f220000300a00 */
[----:B-1----:R-:W-:-:S02]  /*16f30*/  IMAD.MOV.U32 R54, RZ, RZ, R42 ;  /* 0x000000ffff367224 */ /* 0x002fc400078e002a */
[----:B--2---:R-:W-:Y:S02]  /*16f40*/  IMAD.MOV.U32 R55, RZ, RZ, R43 ;  /* 0x000000ffff377224 */ /* 0x004fe400078e002b */
[----:B------:R-:W-:Y:S02]  /*16f50*/  IMAD.MOV.U32 R52, RZ, RZ, R40 ;  /* 0x000000ffff347224 */ /* 0x000fe400078e0028 */
[----:B------:R-:W-:Y:S01]  /*16f60*/  IMAD.MOV.U32 R53, RZ, RZ, R41 ;  /* 0x000000ffff357224 */ /* 0x000fe200078e0029 */
[----:B------:R-:W-:Y:S04]  /*16f70*/  STL.64 [R1+0x1038], R54 ;  /* 0x0010383601007387 */ /* 0x000fe80000100a00 */
[----:B------:R0:W-:Y:S04]  /*16f80*/  STL.64 [R1+0x1030], R52 ;  /* 0x0010303401007387 */ /* 0x0001e80000100a00 */
[----:B------:R-:W2:Y:S04]  /*16f90*/  LDL.LU.64 R32, [R1+0x240] ;  /* 0x0002400001207983 */ /* 0x000ea80000300a00 */
[----:B------:R-:W2:Y:S01]  /*16fa0*/  LDL.LU.64 R34, [R1+0x248] ;  /* 0x0002480001227983 */ /* 0x000ea20000300a00 */
[----:B---3--:R-:W-:-:S02]  /*16fb0*/  IMAD R3, R21, 0x100, R20 ;  /* 0x0000010015037824 */ /* 0x008fc400078e0214 */
[----:B----4-:R-:W-:Y:S01]  /*16fc0*/  IMAD R18, R23, 0x100, R22 ;  /* 0x0000010017127824 */ /* 0x010fe200078e0216 */
[----:B------:R-:W3:Y:S04]  /*16fd0*/  LDL.LU.64 R20, [R1+0x230] ;  /* 0x0002300001147983 */ /* 0x000ee80000300a00 */
[----:B------:R-:W3:Y:S01]  /*16fe0*/  LDL.LU.64 R22, [R1+0x238] ;  /* 0x0002380001167983 */ /* 0x000ee20000300a00 */
[----:B------:R-:W-:Y:S02]  /*16ff0*/  F2FP.F16.E5M2.UNPACK_B R10, R10 ;  /* 0x0000000aff0a723e */ /* 0x000fe400020004ff */
[----:B------:R-:W-:Y:S02]  /*17000*/  F2FP.F16.E5M2.UNPACK_B R11, R11 ;  /* 0x0000000bff0b723e */ /* 0x000fe400020004ff */
[----:B------:R-:W-:-:S02]  /*17010*/  F2FP.F16.E5M2.UNPACK_B R40, R17 ;  /* 0x00000011ff28723e */ /* 0x000fc400020004ff */
[----:B------:R-:W-:Y:S02]  /*17020*/  F2FP.F16.E5M2.UNPACK_B R41, R16 ;  /* 0x00000010ff29723e */ /* 0x000fe400020004ff */
[----:B------:R-:W-:Y:S02]  /*17030*/  F2FP.F16.E5M2.UNPACK_B R42, R30 ;  /* 0x0000001eff2a723e */ /* 0x000fe400020004ff */
[----:B------:R-:W-:Y:S02]  /*17040*/  F2FP.F16.E5M2.UNPACK_B R43, R29 ;  /* 0x0000001dff2b723e */ /* 0x000fe400020004ff */
[----:B------:R-:W-:Y:S02]  /*17050*/  F2FP.F16.E5M2.UNPACK_B R16, R2 ;  /* 0x00000002ff10723e */ /* 0x000fe400020004ff */
[----:B------:R-:W-:Y:S01]  /*17060*/  F2FP.F16.E5M2.UNPACK_B R2, R28 ;  /* 0x0000001cff02723e */ /* 0x000fe200020004ff */
[----:B------:R-:W-:Y:S01]  /*17070*/  IMAD R19, R31, 0x100, R61 ;  /* 0x000001001f137824 */ /* 0x000fe200078e023d */
[C---:B------:R-:W-:Y:S06]  /*17080*/  HMMA.16816.F32 R36, R12.reuse, R10, R36 ;  /* 0x0000000a0c24723c */ /* 0x040fec0000001824 */
[----:B--2---:R-:W-:-:S15]  /*17090*/  HMMA.16816.F32 R32, R12, R40, R32 ;  /* 0x000000280c20723c */ /* 0x004fde0000001820 */
[----:B------:R-:W-:-:S03]  /*170a0*/  NOP ;  /* 0x0000000000007918 */ /* 0x000fc60000000000 */
[----:B------:R-:W-:Y:S02]  /*170b0*/  IMAD.MOV.U32 R50, RZ, RZ, R36 ;  /* 0x000000ffff327224 */ /* 0x000fe400078e0024 */
[----:B------:R-:W-:Y:S01]  /*170c0*/  IMAD.MOV.U32 R51, RZ, RZ, R37 ;  /* 0x000000ffff337224 */ /* 0x000fe200078e0025 */
[----:B------:R-:W-:Y:S04]  /*170d0*/  STL.64 [R1+0x38], R38 ;  /* 0x0000382601007387 */ /* 0x000fe80000100a00 */
[----:B------:R-:W-:Y:S04]  /*170e0*/  STL.64 [R1+0x1060], R50 ;  /* 0x0010603201007387 */ /* 0x000fe80000100a00 */
[----:B------:R1:W-:Y:S04]  /*170f0*/  STL.64 [R1+0x1058], R48 ;  /* 0x0010583001007387 */ /* 0x0003e80000100a00 */
[----:B0-----:R-:W2:Y:S04]  /*17100*/  LDL.LU.64 R52, [R1+0x1e0] ;  /* 0x0001e00001347983 */ /* 0x001ea80000300a00 */
[----:B------:R-:W2:Y:S01]  /*17110*/  LDL.LU.64 R54, [R1+0x1e8] ;  /* 0x0001e80001367983 */ /* 0x000ea20000300a00 */
[----:B---3--:R-:W-:Y:S03]  /*17120*/  HMMA.16816.F32 R20, R12, R42, R20 ;  /* 0x0000002a0c14723c */ /* 0x008fe60000001814 */
[----:B------:R0:W-:Y:S04]  /*17130*/  STL.64 [R1+0x60], R32 ;  /* 0x0000602001007387 */ /* 0x0001e80000100a00 */
[----:B------:R3:W-:Y:S04]  /*17140*/  STL.64 [R1+0x68], R34 ;  /* 0x0000682201007387 */ /* 0x0007e80000100a00 */
[----:B------:R-:W-:Y:S04]  /*17150*/  STL [R1+0xfb0], R46 ;  /* 0x000fb02e01007387 */ /* 0x000fe80000100800 */
[----:B------:R-:W-:Y:S04]  /*17160*/  STL [R1+0xfb4], R47 ;  /* 0x000fb42f01007387 */ /* 0x000fe80000100800 */
[----:B-1----:R-:W4:Y:S04]  /*17170*/  LDL.LU.64 R48, [R1+0x190] ;  /* 0x0001900001307983 */ /* 0x002f280000300a00 */
[----:B------:R-:W4:Y:S04]  /*17180*/  LDL.LU.64 R50, [R1+0x198] ;  /* 0x0001980001327983 */ /* 0x000f280000300a00 */
[----:B------:R1:W-:Y:S04]  /*17190*/  STL.64 [R1+0x80], R20 ;  /* 0x0000801401007387 */ /* 0x0003e80000100a00 */
[----:B------:R1:W-:Y:S04]  /*171a0*/  STL.64 [R1+0x88], R22 ;  /* 0x0000881601007387 */ /* 0x0003e80000100a00 */
[----:B------:R-:W4:Y:S04]  /*171b0*/  LDL.LU.64 R36, [R1+0x170] ;  /* 0x0001700001247983 */ /* 0x000f280000300a00 */
[----:B------:R-:W4:Y:S04]  /*171c0*/  LDL.LU.64 R38, [R1+0x178] ;  /* 0x0001780001267983 */ /* 0x000f280000300a00 */
[----:B0-----:R-:W4:Y:S04]  /*171d0*/  LDL.LU.64 R32, [R1+0x150] ;  /* 0x0001500001207983 */ /* 0x001f280000300a00 */
[----:B---3--:R-:W3:Y:S04]  /*171e0*/  LDL.LU.64 R34, [R1+0x158] ;  /* 0x0001580001227983 */ /* 0x008ee80000300a00 */
[----:B------:R-:W3:Y:S04]  /*171f0*/  LDL.LU.64 R28, [R1+0x120] ;  /* 0x00012000011c7983 */ /* 0x000ee80000300a00 */
[----:B------:R-:W3:Y:S04]  /*17200*/  LDL.LU.64 R30, [R1+0x128] ;  /* 0x00012800011e7983 */ /* 0x000ee80000300a00 */
[----:B-1----:R-:W3:Y:S04]  /*17210*/  LDL.LU.64 R20, [R1+0x130] ;  /* 0x0001300001147983 */ /* 0x002ee80000300a00 */
[----:B------:R-:W3:Y:S01]  /*17220*/  LDL.LU.64 R22, [R1+0x138] ;  /* 0x0001380001167983 */ /* 0x000ee20000300a00 */
[----:B------:R-:W-:-:S02]  /*17230*/  F2FP.F16.E5M2.UNPACK_B R44, R46 ;  /* 0x0000002eff2c723e */ /* 0x000fc400020004ff */
[----:B------:R-:W-:Y:S02]  /*17240*/  F2FP.F16.E5M2.UNPACK_B R45, R47 ;  /* 0x0000002fff2d723e */ /* 0x000fe400020004ff */
[----:B------:R-:W-:Y:S02]  /*17250*/  F2FP.F16.E5M2.UNPACK_B R17, R3 ;  /* 0x00000003ff11723e */ /* 0x000fe400020004ff */
[----:B------:R-:W-:Y:S02]  /*17260*/  F2FP.F16.E5M2.UNPACK_B R3, R0 ;  /* 0x00000000ff03723e */ /* 0x000fe400020004ff */
[----:B------:R-:W-:Y:S01]  /*17270*/  F2FP.F16.E5M2.UNPACK_B R18, R18 ;  /* 0x00000012ff12723e */ /* 0x000fe200020004ff */
[----:B------:R-:W3:Y:S01]  /*17280*/  LDL.LU R56, [R1+0x354] ;  /* 0x0003540001387983 */ /* 0x000ee20000300800 */
[----:B------:R-:W-:-:S03]  /*17290*/  F2FP.F16.E5M2.UNPACK_B R19, R19 ;  /* 0x00000013ff13723e */ /* 0x000fc600020004ff */
[----:B------:R-:W3:Y:S01]  /*172a0*/  LDL.LU R57, [R1+0x350] ;  /* 0x0003500001397983 */ /* 0x000ee20000300800 */
[----:B--2---:R-:W-:-:S15]  /*172b0*/  HMMA.16816.F32 R52, R12, R44, R52 ;  /* 0x0000002c0c34723c */ /* 0x004fde0000001834 */
[----:B------:R-:W-:-:S09]  /*172c0*/  NOP ;  /* 0x0000000000007918 */ /* 0x000fd20000000000 */
[----:B------:R-:W-:Y:S02]  /*172d0*/  IMAD.MOV.U32 R47, RZ, RZ, R54 ;  /* 0x000000ffff2f7224 */ /* 0x000fe400078e0036 */
[----:B------:R-:W-:Y:S01]  /*172e0*/  IMAD.MOV.U32 R46, RZ, RZ, R55 ;  /* 0x000000ffff2e7224 */ /* 0x000fe200078e0037 */
[----:B------:R-:W-:Y:S04]  /*172f0*/  STL.64 [R1+0xe0], R52 ;  /* 0x0000e03401007387 */ /* 0x000fe80000100a00 */
[----:B------:R-:W-:Y:S04]  /*17300*/  STL.64 [R1+0x1070], R46 ;  /* 0x0010702e01007387 */ /* 0x000fe80000100a00 */
[----:B------:R0:W-:Y:S01]  /*17310*/  STL.64 [R1+0x1068], R44 ;  /* 0x0010682c01007387 */ /* 0x0001e20000100a00 */
[C---:B----4-:R-:W-:Y:S06]  /*17320*/  HMMA.16816.F32 R36, R16.reuse, R8, R36 ;  /* 0x000000081024723c */ /* 0x050fec0000001824 */
[C---:B---3--:R-:W-:Y:S06]  /*17330*/  HMMA.16816.F32 R32, R16.reuse, R6, R32 ;  /* 0x000000061020723c */ /* 0x048fec0000001820 */
[C---:B------:R-:W-:Y:S06]  /*17340*/  HMMA.16816.F32 R28, R16.reuse, R4, R28 ;  /* 0x00000004101c723c */ /* 0x040fec000000181c */
[----:B------:R-:W-:Y:S06]  /*17350*/  HMMA.16816.F32 R20, R16, R10, R20 ;  /* 0x0000000a1014723c */ /* 0x000fec0000001814 */
[----:B0-----:R-:W-:Y:S01]  /*17360*/  HMMA.16816.F32 R44, R12, R2, R48 ;  /* 0x000000020c2c723c */ /* 0x001fe20000001830 */
[----:B------:R-:W2:Y:S04]  /*17370*/  LDL.LU R14, [R1+0x34c] ;  /* 0x00034c00010e7983 */ /* 0x000ea80000300800 */
[----:B------:R-:W2:-:S15]  /*17380*/  LDL.LU R15, [R1+0x348] ;  /* 0x00034800010f7983 */ /* 0x000e9e0000300800 */
[----:B------:R-:W-:-:S03]  /*17390*/  NOP ;  /* 0x0000000000007918 */ /* 0x000fc60000000000 */
[----:B------:R0:W-:Y:S04]  /*173a0*/  STL.64 [R1+0xc0], R44 ;  /* 0x0000c02c01007387 */ /* 0x0001e80000100a00 */
[----:B------:R1:W-:Y:S04]  /*173b0*/  STL.64 [R1+0xc8], R46 ;  /* 0x0000c82e01007387 */ /* 0x0003e80000100a00 */
[----:B------:R-:W-:Y:S04]  /*173c0*/  STL [R1+0xf0], R36 ;  /* 0x0000f02401007387 */ /* 0x000fe80000100800 */
[----:B------:R-:W-:Y:S04]  /*173d0*/  STL.64 [R1+0x100], R32 ;  /* 0x0001002001007387 */ /* 0x000fe80000100a00 */
[----:B------:R-:W-:Y:S04]  /*173e0*/  STL.64 [R1+0x108], R34 ;  /* 0x0001082201007387 */ /* 0x000fe80000100a00 */
[----:B------:R-:W-:Y:S04]  /*173f0*/  STL.64 [R1+0x120], R28 ;  /* 0x0001201c01007387 */ /* 0x000fe80000100a00 */
[----:B------:R-:W-:Y:S04]  /*17400*/  STL.64 [R1+0x128], R30 ;  /* 0x0001281e01007387 */ /* 0x000fe80000100a00 */
[----:B0-----:R-:W3:Y:S04]  /*17410*/  LDL.LU.64 R44, [R1+0x220] ;  /* 0x00022000012c7983 */ /* 0x001ee80000300a00 */
[----:B------:R0:W-:Y:S04]  /*17420*/  STL.64 [R1+0x130], R20 ;  /* 0x0001301401007387 */ /* 0x0001e80000100a00 */
[----:B------:R4:W-:Y:S04]  /*17430*/  STL.64 [R1+0x138], R22 ;  /* 0x0001381601007387 */ /* 0x0009e80000100a00 */
[----:B-1----:R-:W3:Y:S04]  /*17440*/  LDL.LU.64 R46, [R1+0x228] ;  /* 0x00022800012e7983 */ /* 0x002ee80000300a00 */
[----:B------:R-:W2:Y:S04]  /*17450*/  LDL.LU.64 R48, [R1+0x210] ;  /* 0x0002100001307983 */ /* 0x000ea80000300a00 */
[----:B------:R-:W2:Y:S01]  /*17460*/  LDL.LU.64 R50, [R1+0x218] ;  /* 0x0002180001327983 */ /* 0x000ea20000300a00 */
[----:B------:R-:W-:-:S02]  /*17470*/  IMAD.MOV.U32 R61, RZ, RZ, R37 ;  /* 0x000000ffff3d7224 */ /* 0x000fc400078e0025 */
[----:B------:R-:W-:Y:S01]  /*17480*/  IMAD.MOV.U32 R60, RZ, RZ, R38 ;  /* 0x000000ffff3c7224 */ /* 0x000fe200078e0026 */
[----:B0-----:R-:W2:Y:S04]  /*17490*/  LDL.LU.64 R20, [R1+0x1d0] ;  /* 0x0001d00001147983 */ /* 0x001ea80000300a00 */
[----:B----4-:R-:W4:Y:S04]  /*174a0*/  LDL.LU.64 R22, [R1+0x1d8] ;  /* 0x0001d80001167983 */ /* 0x010f280000300a00 */
[----:B------:R-:W4:Y:S04]  /*174b0*/  LDL.LU.64 R28, [R1+0x180] ;  /* 0x00018000011c7983 */ /* 0x000f280000300a00 */
[----:B------:R-:W4:Y:S04]  /*174c0*/  LDL.LU.64 R30, [R1+0x188] ;  /* 0x00018800011e7983 */ /* 0x000f280000300a00 */
[----:B------:R-:W4:Y:S04]  /*174d0*/  LDL.LU.64 R52, [R1+0x160] ;  /* 0x0001600001347983 */ /* 0x000f280000300a00 */
[----:B------:R-:W4:Y:S01]  /*174e0*/  LDL.LU.64 R54, [R1+0x168] ;  /* 0x0001680001367983 */ /* 0x000f220000300a00 */
[----:B------:R-:W-:-:S03]  /*174f0*/  IMAD.MOV.U32 R0, RZ, RZ, R39 ;  /* 0x000000ffff007224 */ /* 0x000fc600078e0027 */
[----:B------:R-:W4:Y:S04]  /*17500*/  LDL.LU.64 R36, [R1+0x140] ;  /* 0x0001400001247983 */ /* 0x000f280000300a00 */
[----:B------:R-:W4:Y:S04]  /*17510*/  LDL.LU.64 R38, [R1+0x148] ;  /* 0x0001480001267983 */ /* 0x000f280000300a00 */
[----:B------:R-:W4:Y:S01]  /*17520*/  LDL.LU.64 R32, [R1+0x90] ;  /* 0x0000900001207983 */ /* 0x000f220000300a00 */
[----:B------:R-:W-:-:S03]  /*17530*/  IMAD R13, R24, 0x100, R25 ;  /* 0x00000100180d7824 */ /* 0x000fc600078e0219 */
[----:B------:R-:W4:Y:S01]  /*17540*/  LDL.LU.64 R34, [R1+0x98] ;  /* 0x0000980001227983 */ /* 0x000f220000300a00 */
[----:B------:R-:W-:-:S03]  /*17550*/  IMAD R12, R26, 0x100, R27 ;  /* 0x000001001a0c7824 */ /* 0x000fc600078e021b */
[----:B------:R-:W4:Y:S04]  /*17560*/  LDL.LU.64 R24, [R1+0x200] ;  /* 0x0002000001187983 */ /* 0x000f280000300a00 */
[----:B------:R-:W4:Y:S04]  /*17570*/  LDL.LU.64 R26, [R1+0x208] ;  /* 0x00020800011a7983 */ /* 0x000f280000300a00 */
[----:B------:R-:W4:Y:S04]  /*17580*/  LDL.LU R58, [R1+0x36c] ;  /* 0x00036c00013a7983 */ /* 0x000f280000300800 */
[----:B------:R-:W4:Y:S01]  /*17590*/  LDL.LU R59, [R1+0x368] ;  /* 0x00036800013b7983 */ /* 0x000f220000300800 */
[----:B---3--:R-:W-:-:S15]  /*175a0*/  HMMA.16816.F32 R44, R16, R40, R44 ;  /* 0x00000028102c723c */ /* 0x008fde000000182c */
[----:B------:R-:W-:-:S08]  /*175b0*/  NOP ;  /* 0x0000000000007918 */ /* 0x000fd00000000000 */
[----:B------:R-:W-:Y:S04]  /*175c0*/  STL.64 [R1+0x150], R44 ;  /* 0x0001502c01007387 */ /* 0x000fe80000100a00 */
[----:B------:R0:W-:Y:S04]  /*175d0*/  STL.64 [R1+0x158], R46 ;  /* 0x0001582e01007387 */ /* 0x0001e80000100a00 */
[----:B0-----:R-:W3:Y:S04]  /*175e0*/  LDL.LU.64 R46, [R1+0x1070] ;  /* 0x00107000012e7983 */ /* 0x001ee80000300a00 */
[----:B------:R-:W4:Y:S01]  /*175f0*/  LDL.LU.64 R44, [R1+0x1068] ;  /* 0x00106800012c7983 */ /* 0x000f220000300a00 */
[----:B--2---:R-:W-:-:S15]  /*17600*/  HMMA.16816.F32 R48, R16, R42, R48 ;  /* 0x0000002a1030723c */ /* 0x004fde0000001830 */
[----:B------:R-:W-:-:S08]  /*17610*/  NOP ;  /* 0x0000000000007918 */ /* 0x000fd00000000000 */
[----:B------:R-:W-:Y:S04]  /*17620*/  STL.64 [R1+0x170], R48 ;  /* 0x0001703001007387 */ /* 0x000fe80000100a00 */
[----:B------:R0:W-:Y:S04]  /*17630*/  STL.64 [R1+0x178], R50 ;  /* 0x0001783201007387 */ /* 0x0001e80000100a00 */
[----:B0-----:R-:W2:Y:S04]  /*17640*/  LDL.LU.64 R50, [R1+0x1060] ;  /* 0x0010600001327983 */ /* 0x001ea80000300a00 */
[----:B------:R-:W3:Y:S01]  /*17650*/  LDL.LU.64 R48, [R1+0x1058] ;  /* 0x0010580001307983 */ /* 0x000ee20000300a00 */
[C---:B----4-:R-:W-:Y:S06]  /*17660*/  HMMA.16816.F32 R20, R16.reuse, R44, R20 ;  /* 0x0000002c1014723c */ /* 0x050fec0000001814 */
[----:B------:R-:W-:-:S15]  /*17670*/  HMMA.16816.F32 R16, R16, R2, R28 ;  /* 0x000000021010723c */ /* 0x000fde000000181c */
[----:B------:R-:W-:-:S02]  /*17680*/  NOP ;  /* 0x0000000000007918 */ /* 0x000fc40000000000 */
[----:B------:R-:W-:Y:S04]  /*17690*/  STL.64 [R1+0x190], R20 ;  /* 0x0001901401007387 */ /* 0x000fe80000100a00 */
[----:B------:R0:W-:Y:S04]  /*176a0*/  STL.64 [R1+0x198], R22 ;  /* 0x0001981601007387 */ /* 0x0001e80000100a00 */
[----:B0-----:R-:W4:Y:S04]  /*176b0*/  LDL.LU.64 R22, [R1+0x1050] ;  /* 0x0010500001167983 */ /* 0x001f280000300a00 */
[----:B------:R-:W2:Y:S04]  /*176c0*/  LDL.LU.64 R20, [R1+0x1048] ;  /* 0x0010480001147983 */ /* 0x000ea80000300a00 */
[----:B------:R-:W3:Y:S04]  /*176d0*/  LDL.LU.64 R28, [R1+0x1040] ;  /* 0x00104000011c7983 */ /* 0x000ee80000300a00 */
[----:B------:R0:W-:Y:S04]  /*176e0*/  STL.64 [R1+0x180], R16 ;  /* 0x0001801001007387 */ /* 0x0001e80000100a00 */
[----:B------:R1:W-:Y:S04]  /*176f0*/  STL.64 [R1+0x188], R18 ;  /* 0x0001881201007387 */ /* 0x0003e80000100a00 */
[----:B0-----:R-:W4:Y:S04]  /*17700*/  LDL.LU.64 R16, [R1+0x1a0] ;  /* 0x0001a00001107983 */ /* 0x001f280000300a00 */
[----:B-1----:R-:W4:Y:S01]  /*17710*/  LDL.LU.64 R18, [R1+0x1a8] ;  /* 0x0001a80001127983 */ /* 0x002f220000300a00 */
[----:B------:R-:W-:-:S02]  /*17720*/  IMAD R14, R15, 0x100, R14 ;  /* 0x000001000f0e7824 */ /* 0x000fc400078e020e */
[----:B------:R-:W-:Y:S01]  /*17730*/  IMAD R15, R57, 0x100, R56 ;  /* 0x00000100390f7824 */ /* 0x000fe200078e0238 */
[----:B------:R-:W-:Y:S02]  /*17740*/  F2FP.F16.E5M2.UNPACK_B R12, R12 ;  /* 0x0000000cff0c723e */ /* 0x000fe400020004ff */
[----:B------:R-:W-:Y:S02]  /*17750*/  F2FP.F16.E5M2.UNPACK_B R13, R13 ;  /* 0x0000000dff0d723e */ /* 0x000fe400020004ff */
[----:B------:R-:W-:Y:S02]  /*17760*/  F2FP.F16.E5M2.UNPACK_B R14, R14 ;  /* 0x0000000eff0e723e */ /* 0x000fe400020004ff */
[----:B------:R-:W-:-:S07]  /*17770*/  F2FP.F16.E5M2.UNPACK_B R15, R15 ;  /* 0x0000000fff0f723e */ /* 0x000fce00020004ff */
[C---:B------:R-:W-:Y:S06]  /*17780*/  HMMA.16816.F32 R36, R12.reuse, R4, R36 ;  /* 0x000000040c24723c */ /* 0x040fec0000001824 */
[C---:B------:R-:W-:Y:S06]  /*17790*/  HMMA.16816.F32 R32, R12.reuse, R10, R32 ;  /* 0x0000000a0c20723c */ /* 0x040fec0000001820 */
[C---:B------:R-:W-:Y:S06]  /*177a0*/  HMMA.16816.F32 R24, R12.reuse, R40, R24 ;  /* 0x000000280c18723c */ /* 0x040fec0000001818 */
[----:B----4-:R-:W-:-:S15]  /*177b0*/  HMMA.16816.F32 R16, R12, R8, R16 ;  /* 0x000000080c10723c */ /* 0x010fde0000001810 */
[----:B------:R-:W-:-:S08]  /*177c0*/  NOP ;  /* 0x0000000000007918 */ /* 0x000fd00000000000 */
[----:B------:R-:W-:Y:S04]  /*177d0*/  STL.64 [R1+0x1a0], R16 ;  /* 0x0001a01001007387 */ /* 0x000fe80000100a00 */
[----:B------:R0:W-:Y:S02]  /*177e0*/  STL.64 [R1+0x1a8], R18 ;  /* 0x0001a81201007387 */ /* 0x0001e40000100a00 */
[----:B0-----:R-:W-:-:S15]  /*177f0*/  HMMA.16816.F32 R16, R12, R6, R52 ;  /* 0x000000060c10723c */ /* 0x001fde0000001834 */
[----:B------:R-:W-:-:S08]  /*17800*/  NOP ;  /* 0x0000000000007918 */ /* 0x000fd00000000000 */
[----:B------:R-:W-:Y:S04]  /*17810*/  STL.64 [R1+0x1b0], R16 ;  /* 0x0001b01001007387 */ /* 0x000fe80000100a00 */
[----:B------:R-:W-:Y:S04]  /*17820*/  STL.64 [R1+0x1b8], R18 ;  /* 0x0001b81201007387 */ /* 0x000fe80000100a00 */
[----:B------:R0:W-:Y:S04]  /*17830*/  STL.64 [R1+0x1e0], R36 ;  /* 0x0001e02401007387 */ /* 0x0001e80000100a00 */
[----:B------:R1:W-:Y:S04]  /*17840*/  STL.64 [R1+0x1e8], R38 ;  /* 0x0001e82601007387 */ /* 0x0003e80000100a00 */
[----:B------:R-:W-:Y:S04]  /*17850*/  STL.64 [R1+0x1d0], R32 ;  /* 0x0001d02001007387 */ /* 0x000fe80000100a00 */
[----:B------:R-:W-:Y:S04]  /*17860*/  STL.64 [R1+0x1d8], R34 ;  /* 0x0001d82201007387 */ /* 0x000fe80000100a00 */
[----:B------:R-:W4:Y:S04]  /*17870*/  LDL.LU.64 R52, [R1+0x1f0] ;  /* 0x0001f00001347983 */ /* 0x000f280000300a00 */
[----:B------:R3:W-:Y:S04]  /*17880*/  STL.64 [R1+0x200], R24 ;  /* 0x0002001801007387 */ /* 0x0007e80000100a00 */
[----:B------:R3:W-:Y:S04]  /*17890*/  STL.64 [R1+0x208], R26 ;  /* 0x0002081a01007387 */ /* 0x0007e80000100a00 */
[----:B------:R-:W4:Y:S04]  /*178a0*/  LDL.LU.64 R54, [R1+0x1f8] ;  /* 0x0001f80001367983 */ /* 0x000f280000300a00 */
[----:B0-----:R-:W4:Y:S04]  /*178b0*/  LDL.LU.64 R36, [R1+0x1c0] ;  /* 0x0001c00001247983 */ /* 0x001f280000300a00 */
[----:B-1----:R-:W4:Y:S01]  /*178c0*/  LDL.LU.64 R38, [R1+0x1c8] ;  /* 0x0001c80001267983 */ /* 0x002f220000300a00 */
[----:B--2---:R-:W-:-:S02]  /*178d0*/  IMAD R18, R20, 0x100, R21 ;  /* 0x0000010014127824 */ /* 0x004fc400078e0215 */
[----:B------:R-:W-:Y:S01]  /*178e0*/  IMAD R17, R22, 0x100, R23 ;  /* 0x0000010016117824 */ /* 0x000fe200078e0217 */
[----:B------:R-:W2:Y:S04]  /*178f0*/  LDL.LU.64 R20, [R1+0x70] ;  /* 0x0000700001147983 */ /* 0x000ea80000300a00 */
[----:B------:R-:W2:Y:S04]  /*17900*/  LDL.LU.64 R22, [R1+0x78] ;  /* 0x0000780001167983 */ /* 0x000ea80000300a00 */
[----:B---3--:R-:W3:Y:S04]  /*17910*/  LDL.LU.64 R24, [R1+0x50] ;  /* 0x0000500001187983 */ /* 0x008ee80000300a00 */
[----:B------:R-:W3:Y:S01]  /*17920*/  LDL.LU.64 R26, [R1+0x58] ;  /* 0x00005800011a7983 */ /* 0x000ee20000300a00 */
[----:B------:R-:W-:-:S03]  /*17930*/  IMAD R16, R28, 0x100, R29 ;  /* 0x000001001c107824 */ /* 0x000fc600078e021d */
[----:B------:R-:W3:Y:S04]  /*17940*/  LDL.LU.64 R28, [R1+0x40] ;  /* 0x00004000011c7983 */ /* 0x000ee80000300a00 */
[----:B------:R-:W3:Y:S04]  /*17950*/  LDL.LU.64 R30, [R1+0x48] ;  /* 0x00004800011e7983 */ /* 0x000ee80000300a00 */
[----:B------:R-:W3:Y:S04]  /*17960*/  LDL.LU.64 R32, [R1+0x20] ;  /* 0x0000200001207983 */ /* 0x000ee80000300a00 */
[----:B------:R-:W3:Y:S01]  /*17970*/  LDL.LU.64 R34, [R1+0x28] ;  /* 0x0000280001227983 */ /* 0x000ee20000300a00 */
[----:B------:R-:W-:Y:S01]  /*17980*/  IMAD R19, R59, 0x100, R58 ;  /* 0x000001003b137824 */ /* 0x000fe200078e023a */
[----:B------:R-:W-:-:S02]  /*17990*/  F2FP.F16.E5M2.UNPACK_B R56, R16 ;  /* 0x00000010ff38723e */ /* 0x000fc400020004ff */
[----:B------:R-:W-:Y:S02]  /*179a0*/  F2FP.F16.E5M2.UNPACK_B R57, R17 ;  /* 0x00000011ff39723e */ /* 0x000fe400020004ff */
[----:B------:R-:W-:Y:S01]  /*179b0*/  F2FP.F16.E5M2.UNPACK_B R58, R18 ;  /* 0x00000012ff3a723e */ /* 0x000fe200020004ff */
[----:B------:R-:W3:Y:S01]  /*179c0*/  LDL.LU R16, [R1+0x380] ;  /* 0x0003800001107983 */ /* 0x000ee20000300800 */
[----:B------:R-:W-:-:S03]  /*179d0*/  F2FP.F16.E5M2.UNPACK_B R59, R19 ;  /* 0x00000013ff3b723e */ /* 0x000fc600020004ff */
[----:B------:R-:W3:Y:S04]  /*179e0*/  LDL.LU R17, [R1+0x384] ;  /* 0x0003840001117983 */ /* 0x000ee80000300800 */
[----:B------:R-:W3:Y:S01]  /*179f0*/  LDL.LU R18, [R1+0x378] ;  /* 0x0003780001127983 */ /* 0x000ee20000300800 */
[C---:B----4-:R-:W-:Y:S06]  /*17a00*/  HMMA.16816.F32 R52, R12.reuse, R42, R52 ;  /* 0x0000002a0c34723c */ /* 0x050fec0000001834 */
[C---:B------:R-:W-:Y:S06]  /*17a10*/  HMMA.16816.F32 R36, R12.reuse, R44, R36 ;  /* 0x0000002c0c24723c */ /* 0x040fec0000001824 */
[----:B--2---:R-:W-:Y:S06]  /*17a20*/  HMMA.16816.F32 R12, R12, R2, R20 ;  /* 0x000000020c0c723c */ /* 0x004fec0000001814 */
[C---:B---3--:R-:W-:Y:S05]  /*17a30*/  HMMA.16816.F32 R24, R56.reuse, R8, R24 ;  /* 0x000000083818723c */ /* 0x048fea0000001818 */
[----:B------:R-:W-:Y:S04]  /*17a40*/  STL.64 [R1+0x210], R52 ;  /* 0x0002103401007387 */ /* 0x000fe80000100a00 */
[----:B------:R0:W-:Y:S04]  /*17a50*/  STL.64 [R1+0x218], R54 ;  /* 0x0002183601007387 */ /* 0x0001e80000100a00 */
[----:B0-----:R-:W2:Y:S04]  /*17a60*/  LDL.LU.64 R54, [R1+0x1038] ;  /* 0x0010380001367983 */ /* 0x001ea80000300a00 */
[----:B------:R-:W3:Y:S04]  /*17a70*/  LDL.LU.64 R52, [R1+0x1030] ;  /* 0x0010300001347983 */ /* 0x000ee80000300a00 */
[----:B------:R-:W4:Y:S04]  /*17a80*/  LDL.LU R19, [R1+0x37c] ;  /* 0x00037c0001137983 */ /* 0x000f280000300800 */
[----:B------:R-:W-:Y:S04]  /*17a90*/  STL.64 [R1+0x220], R36 ;  /* 0x0002202401007387 */ /* 0x000fe80000100a00 */
[----:B------:R0:W-:Y:S01]  /*17aa0*/  STL.64 [R1+0x228], R38 ;  /* 0x0002282601007387 */ /* 0x0001e20000100a00 */
[C---:B------:R-:W-:Y:S03]  /*17ab0*/  HMMA.16816.F32 R28, R56.reuse, R6, R28 ;  /* 0x00000006381c723c */ /* 0x040fe6000000181c */
[----:B0-----:R-:W2:Y:S04]  /*17ac0*/  LDL.LU.64 R38, [R1+0x1028] ;  /* 0x0010280001267983 */ /* 0x001ea80000300a00 */
[----:B------:R-:W3:Y:S04]  /*17ad0*/  LDL.LU.64 R36, [R1+0x1020] ;  /* 0x0010200001247983 */ /* 0x000ee80000300a00 */
[----:B------:R-:W4:Y:S04]  /*17ae0*/  LDL.LU.64 R22, [R1+0x1018] ;  /* 0x0010180001167983 */ /* 0x000f280000300a00 */
[----:B------:R-:W4:Y:S04]  /*17af0*/  LDL.LU.64 R20, [R1+0x1010] ;  /* 0x0010100001147983 */ /* 0x000f280000300a00 */
[----:B------:R-:W-:Y:S04]  /*17b00*/  STL.64 [R1+0x1f0], R12 ;  /* 0x0001f00c01007387 */ /* 0x000fe80000100a00 */
[----:B------:R0:W-:Y:S04]  /*17b10*/  STL.64 [R1+0x1f8], R14 ;  /* 0x0001f80e01007387 */ /* 0x0001e80000100a00 */
[----:B0-----:R-:W2:Y:S04]  /*17b20*/  LDL.LU R14, [R1+0x374] ;  /* 0x00037400010e7983 */ /* 0x001ea80000300800 */
[----:B------:R-:W2:Y:S04]  /*17b30*/  LDL.LU R15, [R1+0x370] ;  /* 0x00037000010f7983 */ /* 0x000ea80000300800 */
[----:B------:R-:W-:Y:S04]  /*17b40*/  STL.64 [R1+0x1c0], R24 ;  /* 0x0001c01801007387 */ /* 0x000fe80000100a00 */
[----:B------:R0:W-:Y:S04]  /*17b50*/  STL.64 [R1+0x1c8], R26 ;  /* 0x0001c81a01007387 */ /* 0x0001e80000100a00 */
[----:B0-----:R-:W3:Y:S04]  /*17b60*/  LDL.LU.64 R26, [R1+0x1008] ;  /* 0x00100800011a7983 */ /* 0x001ee80000300a00 */
[----:B------:R-:W3:Y:S04]  /*17b70*/  LDL.LU.64 R24, [R1+0x1000] ;  /* 0x0010000001187983 */ /* 0x000ee80000300a00 */
[----:B------:R-:W-:Y:S04]  /*17b80*/  STL.64 [R1+0x160], R28 ;  /* 0x0001601c01007387 */ /* 0x000fe80000100a00 */
[----:B------:R0:W-:Y:S04]  /*17b90*/  STL.64 [R1+0x168], R30 ;  /* 0x0001681e01007387 */ /* 0x0001e80000100a00 */
[----:B0-----:R-:W2:Y:S04]  /*17ba0*/  LDL.LU.64 R30, [R1+0xff8] ;  /* 0x000ff800011e7983 */ /* 0x001ea80000300a00 */
[----:B------:R-:W2:Y:S01]  /*17bb0*/  LDL.LU.64 R28, [R1+0xff0] ;  /* 0x000ff000011c7983 */ /* 0x000ea20000300a00 */
[----:B------:R-:W-:Y:S03]  /*17bc0*/  HMMA.16816.F32 R4, R56, R4, R32 ;  /* 0x000000043804723c */ /* 0x000fe60000001820 */
[----:B------:R-:W2:Y:S04]  /*17bd0*/  LDL.LU.64 R34, [R1+0xfe8] ;  /* 0x000fe80001227983 */ /* 0x000ea80000300a00 */
[----:B------:R-:W2:-:S15]  /*17be0*/  LDL.LU.64 R32, [R1+0xfe0] ;  /* 0x000fe00001207983 */ /* 0x000e9e0000300a00 */
[----:B------:R-:W-:-:S01]  /*17bf0*/  NOP ;  /* 0x0000000000007918 */ /* 0x000fc20000000000 */
[----:B------:R-:W-:Y:S04]  /*17c00*/  STL.64 [R1+0x140], R4 ;  /* 0x0001400401007387 */ /* 0x000fe80000100a00 */
[----:B------:R3:W-:Y:S01]  /*17c10*/  STL.64 [R1+0x148], R6 ;  /* 0x0001480601007387 */ /* 0x0007e20000100a00 */
[C---:B----4-:R-:W-:Y:S06]  /*17c20*/  HMMA.16816.F32 R8, R56.reuse, R10, R20 ;  /* 0x0000000a3808723c */ /* 0x050fec0000001814 */
[----:B---3--:R-:W-:-:S15]  /*17c30*/  HMMA.16816.F32 R4, R56, R40, R24 ;  /* 0x000000283804723c */ /* 0x008fde0000001818 */
[----:B------:R-:W-:-:S02]  /*17c40*/  NOP ;  /* 0x0000000000007918 */ /* 0x000fc40000000000 */
[----:B------:R-:W-:Y:S04]  /*17c50*/  STL.64 [R1+0x110], R8 ;  /* 0x0001100801007387 */ /* 0x000fe80000100a00 */
[----:B------:R-:W-:Y:S04]  /*17c60*/  STL.64 [R1+0x118], R10 ;  /* 0x0001180a01007387 */ /* 0x000fe80000100a00 */
[----:B------:R2:W-:Y:S01]  /*17c70*/  STL.64 [R1+0xd0], R4 ;  /* 0x0000d00401007387 */ /* 0x0005e20000100a00 */
[----:B------:R-:W-:Y:S02]  /*17c80*/  IMAD.MOV.U32 R41, RZ, RZ, R6 ;  /* 0x000000ffff297224 */ /* 0x000fe400078e0006 */
[----:B------:R-:W-:-:S02]  /*17c90*/  IMAD.MOV.U32 R40, RZ, RZ, R7 ;  /* 0x000000ffff287224 */ /* 0x000fc400078e0007 */
[----:B--2---:R-:W-:Y:S03]  /*17ca0*/  HMMA.16816.F32 R4, R56, R42, R28 ;  /* 0x0000002a3804723c */ /* 0x004fe6000000181c */
[----:B------:R-:W-:Y:S04]  /*17cb0*/  STL [R1+0xfac], R40 ;  /* 0x000fac2801007387 */ /* 0x000fe80000100800 */
[----:B------:R-:W-:-:S15]  /*17cc0*/  STL [R1+0xfa8], R41 ;  /* 0x000fa82901007387 */ /* 0x000fde0000100800 */
[----:B------:R-:W-:-:S01]  /*17cd0*/  NOP ;  /* 0x0000000000007918 */ /* 0x000fc20000000000 */
[----:B------:R-:W-:Y:S04]  /*17ce0*/  STL.64 [R1+0xb0], R4 ;  /* 0x0000b00401007387 */ /* 0x000fe80000100a00 */
[----:B------:R0:W-:Y:S02]  /*17cf0*/  STL.64 [R1+0xb8], R6 ;  /* 0x0000b80601007387 */ /* 0x0001e40000100a00 */
[----:B0-----:R-:W-:Y:S01]  /*17d00*/  HMMA.16816.F32 R4, R56, R44, R32 ;  /* 0x0000002c3804723c */ /* 0x001fe20000001820 */
[----:B------:R-:W-:Y:S02]  /*17d10*/  IMAD R28, R15, 0x100, R14 ;  /* 0x000001000f1c7824 */ /* 0x000fe400078e020e */
[----:B------:R-:W-:Y:S01]  /*17d20*/  IMAD R31, R37, 0x100, R36 ;  /* 0x00000100251f7824 */ /* 0x000fe200078e0224 */
[----:B------:R-:W2:Y:S04]  /*17d30*/  LDL.LU R14, [R1+0x270] ;  /* 0x00027000010e7983 */ /* 0x000ea80000300800 */
[----:B------:R-:W3:Y:S04]  /*17d40*/  LDL.LU R15, [R1+0x274] ;  /* 0x00027400010f7983 */ /* 0x000ee80000300800 */
[----:B------:R-:W4:Y:S04]  /*17d50*/  LDL.LU R36, [R1+0xfdc] ;  /* 0x000fdc0001247983 */ /* 0x000f280000300800 */
[----:B------:R-:W4:Y:S08]  /*17d60*/  LDL.LU R37, [R1+0xfd8] ;  /* 0x000fd80001257983 */ /* 0x000f300000300800 */
[----:B------:R-:W-:-:S02]  /*17d70*/  IMAD.MOV.U32 R43, RZ, RZ, R6 ;  /* 0x000000ffff2b7224 */ /* 0x000fc400078e0006 */
[----:B------:R-:W-:Y:S02]  /*17d80*/  IMAD.MOV.U32 R40, RZ, RZ, R4 ;  /* 0x000000ffff287224 */ /* 0x000fe400078e0004 */
[----:B------:R-:W-:Y:S01]  /*17d90*/  IMAD.MOV.U32 R42, RZ, RZ, R7 ;  /* 0x000000ffff2a7224 */ /* 0x000fe200078e0007 */
[----:B------:R-:W3:Y:S01]  /*17da0*/  LDL.LU R6, [R1+0x280] ;  /* 0x0002800001067983 */ /* 0x000ee20000300800 */
[----:B------:R-:W-:-:S03]  /*17db0*/  IMAD.MOV.U32 R41, RZ, RZ, R5 ;  /* 0x000000ffff297224 */ /* 0x000fc600078e0005 */
[----:B------:R-:W3:Y:S01]  /*17dc0*/  LDL.LU R7, [R1+0x284] ;  /* 0x0002840001077983 */ /* 0x000ee20000300800 */
[----:B------:R-:W-:Y:S02]  /*17dd0*/  F2FP.F16.E5M2.UNPACK_B R4, R38.H1 ;  /* 0x00000026ff04723e */ /* 0x000fe400030004ff */
[----:B------:R-:W-:Y:S01]  /*17de0*/  F2FP.F16.E5M2.UNPACK_B R5, R39.H1 ;  /* 0x00000027ff05723e */ /* 0x000fe200030004ff */
[----:B------:R-:W4:Y:S04]  /*17df0*/  LDL.LU R38, [R1+0xfd4] ;  /* 0x000fd40001267983 */ /* 0x000f280000300800 */
[----:B------:R-:W4:Y:S01]  /*17e00*/  LDL.LU R39, [R1+0xfd0] ;  /* 0x000fd00001277983 */ /* 0x000f220000300800 */
[----:B------:R-:W-:-:S03]  /*17e10*/  IMAD R30, R16, 0x100, R17 ;  /* 0x00000100101e7824 */ /* 0x000fc600078e0211 */
[----:B------:R-:W3:Y:S04]  /*17e20*/  LDL.LU R8, [R1+0x290] ;  /* 0x0002900001087983 */ /* 0x000ee80000300800 */
[----:B------:R-:W3:Y:S01]  /*17e30*/  LDL.LU R9, [R1+0x294] ;  /* 0x0002940001097983 */ /* 0x000ee20000300800 */
[----:B------:R-:W-:Y:S02]  /*17e40*/  IMAD.MOV.U32 R16, RZ, RZ, R52 ;  /* 0x000000ffff107224 */ /* 0x000fe400078e0034 */
[----:B------:R-:W-:Y:S01]  /*17e50*/  IMAD R29, R18, 0x100, R19 ;  /* 0x00000100121d7824 */ /* 0x000fe200078e0213 */
[----:B------:R-:W3:Y:S01]  /*17e60*/  LDL.LU R52, [R1+0xfcc] ;  /* 0x000fcc0001347983 */ /* 0x000ee20000300800 */
[----:B------:R-:W-:Y:S02]  /*17e70*/  IMAD.MOV.U32 R17, RZ, RZ, R53 ;  /* 0x000000ffff117224 */ /* 0x000fe400078e0035 */
[----:B------:R-:W-:Y:S01]  /*17e80*/  IMAD.MOV.U32 R18, RZ, RZ, R54 ;  /* 0x000000ffff127224 */ /* 0x000fe200078e0036 */
[----:B------:R-:W3:Y:S04]  /*17e90*/  LDL.LU R53, [R1+0xfc8] ;  /* 0x000fc80001357983 */ /* 0x000ee80000300800 */
[----:B------:R-:W3:Y:S01]  /*17ea0*/  LDL.LU R54, [R1+0xfc4] ;  /* 0x000fc40001367983 */ /* 0x000ee20000300800 */
[----:B------:R-:W-:-:S03]  /*17eb0*/  IMAD.MOV.U32 R19, RZ, RZ, R55 ;  /* 0x000000ffff137224 */ /* 0x000fc600078e0037 */
[----:B------:R-:W3:Y:S04]  /*17ec0*/  LDL.LU R55, [R1+0xfc0] ;  /* 0x000fc00001377983 */ /* 0x000ee80000300800 */
[----:B------:R-:W3:Y:S04]  /*17ed0*/  LDL.LU R32, [R1+0x388] ;  /* 0x0003880001207983 */ /* 0x000ee80000300800 */
[----:B------:R-:W3:Y:S04]  /*17ee0*/  LDL.LU R33, [R1+0x390] ;  /* 0x0003900001217983 */ /* 0x000ee80000300800 */
[----:B------:R-:W3:Y:S01]  /*17ef0*/  LDL.LU R34, [R1+0x398] ;  /* 0x0003980001227983 */ /* 0x000ee20000300800 */
[----:B------:R-:W-:-:S02]  /*17f00*/  IMAD.MOV.U32 R12, RZ, RZ, R50 ;  /* 0x000000ffff0c7224 */ /* 0x000fc400078e0032 */
[----:B------:R-:W-:Y:S01]  /*17f10*/  IMAD.MOV.U32 R13, RZ, RZ, R51 ;  /* 0x000000ffff0d7224 */ /* 0x000fe200078e0033 */
[----:B----4-:R-:W-:Y:S01]  /*17f20*/  HMMA.16816.F32 R56, R56, R2, R36 ;  /* 0x000000023838723c */ /* 0x010fe20000001824 */
[----:B------:R-:W4:Y:S04]  /*17f30*/  LDL.LU R36, [R1+0x38c] ;  /* 0x00038c0001247983 */ /* 0x000f280000300800 */
[----:B------:R-:W4:Y:S04]  /*17f40*/  LDL.LU R38, [R1+0x394] ;  /* 0x0003940001267983 */ /* 0x000f280000300800 */
[----:B------:R-:W4:-:S14]  /*17f50*/  LDL.LU R39, [R1+0x39c] ;  /* 0x00039c0001277983 */ /* 0x000f1c0000300800 */
[----:B------:R-:W-:Y:S04]  /*17f60*/  STL.64 [R1+0xee8], R58 ;  /* 0x000ee83a01007387 */ /* 0x000fe80000100a00 */
[----:B------:R-:W-:Y:S04]  /*17f70*/  STL.64 [R1+0xee0], R56 ;  /* 0x000ee03801007387 */ /* 0x000fe80000100a00 */
[----:B------:R-:W4:Y:S04]  /*17f80*/  LDL.LU R10, [R1+0x2a0] ;  /* 0x0002a000010a7983 */ /* 0x000f280000300800 */
[----:B------:R-:W4:Y:S04]  /*17f90*/  LDL.LU R11, [R1+0x2a4] ;  /* 0x0002a400010b7983 */ /* 0x000f280000300800 */
[----:B------:R-:W4:Y:S04]  /*17fa0*/  LDL.LU R50, [R1+0xfbc] ;  /* 0x000fbc0001327983 */ /* 0x000f280000300800 */
[----:B------:R-:W4:Y:S01]  /*17fb0*/  LDL.LU R51, [R1+0xfb8] ;  /* 0x000fb80001337983 */ /* 0x000f220000300800 */
[----:B--2---:R-:W-:-:S02]  /*17fc0*/  F2FP.F16.E5M2.UNPACK_B R2, R14.H1 ;  /* 0x0000000eff02723e */ /* 0x004fc400030004ff */
[----:B---3--:R-:W-:Y:S01]  /*17fd0*/  F2FP.F16.E5M2.UNPACK_B R3, R15.H1 ;  /* 0x0000000fff03723e */ /* 0x008fe200030004ff */
[----:B------:R-:W2:Y:S04]  /*17fe0*/  LDL.LU R14, [R1+0x38] ;  /* 0x00003800010e7983 */ /* 0x000ea80000300800 */
[----:B------:R-:W2:Y:S01]  /*17ff0*/  LDL.LU R15, [R1+0x3c] ;  /* 0x00003c00010f7983 */ /* 0x000ea20000300800 */
[----:B------:R-:W-:Y:S02]  /*18000*/  F2FP.F16.E5M2.UNPACK_B R28, R28 ;  /* 0x0000001cff1c723e */ /* 0x000fe400020004ff */
[----:B------:R-:W-:Y:S02]  /*18010*/  F2FP.F16.E5M2.UNPACK_B R29, R29 ;  /* 0x0000001dff1d723e */ /* 0x000fe400020004ff */
[----:B------:R-:W-:-:S02]  /*18020*/  F2FP.F16.E5M2.UNPACK_B R30, R30 ;  /* 0x0000001eff1e723e */ /* 0x000fc400020004ff */
[----:B------:R-:W-:Y:S02]  /*18030*/  F2FP.F16.E5M2.UNPACK_B R31, R31 ;  /* 0x0000001fff1f723e */ /* 0x000fe400020004ff */
[----:B------:R-:W-:Y:S02]  /*18040*/  F2FP.F16.E5M2.UNPACK_B R6, R6.H1 ;  /* 0x00000006ff06723e */ /* 0x000fe400030004ff */
[----:B------:R-:W-:Y:S02]  /*18050*/  F2FP.F16.E5M2.UNPACK_B R7, R7.H1 ;  /* 0x00000007ff07723e */ /* 0x000fe400030004ff */
[----:B------:R-:W-:Y:S02]  /*18060*/  F2FP.F16.E5M2.UNPACK_B R8, R8.H1 ;  /* 0x00000008ff08723e */ /* 0x000fe400030004ff */
[----:B------:R-:W-:Y:S01]  /*18070*/  F2FP.F16.E5M2.UNPACK_B R9, R9.H1 ;  /* 0x00000009ff09723e */ /* 0x000fe200030004ff */
[----:B------:R-:W3:Y:S04]  /*18080*/  LDL.LU R37, [R1+0x3a4] ;  /* 0x0003a40001257983 */ /* 0x000ee80000300800 */
[----:B------:R-:W3:Y:S01]  /*18090*/  LDL.LU R35, [R1+0x3a0] ;  /* 0x0003a00001237983 */ /* 0x000ee20000300800 */
[C---:B------:R-:W-:Y:S06]  /*180a0*/  HMMA.16816.F32 R52, R28.reuse, R4, R52 ;  /* 0x000000041c34723c */ /* 0x040fec0000001834 */
[----:B------:R-:W-:-:S15]  /*180b0*/  HMMA.16816.F32 R16, R28, R6, R16 ;  /* 0x000000061c10723c */ /* 0x000fde0000001810 */
[----:B------:R-:W-:-:S02]  /*180c0*/  NOP ;  /* 0x0000000000007918 */ /* 0x000fc40000000000 */
[----:B------:R0:W-:Y:S04]  /*180d0*/  STL.64 [R1+0xef8], R54 ;  /* 0x000ef83601007387 */ /* 0x0001e80000100a00 */
[----:B------:R-:W-:Y:S01]  /*180e0*/  STL.64 [R1+0xef0], R52 ;  /* 0x000ef03401007387 */ /* 0x000fe20000100a00 */
[----:B0-----:R-:W-:Y:S02]  /*180f0*/  IMAD.MOV.U32 R54, RZ, RZ, R47 ;  /* 0x000000ffff367224 */ /* 0x001fe400078e002f */
[----:B------:R-:W-:Y:S01]  /*18100*/  IMAD.MOV.U32 R55, RZ, RZ, R46 ;  /* 0x000000ffff377224 */ /* 0x000fe200078e002e */
[C---:B----4-:R-:W-:Y:S06]  /*18110*/  HMMA.16816.F32 R20, R28.reuse, R2, R48 ;  /* 0x000000021c14723c */ /* 0x050fec0000001830 */
[----:B--2---:R-:W-:Y:S01]  /*18120*/  HMMA.16816.F32 R12, R28, R8, R12 ;  /* 0x000000081c0c723c */ /* 0x004fe2000000180c */
[----:B------:R-:W-:-:S02]  /*18130*/  IMAD R33, R33, 0x100, R38 ;  /* 0x0000010021217824 */ /* 0x000fc400078e0226 */
[----:B------:R-:W-:-:S14]  /*18140*/  IMAD R34, R34, 0x100, R39 ;  /* 0x0000010022227824 */ /* 0x000fdc00078e0227 */
[----:B------:R-:W-:Y:S04]  /*18150*/  STL.64 [R1+0xf08], R22 ;  /* 0x000f081601007387 */ /* 0x000fe80000100a00 */
[----:B------:R0:W-:Y:S04]  /*18160*/  STL.64 [R1+0xf00], R20 ;  /* 0x000f001401007387 */ /* 0x0001e80000100a00 */
[----:B------:R-:W2:Y:S04]  /*18170*/  LDL.LU R44, [R1+0x2b0] ;  /* 0x0002b000012c7983 */ /* 0x000ea80000300800 */
[----:B------:R-:W4:Y:S04]  /*18180*/  LDL.LU R45, [R1+0x2b4] ;  /* 0x0002b400012d7983 */ /* 0x000f280000300800 */
[----:B------:R-:W4:Y:S04]  /*18190*/  LDL.LU R24, [R1+0x60] ;  /* 0x0000600001187983 */ /* 0x000f280000300800 */
[----:B------:R-:W4:Y:S04]  /*181a0*/  LDL.LU R25, [R1+0x64] ;  /* 0x0000640001197983 */ /* 0x000f280000300800 */
[----:B------:R-:W4:Y:S04]  /*181b0*/  LDL.LU R26, [R1+0x68] ;  /* 0x00006800011a7983 */ /* 0x000f280000300800 */
[----:B------:R-:W4:Y:S04]  /*181c0*/  LDL.LU R27, [R1+0x6c] ;  /* 0x00006c00011b7983 */ /* 0x000f280000300800 */
[----:B------:R-:W-:Y:S04]  /*181d0*/  STL.64 [R1+0xf18], R18 ;  /* 0x000f181201007387 */ /* 0x000fe80000100a00 */
[----:B------:R-:W-:Y:S04]  /*181e0*/  STL.64 [R1+0xf10], R16 ;  /* 0x000f101001007387 */ /* 0x000fe80000100a00 */
[----:B------:R-:W4:Y:S04]  /*181f0*/  LDL.LU R38, [R1+0x2d0] ;  /* 0x0002d00001267983 */ /* 0x000f280000300800 */
[----:B------:R-:W4:Y:S04]  /*18200*/  LDL.LU R39, [R1+0x2d4] ;  /* 0x0002d40001277983 */ /* 0x000f280000300800 */
[----:B0-----:R-:W4:Y:S04]  /*18210*/  LDL.LU R20, [R1+0x80] ;  /* 0x0000800001147983 */ /* 0x001f280000300800 */
[----:B------:R-:W4:Y:S04]  /*18220*/  LDL.LU R21, [R1+0x84] ;  /* 0x0000840001157983 */ /* 0x000f280000300800 */
[----:B------:R-:W4:Y:S04]  /*18230*/  LDL.LU R22, [R1+0x88] ;  /* 0x0000880001167983 */ /* 0x000f280000300800 */
[----:B------:R-:W4:Y:S04]  /*18240*/  LDL.LU R23, [R1+0x8c] ;  /* 0x00008c0001177983 */ /* 0x000f280000300800 */
[----:B------:R-:W-:Y:S04]  /*18250*/  STL.64 [R1+0xf28], R14 ;  /* 0x000f280e01007387 */ /* 0x000fe80000100a00 */
[----:B------:R0:W-:Y:S04]  /*18260*/  STL.64 [R1+0xf20], R12 ;  /* 0x000f200c01007387 */ /* 0x0001e80000100a00 */
[----:B------:R-:W4:Y:S04]  /*18270*/  LDL.LU R56, [R1+0xc0] ;  /* 0x0000c00001387983 */ /* 0x000f280000300800 */
[----:B------:R-:W4:Y:S04]  /*18280*/  LDL.LU R57, [R1+0xc4] ;  /* 0x0000c40001397983 */ /* 0x000f280000300800 */
[----:B------:R-:W4:Y:S04]  /*18290*/  LDL.LU R58, [R1+0xc8] ;  /* 0x0000c800013a7983 */ /* 0x000f280000300800 */
[----:B------:R-:W4:Y:S04]  /*182a0*/  LDL.LU R59, [R1+0xcc] ;  /* 0x0000cc00013b7983 */ /* 0x000f280000300800 */
[----:B------:R-:W4:Y:S04]  /*182b0*/  LDL.LU R52, [R1+0xe0] ;  /* 0x0000e00001347983 */ /* 0x000f280000300800 */
[----:B------:R-:W4:Y:S04]  /*182c0*/  LDL.LU R53, [R1+0xe4] ;  /* 0x0000e40001357983 */ /* 0x000f280000300800 */
[----:B------:R-:W4:Y:S04]  /*182d0*/  LDL.LU R47, [R1+0xfb4] ;  /* 0x000fb400012f7983 */ /* 0x000f280000300800 */
[----:B------:R-:W4:Y:S01]  /*182e0*/  LDL.LU R46, [R1+0xfb0] ;  /* 0x000fb000012e7983 */ /* 0x000f220000300800 */
[----:B------:R-:W-:-:S02]  /*182f0*/  F2FP.F16.E5M2.UNPACK_B R10, R10.H1 ;  /* 0x0000000aff0a723e */ /* 0x000fc400030004ff */
[----:B------:R-:W-:Y:S01]  /*18300*/  F2FP.F16.E5M2.UNPACK_B R11, R11.H1 ;  /* 0x0000000bff0b723e */ /* 0x000fe200030004ff */
[----:B------:R-:W-:Y:S02]  /*18310*/  IMAD R32, R32, 0x100, R36 ;  /* 0x0000010020207824 */ /* 0x000fe400078e0224 */
[----:B---3--:R-:W-:Y:S02]  /*18320*/  IMAD R35, R35, 0x100, R37 ;  /* 0x0000010023237824 */ /* 0x008fe400078e0225 */
[----:B------:R-:W-:Y:S01]  /*18330*/  IMAD.MOV.U32 R37, RZ, RZ, R61 ;  /* 0x000000ffff257224 */ /* 0x000fe200078e003d */
[----:B--2---:R-:W-:Y:S02]  /*18340*/  F2FP.F16.E5M2.UNPACK_B R44, R44.H1 ;  /* 0x0000002cff2c723e */ /* 0x004fe400030004ff */
[----:B----4-:R-:W-:Y:S01]  /*18350*/  F2FP.F16.E5M2.UNPACK_B R45, R45.H1 ;  /* 0x0000002dff2d723e */ /* 0x010fe200030004ff */
[C---:B------:R-:W-:Y:S06]  /*18360*/  HMMA.16816.F32 R24, R28.reuse, R10, R24 ;  /* 0x0000000a1c18723c */ /* 0x040fec0000001818 */
[----:B0-----:R-:W-:Y:S01]  /*18370*/  HMMA.16816.F32 R12, R28, R44, R20 ;  /* 0x0000002c1c0c723c */ /* 0x001fe20000001814 */
[----:B------:R-:W-:-:S02]  /*18380*/  F2FP.F16.E5M2.UNPACK_B R48, R38.H1 ;  /* 0x00000026ff30723e */ /* 0x000fc400030004ff */
[----:B------:R-:W-:Y:S01]  /*18390*/  F2FP.F16.E5M2.UNPACK_B R49, R39.H1 ;  /* 0x00000027ff31723e */ /* 0x000fe200030004ff */
[----:B------:R-:W-:Y:S02]  /*183a0*/  IMAD.MOV.U32 R38, RZ, RZ, R60 ;  /* 0x000000ffff267224 */ /* 0x000fe400078e003c */
[----:B------:R-:W-:Y:S01]  /*183b0*/  IMAD.MOV.U32 R39, RZ, RZ, R0 ;  /* 0x000000ffff277224 */ /* 0x000fe200078e0000 */
[----:B------:R-:W-:Y:S02]  /*183c0*/  F2FP.F16.E5M2.UNPACK_B R47, R47.H1 ;  /* 0x0000002fff2f723e */ /* 0x000fe400030004ff */
[----:B------:R-:W-:-:S08]  /*183d0*/  F2FP.F16.E5M2.UNPACK_B R46, R46.H1 ;  /* 0x0000002eff2e723e */ /* 0x000fd000030004ff */
[----:B------:R-:W-:Y:S04]  /*183e0*/  STL [R1+0xeac], R24 ;  /* 0x000eac1801007387 */ /* 0x000fe80000100800 */
[----:B------:R-:W-:Y:S04]  /*183f0*/  STL [R1+0xea8], R25 ;  /* 0x000ea81901007387 */ /* 0x000fe80000100800 */
[----:B------:R-:W-:Y:S04]  /*18400*/  STL [R1+0xea4], R26 ;  /* 0x000ea41a01007387 */ /* 0x000fe80000100800 */
[----:B------:R-:W-:Y:S04]  /*18410*/  STL [R1+0xea0], R27 ;  /* 0x000ea01b01007387 */ /* 0x000fe80000100800 */
[----:B------:R-:W2:Y:S04]  /*18420*/  LDL.LU R36, [R1+0xf0] ;  /* 0x0000f00001247983 */ /* 0x000ea80000300800 */
[----:B------:R0:W-:Y:S01]  /*18430*/  STL [R1+0xa0], R12 ;  /* 0x0000a00c01007387 */ /* 0x0001e20000100800 */
[----:B------:R-:W-:-:S02]  /*18440*/  IMAD.MOV.U32 R61, RZ, RZ, R13 ;  /* 0x000000ffff3d7224 */ /* 0x000fc400078e000d */
[----:B------:R-:W-:Y:S02]  /*18450*/  IMAD.MOV.U32 R60, RZ, RZ, R14 ;  /* 0x000000ffff3c7224 */ /* 0x000fe400078e000e */
[----:B------:R-:W-:Y:S01]  /*18460*/  IMAD.MOV.U32 R0, RZ, RZ, R15 ;  /* 0x000000ffff007224 */ /* 0x000fe200078e000f */
[----:B------:R-:W3:Y:S04]  /*18470*/  LDL.LU R20, [R1+0x100] ;  /* 0x0001000001147983 */ /* 0x000ee80000300800 */
[----:B------:R-:W3:Y:S04]  /*18480*/  LDL.LU R21, [R1+0x104] ;  /* 0x0001040001157983 */ /* 0x000ee80000300800 */
[----:B------:R-:W3:Y:S04]  /*18490*/  LDL.LU R22, [R1+0x108] ;  /* 0x0001080001167983 */ /* 0x000ee80000300800 */
[----:B------:R-:W3:Y:S01]  /*184a0*/  LDL.LU R23, [R1+0x10c] ;  /* 0x00010c0001177983 */ /* 0x000ee20000300800 */
[----:B0-----:R-:W-:Y:S03]  /*184b0*/  HMMA.16816.F32 R12, R28, R46, R52 ;  /* 0x0000002e1c0c723c */ /* 0x001fe60000001834 */
[----:B------:R-:W-:Y:S04]  /*184c0*/  STL [R1+0xeb8], R0 ;  /* 0x000eb80001007387 */ /* 0x000fe80000100800 */
[----:B------:R-:W-:Y:S04]  /*184d0*/  STL [R1+0xeb4], R60 ;  /* 0x000eb43c01007387 */ /* 0x000fe80000100800 */
[----:B------:R-:W-:-:S12]  /*184e0*/  STL [R1+0xeb0], R61 ;  /* 0x000eb03d01007387 */ /* 0x000fd80000100800 */
[----:B------:R-:W-:Y:S04]  /*184f0*/  STL.64 [R1+0x90], R12 ;  /* 0x0000900c01007387 */ /* 0x000fe80000100a00 */
[----:B------:R0:W-:Y:S01]  /*18500*/  STL [R1+0x98], R14 ;  /* 0x0000980e01007387 */ /* 0x0001e20000100800 */
[----:B------:R-:W-:Y:S02]  /*18510*/  IMAD.MOV.U32 R24, RZ, RZ, R15 ;  /* 0x000000ffff187224 */ /* 0x000fe400078e000f */
[----:B0-----:R-:W-:Y:S03]  /*18520*/  HMMA.16816.F32 R12, R28, R48, R56 ;  /* 0x000000301c0c723c */ /* 0x001fe60000001838 */
[----:B------:R-:W-:-:S15]  /*18530*/  STL [R1+0xebc], R24 ;  /* 0x000ebc1801007387 */ /* 0x000fde0000100800 */
[----:B------:R-:W-:-:S05]  /*18540*/  NOP ;  /* 0x0000000000007918 */ /* 0x000fca0000000000 */
[----:B------:R2:W-:Y:S04]  /*18550*/  STL [R1+0x60], R12 ;  /* 0x0000600c01007387 */ /* 0x0005e80000100800 */
        /* <DEDUP_REMOVED lines=8> */
[----:B------:R-:W-:-:S02]  /*185e0*/  F2FP.F16.E5M2.UNPACK_B R32, R32 ;  /* 0x00000020ff20723e */ /* 0x000fc400020004ff */
[----:B------:R-:W-:Y:S02]  /*185f0*/  F2FP.F16.E5M2.UNPACK_B R33, R33 ;  /* 0x00000021ff21723e */ /* 0x000fe400020004ff */
[----:B------:R-:W-:Y:S02]  /*18600*/  F2FP.F16.E5M2.UNPACK_B R34, R34 ;  /* 0x00000022ff22723e */ /* 0x000fe400020004ff */
[----:B------:R-:W-:Y:S01]  /*18610*/  F2FP.F16.E5M2.UNPACK_B R35, R35 ;  /* 0x00000023ff23723e */ /* 0x000fe200020004ff */
[----:B------:R-:W-:Y:S02]  /*18620*/  IMAD.MOV.U32 R0, RZ, RZ, R13 ;  /* 0x000000ffff007224 */ /* 0x000fe400078e000d */
[----:B------:R-:W-:Y:S02]  /*18630*/  IMAD.MOV.U32 R60, RZ, RZ, R14 ;  /* 0x000000ffff3c7224 */ /* 0x000fe400078e000e */
[----:B------:R-:W-:-:S05]  /*18640*/  IMAD.MOV.U32 R61, RZ, RZ, R15 ;  /* 0x000000ffff3d7224 */ /* 0x000fca00078e000f */
[----:B------:R-:W-:Y:S04]  /*18650*/  STL [R1+0xec8], R61 ;  /* 0x000ec83d01007387 */ /* 0x000fe80000100800 */
[----:B------:R-:W-:Y:S04]  /*18660*/  STL [R1+0xec4], R60 ;  /* 0x000ec43c01007387 */ /* 0x000fe80000100800 */
[----:B------:R-:W-:Y:S01]  /*18670*/  STL [R1+0xec0], R0 ;  /* 0x000ec00001007387 */ /* 0x000fe20000100800 */
[C---:B--2---:R-:W-:Y:S06]  /*18680*/  HMMA.16816.F32 R12, R32.reuse, R4, R36 ;  /* 0x00000004200c723c */ /* 0x044fec0000001824 */
[----:B---3--:R-:W-:-:S15]  /*18690*/  HMMA.16816.F32 R16, R32, R2, R20 ;  /* 0x000000022010723c */ /* 0x008fde0000001814 */
[----:B------:R-:W-:-:S02]  /*186a0*/  NOP ;  /* 0x0000000000007918 */ /* 0x000fc40000000000 */
[----:B------:R0:W-:Y:S04]  /*186b0*/  STL.64 [R1+0x50], R12 ;  /* 0x0000500c01007387 */ /* 0x0001e80000100a00 */
[----:B------:R1:W-:Y:S04]  /*186c0*/  STL [R1+0x58], R14 ;  /* 0x0000580e01007387 */ /* 0x0003e80000100800 */
[----:B------:R-:W2:Y:S04]  /*186d0*/  LDL.LU R36, [R1+0x3ac] ;  /* 0x0003ac0001247983 */ /* 0x000ea80000300800 */
[----:B------:R-:W2:Y:S04]  /*186e0*/  LDL.LU R37, [R1+0x3a8] ;  /* 0x0003a80001257983 */ /* 0x000ea80000300800 */
[----:B------:R-:W3:Y:S04]  /*186f0*/  LDL.LU R38, [R1+0x3b4] ;  /* 0x0003b40001267983 */ /* 0x000ee80000300800 */
[----:B------:R-:W3:Y:S01]  /*18700*/  LDL.LU R39, [R1+0x3b0] ;  /* 0x0003b00001277983 */ /* 0x000ee20000300800 */
[----:B------:R-:W-:-:S03]  /*18710*/  IMAD.MOV.U32 R24, RZ, RZ, R15 ;  /* 0x000000ffff187224 */ /* 0x000fc600078e000f */
[----:B0-----:R-:W2:Y:S04]  /*18720*/  LDL.LU R12, [R1+0x150] ;  /* 0x00015000010c7983 */ /* 0x001ea80000300800 */
[----:B------:R-:W2:Y:S04]  /*18730*/  LDL.LU R13, [R1+0x154] ;  /* 0x00015400010d7983 */ /* 0x000ea80000300800 */
[----:B-1----:R-:W2:Y:S04]  /*18740*/  LDL.LU R14, [R1+0x158] ;  /* 0x00015800010e7983 */ /* 0x002ea80000300800 */
[----:B------:R-:W2:Y:S04]  /*18750*/  LDL.LU R15, [R1+0x15c] ;  /* 0x00015c00010f7983 */ /* 0x000ea80000300800 */
[----:B------:R0:W-:Y:S01]  /*18760*/  STL [R1+0xecc], R24 ;  /* 0x000ecc1801007387 */ /* 0x0001e20000100800 */
[----:B------:R-:W-:-:S03]  /*18770*/  IMAD.MOV.U32 R60, RZ, RZ, R18 ;  /* 0x000000ffff3c7224 */ /* 0x000fc600078e0012 */
[----:B------:R-:W-:Y:S01]  /*18780*/  STL [R1+0x40], R16 ;  /* 0x0000401001007387 */ /* 0x000fe20000100800 */
[----:B------:R-:W-:-:S03]  /*18790*/  IMAD.MOV.U32 R0, RZ, RZ, R19 ;  /* 0x000000ffff007224 */ /* 0x000fc600078e0013 */
[----:B------:R-:W3:Y:S04]  /*187a0*/  LDL.LU R18, [R1+0x3bc] ;  /* 0x0003bc0001127983 */ /* 0x000ee80000300800 */
[----:B------:R-:W3:Y:S04]  /*187b0*/  LDL.LU R19, [R1+0x3b8] ;  /* 0x0003b80001137983 */ /* 0x000ee80000300800 */
[----:B------:R-:W3:Y:S04]  /*187c0*/  LDL.LU R50, [R1+0x3c4] ;  /* 0x0003c40001327983 */ /* 0x000ee80000300800 */
[----:B------:R-:W3:Y:S04]  /*187d0*/  LDL.LU R51, [R1+0x3c0] ;  /* 0x0003c00001337983 */ /* 0x000ee80000300800 */
[----:B------:R-:W3:Y:S04]  /*187e0*/  LDL.LU R20, [R1+0x170] ;  /* 0x0001700001147983 */ /* 0x000ee80000300800 */
[----:B------:R-:W3:Y:S04]  /*187f0*/  LDL.LU R21, [R1+0x174] ;  /* 0x0001740001157983 */ /* 0x000ee80000300800 */
[----:B------:R-:W3:Y:S04]  /*18800*/  LDL.LU R22, [R1+0x178] ;  /* 0x0001780001167983 */ /* 0x000ee80000300800 */
[----:B------:R-:W3:Y:S01]  /*18810*/  LDL.LU R23, [R1+0x17c] ;  /* 0x00017c0001177983 */ /* 0x000ee20000300800 */
[----:B------:R-:W-:-:S05]  /*18820*/  IMAD.MOV.U32 R61, RZ, RZ, R17 ;  /* 0x000000ffff3d7224 */ /* 0x000fca00078e0011 */
[----:B------:R-:W-:Y:S04]  /*18830*/  STL [R1+0xed8], R61 ;  /* 0x000ed83d01007387 */ /* 0x000fe80000100800 */
[----:B------:R-:W-:Y:S01]  /*18840*/  STL [R1+0xed4], R60 ;  /* 0x000ed43c01007387 */ /* 0x000fe20000100800 */
[C---:B----4-:R-:W-:Y:S06]  /*18850*/  HMMA.16816.F32 R28, R32.reuse, R6, R52 ;  /* 0x00000006201c723c */ /* 0x050fec0000001834 */
[----:B0-----:R-:W-:Y:S01]  /*18860*/  HMMA.16816.F32 R24, R32, R8, R56 ;  /* 0x000000082018723c */ /* 0x001fe20000001838 */
[----:B------:R-:W-:Y:S04]  /*18870*/  STL [R1+0xed0], R0 ;  /* 0x000ed00001007387 */ /* 0x000fe80000100800 */
[----:B------:R-:W4:-:S12]  /*18880*/  LDL.LU R52, [R1+0x190] ;  /* 0x0001900001347983 */ /* 0x000f180000300800 */
[----:B------:R0:W-:Y:S04]  /*18890*/  STL.64 [R1+0x30], R28 ;  /* 0x0000301c01007387 */ /* 0x0001e80000100a00 */
[----:B------:R-:W-:Y:S04]  /*188a0*/  STL.64 [R1+0x38], R30 ;  /* 0x0000381e01007387 */ /* 0x000fe80000100a00 */
[----:B------:R1:W-:Y:S04]  /*188b0*/  STL.64 [R1+0x20], R24 ;  /* 0x0000201801007387 */ /* 0x0003e80000100a00 */
[----:B------:R1:W-:Y:S04]  /*188c0*/  STL.64 [R1+0x28], R26 ;  /* 0x0000281a01007387 */ /* 0x0003e80000100a00 */
[----:B------:R-:W4:Y:S04]  /*188d0*/  LDL.LU R53, [R1+0x194] ;  /* 0x0001940001357983 */ /* 0x000f280000300800 */
[----:B------:R-:W4:Y:S04]  /*188e0*/  LDL.LU R54, [R1+0x198] ;  /* 0x0001980001367983 */ /* 0x000f280000300800 */
[----:B------:R-:W4:Y:S04]  /*188f0*/  LDL.LU R55, [R1+0x19c] ;  /* 0x00019c0001377983 */ /* 0x000f280000300800 */
[----:B------:R-:W4:Y:S04]  /*18900*/  LDL.LU R56, [R1+0x180] ;  /* 0x0001800001387983 */ /* 0x000f280000300800 */
[----:B------:R-:W4:Y:S04]  /*18910*/  LDL.LU R57, [R1+0x184] ;  /* 0x0001840001397983 */ /* 0x000f280000300800 */
[----:B------:R-:W4:Y:S04]  /*18920*/  LDL.LU R58, [R1+0x188] ;  /* 0x00018800013a7983 */ /* 0x000f280000300800 */
[----:B------:R-:W4:Y:S01]  /*18930*/  LDL.LU R59, [R1+0x18c] ;  /* 0x00018c00013b7983 */ /* 0x000f220000300800 */
[----:B--2---:R-:W-:Y:S01]  /*18940*/  HMMA.16816.F32 R12, R32, R10, R12 ;  /* 0x0000000a200c723c */ /* 0x004fe2000000180c */
[----:B0-----:R-:W-:-:S02]  /*18950*/  IMAD R28, R37, 0x100, R36 ;  /* 0x00000100251c7824 */ /* 0x001fc400078e0224 */
[----:B---3--:R-:W-:Y:S01]  /*18960*/  IMAD R29, R39, 0x100, R38 ;  /* 0x00000100271d7824 */ /* 0x008fe200078e0226 */
[----:B------:R-:W2:Y:S04]  /*18970*/  LDL.LU R36, [R1+0x1a0] ;  /* 0x0001a00001247983 */ /* 0x000ea80000300800 */
[----:B------:R-:W2:Y:S04]  /*18980*/  LDL.LU R37, [R1+0x1a4] ;  /* 0x0001a40001257983 */ /* 0x000ea80000300800 */
[----:B------:R-:W2:Y:S04]  /*18990*/  LDL.LU R38, [R1+0x1a8] ;  /* 0x0001a80001267983 */ /* 0x000ea80000300800 */
[----:B------:R-:W2:Y:S08]  /*189a0*/  LDL.LU R39, [R1+0x1ac] ;  /* 0x0001ac0001277983 */ /* 0x000eb00000300800 */
[----:B------:R-:W-:-:S02]  /*189b0*/  IMAD.MOV.U32 R61, RZ, RZ, R12 ;  /* 0x000000ffff3d7224 */ /* 0x000fc400078e000c */
[----:B------:R-:W-:Y:S02]  /*189c0*/  IMAD.MOV.U32 R60, RZ, RZ, R13 ;  /* 0x000000ffff3c7224 */ /* 0x000fe400078e000d */
[----:B------:R-:W-:Y:S02]  /*189d0*/  IMAD.MOV.U32 R0, RZ, RZ, R14 ;  /* 0x000000ffff007224 */ /* 0x000fe400078e000e */
[----:B-1----:R-:W-:Y:S02]  /*189e0*/  IMAD.MOV.U32 R24, RZ, RZ, R15 ;  /* 0x000000ffff187224 */ /* 0x002fe400078e000f */
[----:B------:R-:W-:Y:S01]  /*189f0*/  HMMA.16816.F32 R12, R32, R44, R20 ;  /* 0x0000002c200c723c */ /* 0x000fe20000001814 */
[----:B------:R-:W-:Y:S04]  /*18a00*/  STL [R1+0xf74], R10 ;  /* 0x000f740a01007387 */ /* 0x000fe80000100800 */
[----:B------:R-:W-:Y:S04]  /*18a10*/  STL [R1+0xf70], R11 ;  /* 0x000f700b01007387 */ /* 0x000fe80000100800 */
[----:B------:R-:W-:Y:S04]  /*18a20*/  STL [R1+0xf5c], R60 ;  /* 0x000f5c3c01007387 */ /* 0x000fe80000100800 */
[----:B------:R-:W-:Y:S10]  /*18a30*/  STL [R1+0xf58], R61 ;  /* 0x000f583d01007387 */ /* 0x000ff40000100800 */
[----:B------:R4:W-:Y:S01]  /*18a40*/  STL [R1+0x8c], R15 ;  /* 0x00008c0f01007387 */ /* 0x0009e20000100800 */
[----:B------:R-:W-:-:S02]  /*18a50*/  IMAD.MOV.U32 R25, RZ, RZ, R12 ;  /* 0x000000ffff197224 */ /* 0x000fc400078e000c */
[----:B------:R-:W-:Y:S02]  /*18a60*/  IMAD.MOV.U32 R26, RZ, RZ, R13 ;  /* 0x000000ffff1a7224 */ /* 0x000fe400078e000d */
[----:B------:R-:W-:Y:S02]  /*18a70*/  IMAD.MOV.U32 R27, RZ, RZ, R14 ;  /* 0x000000ffff1b7224 */ /* 0x000fe400078e000e */
[C---:B----4-:R-:W-:Y:S06]  /*18a80*/  HMMA.16816.F32 R12, R32.reuse, R46, R52 ;  /* 0x0000002e200c723c */ /* 0x050fec0000001834 */
[----:B------:R-:W-:Y:S01]  /*18a90*/  HMMA.16816.F32 R32, R32, R48, R56 ;  /* 0x000000302020723c */ /* 0x000fe20000001838 */
[----:B------:R-:W-:Y:S04]  /*18aa0*/  STL.64 [R1+0xf38], R26 ;  /* 0x000f381a01007387 */ /* 0x000fe80000100a00 */
[----:B------:R-:W-:Y:S04]  /*18ab0*/  STL.64 [R1+0xf30], R24 ;  /* 0x000f301801007387 */ /* 0x000fe80000100a00 */
[----:B------:R-:W-:Y:S04]  /*18ac0*/  STL.64 [R1+0xf68], R46 ;  /* 0x000f682e01007387 */ /* 0x000fe80000100a00 */
[----:B------:R-:W-:Y:S04]  /*18ad0*/  STL.64 [R1+0xf60], R44 ;  /* 0x000f602c01007387 */ /* 0x000fe80000100a00 */
[----:B------:R-:W-:Y:S04]  /*18ae0*/  STL.64 [R1+0x70], R12 ;  /* 0x0000700c01007387 */ /* 0x000fe80000100a00 */
[----:B------:R-:W-:Y:S04]  /*18af0*/  STL.64 [R1+0x78], R14 ;  /* 0x0000780e01007387 */ /* 0x000fe80000100a00 */
[----:B------:R-:W-:Y:S04]  /*18b00*/  STL.64 [R1+0xf40], R48 ;  /* 0x000f403001007387 */ /* 0x000fe80000100a00 */
[----:B------:R0:W-:Y:S04]  /*18b10*/  STL.64 [R1+0xe58], R34 ;  /* 0x000e582201007387 */ /* 0x0001e80000100a00 */
[----:B------:R1:W-:Y:S01]  /*18b20*/  STL.64 [R1+0xe50], R32 ;  /* 0x000e502001007387 */ /* 0x0003e20000100a00 */
[----:B0-----:R-:W-:-:S02]  /*18b30*/  IMAD.MOV.U32 R34, RZ, RZ, R43 ;  /* 0x000000ffff227224 */ /* 0x001fc400078e002b */
[----:B------:R-:W-:Y:S02]  /*18b40*/  IMAD.MOV.U32 R35, RZ, RZ, R42 ;  /* 0x000000ffff237224 */ /* 0x000fe400078e002a */
[----:B-1----:R-:W-:Y:S02]  /*18b50*/  IMAD.MOV.U32 R32, RZ, RZ, R40 ;  /* 0x000000ffff207224 */ /* 0x002fe400078e0028 */
[----:B------:R-:W-:Y:S01]  /*18b60*/  IMAD.MOV.U32 R33, RZ, RZ, R41 ;  /* 0x000000ffff217224 */ /* 0x000fe200078e0029 */
[----:B------:R-:W3:Y:S04]  /*18b70*/  LDL.LU R40, [R1+0xfac] ;  /* 0x000fac0001287983 */ /* 0x000ee80000300800 */
[----:B------:R-:W4:Y:S04]  /*18b80*/  LDL.LU R41, [R1+0xfa8] ;  /* 0x000fa80001297983 */ /* 0x000f280000300800 */
[----:B------:R-:W-:Y:S04]  /*18b90*/  STL.64 [R1+0xf50], R34 ;  /* 0x000f502201007387 */ /* 0x000fe80000100a00 */
[----:B------:R-:W-:Y:S04]  /*18ba0*/  STL.64 [R1+0xf48], R32 ;  /* 0x000f482001007387 */ /* 0x000fe80000100a00 */
[----:B------:R-:W-:Y:S04]  /*18bb0*/  STL.64 [R1+0xfa0], R6 ;  /* 0x000fa00601007387 */ /* 0x000fe80000100a00 */
[----:B------:R-:W-:Y:S04]  /*18bc0*/  STL.64 [R1+0xf98], R4 ;  /* 0x000f980401007387 */ /* 0x000fe80000100a00 */
[----:B------:R-:W2:Y:S04]  /*18bd0*/  LDL.LU R56, [R1+0xd0] ;  /* 0x0000d00001387983 */ /* 0x000ea80000300800 */
[----:B------:R-:W2:Y:S01]  /*18be0*/  LDL.LU R57, [R1+0xd4] ;  /* 0x0000d40001397983 */ /* 0x000ea20000300800 */
[----:B---3--:R-:W-:-:S02]  /*18bf0*/  IMAD.MOV.U32 R59, RZ, RZ, R40 ;  /* 0x000000ffff3b7224 */ /* 0x008fc400078e0028 */
[----:B----4-:R-:W-:-:S05]  /*18c00*/  IMAD.MOV.U32 R58, RZ, RZ, R41 ;  /* 0x000000ffff3a7224 */ /* 0x010fca00078e0029 */
[----:B------:R-:W-:Y:S04]  /*18c10*/  STL.64 [R1+0xf80], R58 ;  /* 0x000f803a01007387 */ /* 0x000fe80000100a00 */
[----:B--2---:R0:W-:Y:S04]  /*18c20*/  STL.64 [R1+0xf78], R56 ;  /* 0x000f783801007387 */ /* 0x0041e80000100a00 */
[----:B------:R-:W2:Y:S04]  /*18c30*/  LDL.LU R20, [R1+0x140] ;  /* 0x0001400001147983 */ /* 0x000ea80000300800 */
[----:B------:R-:W2:Y:S04]  /*18c40*/  LDL.LU R21, [R1+0x144] ;  /* 0x0001440001157983 */ /* 0x000ea80000300800 */
[----:B------:R-:W3:Y:S04]  /*18c50*/  LDL.LU R22, [R1+0x148] ;  /* 0x0001480001167983 */ /* 0x000ee80000300800 */
[----:B------:R-:W3:Y:S01]  /*18c60*/  LDL.LU R23, [R1+0x14c] ;  /* 0x00014c0001177983 */ /* 0x000ee20000300800 */
[----:B------:R-:W-:-:S02]  /*18c70*/  IMAD R30, R19, 0x100, R18 ;  /* 0x00000100131e7824 */ /* 0x000fc400078e0212 */
[----:B------:R-:W-:Y:S01]  /*18c80*/  IMAD R31, R51, 0x100, R50 ;  /* 0x00000100331f7824 */ /* 0x000fe200078e0232 */
[----:B------:R-:W-:Y:S02]  /*18c90*/  F2FP.F16.E5M2.UNPACK_B R28, R28 ;  /* 0x0000001cff1c723e */ /* 0x000fe400020004ff */
[----:B------:R-:W-:Y:S02]  /*18ca0*/  F2FP.F16.E5M2.UNPACK_B R29, R29 ;  /* 0x0000001dff1d723e */ /* 0x000fe400020004ff */
[----:B------:R-:W-:Y:S02]  /*18cb0*/  F2FP.F16.E5M2.UNPACK_B R30, R30 ;  /* 0x0000001eff1e723e */ /* 0x000fe400020004ff */
[----:B------:R-:W-:-:S07]  /*18cc0*/  F2FP.F16.E5M2.UNPACK_B R31, R31 ;  /* 0x0000001fff1f723e */ /* 0x000fce00020004ff */
[C---:B------:R-:W-:Y:S01]  /*18cd0*/  HMMA.16816.F32 R36, R28.reuse, R4, R36 ;  /* 0x000000041c24723c */ /* 0x040fe20000001824 */
[----:B---3--:R-:W-:Y:S04]  /*18ce0*/  STL.64 [R1+0xf90], R22 ;  /* 0x000f901601007387 */ /* 0x008fe80000100a00 */
[----:B--2---:R1:W-:Y:S04]  /*18cf0*/  STL.64 [R1+0xf88], R20 ;  /* 0x000f881401007387 */ /* 0x0043e80000100a00 */
[----:B------:R-:W2:Y:S04]  /*18d00*/  LDL.LU R24, [R1+0x1f0] ;  /* 0x0001f00001187983 */ /* 0x000ea80000300800 */
[----:B------:R-:W2:Y:S04]  /*18d10*/  LDL.LU R25, [R1+0x1f4] ;  /* 0x0001f40001197983 */ /* 0x000ea80000300800 */
[----:B------:R-:W2:Y:S04]  /*18d20*/  LDL.LU R26, [R1+0x1f8] ;  /* 0x0001f800011a7983 */ /* 0x000ea80000300800 */
[----:B------:R-:W2:Y:S04]  /*18d30*/  LDL.LU R27, [R1+0x1fc] ;  /* 0x0001fc00011b7983 */ /* 0x000ea80000300800 */
[----:B------:R-:W3:Y:S04]  /*18d40*/  LDL.LU R44, [R1+0x200] ;  /* 0x00020000012c7983 */ /* 0x000ee80000300800 */
[----:B------:R-:W3:Y:S04]  /*18d50*/  LDL.LU R45, [R1+0x204] ;  /* 0x00020400012d7983 */ /* 0x000ee80000300800 */
[----:B------:R-:W3:Y:S04]  /*18d60*/  LDL.LU R46, [R1+0x208] ;  /* 0x00020800012e7983 */ /* 0x000ee80000300800 */
[----:B------:R-:W3:Y:S04]  /*18d70*/  LDL.LU R47, [R1+0x20c] ;  /* 0x00020c00012f7983 */ /* 0x000ee80000300800 */
[----:B0-----:R-:W4:Y:S04]  /*18d80*/  LDL.LU R56, [R1+0x1d0] ;  /* 0x0001d00001387983 */ /* 0x001f280000300800 */
[----:B------:R-:W4:Y:S04]  /*18d90*/  LDL.LU R57, [R1+0x1d4] ;  /* 0x0001d40001397983 */ /* 0x000f280000300800 */
[----:B------:R-:W4:Y:S04]  /*18da0*/  LDL.LU R58, [R1+0x1d8] ;  /* 0x0001d800013a7983 */ /* 0x000f280000300800 */
[----:B------:R-:W4:Y:S04]  /*18db0*/  LDL.LU R59, [R1+0x1dc] ;  /* 0x0001dc00013b7983 */ /* 0x000f280000300800 */
[----:B-1----:R-:W2:Y:S04]  /*18dc0*/  LDL.LU R20, [R1+0x1e0] ;  /* 0x0001e00001147983 */ /* 0x002ea80000300800 */
[----:B------:R-:W2:Y:S04]  /*18dd0*/  LDL.LU R21, [R1+0x1e4] ;  /* 0x0001e40001157983 */ /* 0x000ea80000300800 */
[----:B------:R-:W2:Y:S04]  /*18de0*/  LDL.LU R22, [R1+0x1e8] ;  /* 0x0001e80001167983 */ /* 0x000ea80000300800 */
[----:B------:R-:W2:Y:S04]  /*18df0*/  LDL.LU R23, [R1+0x1ec] ;  /* 0x0001ec0001177983 */ /* 0x000ea80000300800 */
[----:B------:R-:W3:Y:S04]  /*18e00*/  LDL.LU R4, [R1+0x1b0] ;  /* 0x0001b00001047983 */ /* 0x000ee80000300800 */
[----:B------:R-:W3:Y:S04]  /*18e10*/  LDL.LU R5, [R1+0x1b4] ;  /* 0x0001b40001057983 */ /* 0x000ee80000300800 */
[----:B------:R-:W3:Y:S04]  /*18e20*/  LDL.LU R6, [R1+0x1b8] ;  /* 0x0001b80001067983 */ /* 0x000ee80000300800 */
[----:B------:R-:W3:Y:S04]  /*18e30*/  LDL.LU R7, [R1+0x1bc] ;  /* 0x0001bc0001077983 */ /* 0x000ee80000300800 */
[----:B------:R-:W2:Y:S04]  /*18e40*/  LDL.LU R10, [R1+0x3cc] ;  /* 0x0003cc00010a7983 */ /* 0x000ea80000300800 */
        /* <DEDUP_REMOVED lines=27> */
[----:B------:R0:W-:Y:S04]  /*19000*/  STL.64 [R1+0xe68], R38 ;  /* 0x000e682601007387 */ /* 0x0001e80000100a00 */
[----:B0-----:R-:W2:Y:S04]  /*19010*/  LDL.LU R38, [R1+0x404] ;  /* 0x0004040001267983 */ /* 0x001ea80000300800 */
[----:B------:R-:W2:Y:S04]  /*19020*/  LDL.LU R39, [R1+0x400] ;  /* 0x0004000001277983 */ /* 0x000ea80000300800 */
[----:B------:R0:W-:Y:S04]  /*19030*/  STL.64 [R1+0xe60], R36 ;  /* 0x000e602401007387 */ /* 0x0001e80000100a00 */
[----:B0-----:R-:W2:Y:S04]  /*19040*/  LDL.LU R36, [R1+0x3fc] ;  /* 0x0003fc0001247983 */ /* 0x001ea80000300800 */
[----:B------:R-:W2:Y:S01]  /*19050*/  LDL.LU R37, [R1+0x3f8] ;  /* 0x0003f80001257983 */ /* 0x000ea20000300800 */
[----:B---3--:R-:W-:-:S15]  /*19060*/  HMMA.16816.F32 R4, R28, R2, R4 ;  /* 0x000000021c04723c */ /* 0x008fde0000001804 */
[----:B------:R-:W-:-:S08]  /*19070*/  NOP ;  /* 0x0000000000007918 */ /* 0x000fd00000000000 */
[----:B------:R-:W-:Y:S04]  /*19080*/  STL.64 [R1+0xc0], R4 ;  /* 0x0000c00401007387 */ /* 0x000fe80000100a00 */
[----:B------:R0:W-:Y:S04]  /*19090*/  STL.64 [R1+0xc8], R6 ;  /* 0x0000c80601007387 */ /* 0x0001e80000100a00 */
[----:B0-----:R-:W3:Y:S01]  /*190a0*/  LDL.LU.64 R6, [R1+0xfa0] ;  /* 0x000fa00001067983 */ /* 0x001ee20000300a00 */
[----:B----4-:R-:W-:Y:S03]  /*190b0*/  HMMA.16816.F32 R56, R28, R8, R56 ;  /* 0x000000081c38723c */ /* 0x010fe60000001838 */
[----:B------:R-:W4:Y:S01]  /*190c0*/  LDL.LU.64 R4, [R1+0xf98] ;  /* 0x000f980001047983 */ /* 0x000f220000300a00 */
[----:B--2---:R-:W-:-:S02]  /*190d0*/  IMAD R40, R40, 0x100, R10 ;  /* 0x0000010028287824 */ /* 0x004fc400078e020a */
[----:B------:R-:W-:Y:S01]  /*190e0*/  IMAD R41, R41, 0x100, R11 ;  /* 0x0000010029297824 */ /* 0x000fe200078e020b */
[----:B---3--:R-:W-:-:S15]  /*190f0*/  HMMA.16816.F32 R20, R28, R6, R20 ;  /* 0x000000061c14723c */ /* 0x008fde0000001814 */
[----:B------:R-:W-:-:S08]  /*19100*/  NOP ;  /* 0x0000000000007918 */ /* 0x000fd00000000000 */
[----:B------:R-:W-:Y:S04]  /*19110*/  STL.64 [R1+0x100], R20 ;  /* 0x0001001401007387 */ /* 0x000fe80000100a00 */
[----:B------:R0:W-:Y:S04]  /*19120*/  STL.64 [R1+0x108], R22 ;  /* 0x0001081601007387 */ /* 0x0001e80000100a00 */
[----:B0-----:R-:W2:Y:S04]  /*19130*/  LDL.LU.64 R22, [R1+0xf90] ;  /* 0x000f900001167983 */ /* 0x001ea80000300a00 */
[----:B------:R-:W2:Y:S04]  /*19140*/  LDL.LU.64 R20, [R1+0xf88] ;  /* 0x000f880001147983 */ /* 0x000ea80000300a00 */
[----:B------:R-:W-:Y:S04]  /*19150*/  STL.64 [R1+0x120], R56 ;  /* 0x0001203801007387 */ /* 0x000fe80000100a00 */
[----:B------:R0:W-:Y:S04]  /*19160*/  STL.64 [R1+0x128], R58 ;  /* 0x0001283a01007387 */ /* 0x0001e80000100a00 */
[----:B0-----:R-:W3:Y:S04]  /*19170*/  LDL.LU.64 R58, [R1+0xf80] ;  /* 0x000f8000013a7983 */ /* 0x001ee80000300a00 */
[----:B------:R-:W3:Y:S04]  /*19180*/  LDL.LU.64 R56, [R1+0xf78] ;  /* 0x000f780001387983 */ /* 0x000ee80000300a00 */
[----:B------:R-:W4:Y:S04]  /*19190*/  LDL.LU R10, [R1+0xf74] ;  /* 0x000f7400010a7983 */ /* 0x000f280000300800 */
[----:B------:R-:W4:Y:S02]  /*191a0*/  LDL.LU R11, [R1+0xf70] ;  /* 0x000f7000010b7983 */ /* 0x000f240000300800 */
[----:B----4-:R-:W-:-:S15]  /*191b0*/  HMMA.16816.F32 R44, R28, R10, R44 ;  /* 0x0000000a1c2c723c */ /* 0x010fde000000182c */
[----:B------:R-:W-:-:S08]  /*191c0*/  NOP ;  /* 0x0000000000007918 */ /* 0x000fd00000000000 */
[----:B------:R-:W-:Y:S04]  /*191d0*/  STL.64 [R1+0x1b0], R44 ;  /* 0x0001b02c01007387 */ /* 0x000fe80000100a00 */
[----:B------:R0:W-:Y:S04]  /*191e0*/  STL.64 [R1+0x1b8], R46 ;  /* 0x0001b82e01007387 */ /* 0x0001e80000100a00 */
[----:B0-----:R-:W4:Y:S04]  /*191f0*/  LDL.LU.64 R46, [R1+0xf68] ;  /* 0x000f6800012e7983 */ /* 0x001f280000300a00 */
[----:B------:R-:W2:Y:S01]  /*19200*/  LDL.LU.64 R44, [R1+0xf60] ;  /* 0x000f6000012c7983 */ /* 0x000ea20000300a00 */
[----:B------:R-:W-:-:S02]  /*19210*/  IMAD R42, R42, 0x100, R60 ;  /* 0x000001002a2a7824 */ /* 0x000fc400078e023c */
[----:B------:R-:W-:Y:S01]  /*19220*/  IMAD R43, R43, 0x100, R61 ;  /* 0x000001002b2b7824 */ /* 0x000fe200078e023d */
[----:B------:R-:W3:Y:S04]  /*19230*/  LDL.LU R60, [R1+0xf5c] ;  /* 0x000f5c00013c7983 */ /* 0x000ee80000300800 */
[----:B------:R-:W3:Y:S01]  /*19240*/  LDL.LU R61, [R1+0xf58] ;  /* 0x000f5800013d7983 */ /* 0x000ee20000300800 */
[C---:B--2---:R-:W-:Y:S06]  /*19250*/  HMMA.16816.F32 R32, R28.reuse, R44, R32 ;  /* 0x0000002c1c20723c */ /* 0x044fec0000001820 */
[----:B----4-:R-:W-:-:S15]  /*19260*/  HMMA.16816.F32 R48, R28, R46, R48 ;  /* 0x0000002e1c30723c */ /* 0x010fde0000001830 */
[----:B------:R-:W-:-:S02]  /*19270*/  NOP ;  /* 0x0000000000007918 */ /* 0x000fc40000000000 */
[----:B------:R-:W-:Y:S04]  /*19280*/  STL.64 [R1+0x240], R32 ;  /* 0x0002402001007387 */ /* 0x000fe80000100a00 */
[----:B------:R0:W-:Y:S04]  /*19290*/  STL.64 [R1+0x248], R34 ;  /* 0x0002482201007387 */ /* 0x0001e80000100a00 */
[----:B0-----:R-:W2:Y:S04]  /*192a0*/  LDL.LU.64 R34, [R1+0xf50] ;  /* 0x000f500001227983 */ /* 0x001ea80000300a00 */
[----:B------:R-:W2:Y:S04]  /*192b0*/  LDL.LU.64 R32, [R1+0xf48] ;  /* 0x000f480001207983 */ /* 0x000ea80000300a00 */
[----:B------:R0:W-:Y:S04]  /*192c0*/  STL.64 [R1+0x250], R48 ;  /* 0x0002503001007387 */ /* 0x0001e80000100a00 */
[----:B------:R-:W-:Y:S04]  /*192d0*/  STL.64 [R1+0x258], R50 ;  /* 0x0002583201007387 */ /* 0x000fe80000100a00 */
[----:B0-----:R-:W4:Y:S01]  /*192e0*/  LDL.LU.64 R48, [R1+0xf40] ;  /* 0x000f400001307983 */ /* 0x001f220000300a00 */
[----:B------:R-:W-:-:S02]  /*192f0*/  F2FP.F16.E5M2.UNPACK_B R40, R40 ;  /* 0x00000028ff28723e */ /* 0x000fc400020004ff */
[----:B------:R-:W-:Y:S02]  /*19300*/  F2FP.F16.E5M2.UNPACK_B R41, R41 ;  /* 0x00000029ff29723e */ /* 0x000fe400020004ff */
[----:B------:R-:W-:Y:S02]  /*19310*/  F2FP.F16.E5M2.UNPACK_B R42, R42 ;  /* 0x0000002aff2a723e */ /* 0x000fe400020004ff */
[----:B------:R-:W-:-:S07]  /*19320*/  F2FP.F16.E5M2.UNPACK_B R43, R43 ;  /* 0x0000002bff2b723e */ /* 0x000fce00020004ff */
[C---:B------:R-:W-:Y:S06]  /*19330*/  HMMA.16816.F32 R12, R40.reuse, R4, R12 ;  /* 0x00000004280c723c */ /* 0x040fec000000180c */
[C---:B------:R-:W-:Y:S06]  /*19340*/  HMMA.16816.F32 R16, R40.reuse, R2, R16 ;  /* 0x000000022810723c */ /* 0x040fec0000001810 */
[----:B------:R-:W-:Y:S06]  /*19350*/  HMMA.16816.F32 R4, R40, R6, R20 ;  /* 0x000000062804723c */ /* 0x000fec0000001814 */
[----:B----4-:R-:W-:Y:S01]  /*19360*/  HMMA.16816.F32 R28, R28, R48, R24 ;  /* 0x000000301c1c723c */ /* 0x010fe20000001818 */
[----:B------:R-:W4:Y:S04]  /*19370*/  LDL.LU.64 R26, [R1+0xf38] ;  /* 0x000f3800011a7983 */ /* 0x000f280000300a00 */
[----:B------:R-:W4:-:S15]  /*19380*/  LDL.LU.64 R24, [R1+0xf30] ;  /* 0x000f300001187983 */ /* 0x000f1e0000300a00 */
[----:B------:R-:W-:-:S03]  /*19390*/  NOP ;  /* 0x0000000000007918 */ /* 0x000fc60000000000 */
[----:B------:R0:W-:Y:S04]  /*193a0*/  STL.64 [R1+0x230], R28 ;  /* 0x0002301c01007387 */ /* 0x0001e80000100a00 */
[----:B------:R1:W-:Y:S04]  /*193b0*/  STL.64 [R1+0x238], R30 ;  /* 0x0002381e01007387 */ /* 0x0003e80000100a00 */
[----:B0-----:R-:W2:Y:S04]  /*193c0*/  LDL.LU R28, [R1+0x3ec] ;  /* 0x0003ec00011c7983 */ /* 0x001ea80000300800 */
[----:B------:R-:W2:Y:S04]  /*193d0*/  LDL.LU R29, [R1+0x3e8] ;  /* 0x0003e800011d7983 */ /* 0x000ea80000300800 */
[----:B-1----:R-:W4:Y:S04]  /*193e0*/  LDL.LU R30, [R1+0x3f4] ;  /* 0x0003f400011e7983 */ /* 0x002f280000300800 */
[----:B------:R-:W4:Y:S04]  /*193f0*/  LDL.LU R31, [R1+0x3f0] ;  /* 0x0003f000011f7983 */ /* 0x000f280000300800 */
[----:B------:R-:W-:Y:S04]  /*19400*/  STL.64 [R1+0x220], R12 ;  /* 0x0002200c01007387 */ /* 0x000fe80000100a00 */
[----:B------:R0:W-:Y:S04]  /*19410*/  STL.64 [R1+0x228], R14 ;  /* 0x0002280e01007387 */ /* 0x0001e80000100a00 */
[----:B0-----:R-:W4:Y:S04]  /*19420*/  LDL.LU.64 R14, [R1+0xf28] ;  /* 0x000f2800010e7983 */ /* 0x001f280000300a00 */
[----:B------:R-:W4:Y:S04]  /*19430*/  LDL.LU.64 R12, [R1+0xf20] ;  /* 0x000f2000010c7983 */ /* 0x000f280000300a00 */
[----:B------:R-:W-:Y:S04]  /*19440*/  STL.64 [R1+0x200], R16 ;  /* 0x0002001001007387 */ /* 0x000fe80000100a00 */
[----:B------:R0:W-:Y:S04]  /*19450*/  STL.64 [R1+0x208], R18 ;  /* 0x0002081201007387 */ /* 0x0001e80000100a00 */
[----:B0-----:R-:W4:Y:S04]  /*19460*/  LDL.LU.64 R18, [R1+0xf18] ;  /* 0x000f180001127983 */ /* 0x001f280000300a00 */
[----:B------:R-:W4:Y:S04]  /*19470*/  LDL.LU.64 R16, [R1+0xf10] ;  /* 0x000f100001107983 */ /* 0x000f280000300a00 */
[----:B------:R-:W4:Y:S04]  /*19480*/  LDL.LU.64 R22, [R1+0xf08] ;  /* 0x000f080001167983 */ /* 0x000f280000300a00 */
[----:B------:R-:W4:Y:S04]  /*19490*/  LDL.LU.64 R20, [R1+0xf00] ;  /* 0x000f000001147983 */ /* 0x000f280000300a00 */
[----:B------:R0:W-:Y:S04]  /*194a0*/  STL.64 [R1+0x1d0], R4 ;  /* 0x0001d00401007387 */ /* 0x0001e80000100a00 */
[----:B------:R1:W-:Y:S04]  /*194b0*/  STL.64 [R1+0x1d8], R6 ;  /* 0x0001d80601007387 */ /* 0x0003e80000100a00 */
[----:B0-----:R-:W4:Y:S04]  /*194c0*/  LDL.LU R4, [R1+0xb0] ;  /* 0x0000b00001047983 */ /* 0x001f280000300800 */
[----:B------:R-:W4:Y:S04]  /*194d0*/  LDL.LU R5, [R1+0xb4] ;  /* 0x0000b40001057983 */ /* 0x000f280000300800 */
[----:B-1----:R-:W4:Y:S04]  /*194e0*/  LDL.LU R6, [R1+0xb8] ;  /* 0x0000b80001067983 */ /* 0x002f280000300800 */
[----:B------:R-:W4:Y:S01]  /*194f0*/  LDL.LU R7, [R1+0xbc] ;  /* 0x0000bc0001077983 */ /* 0x000f220000300800 */
[C---:B------:R-:W-:Y:S06]  /*19500*/  HMMA.16816.F32 R52, R40.reuse, R8, R52 ;  /* 0x000000082834723c */ /* 0x040fec0000001834 */
[----:B---3--:R-:W-:-:S15]  /*19510*/  HMMA.16816.F32 R8, R40, R10, R56 ;  /* 0x0000000a2808723c */ /* 0x008fde0000001838 */
[----:B------:R-:W-:-:S02]  /*19520*/  NOP ;  /* 0x0000000000007918 */ /* 0x000fc40000000000 */
[----:B------:R-:W-:Y:S04]  /*19530*/  STL.64 [R1+0x1a0], R52 ;  /* 0x0001a03401007387 */ /* 0x000fe80000100a00 */
[----:B------:R0:W-:Y:S04]  /*19540*/  STL.64 [R1+0x1a8], R54 ;  /* 0x0001a83601007387 */ /* 0x0001e80000100a00 */
[----:B0-----:R-:W3:Y:S04]  /*19550*/  LDL.LU.64 R54, [R1+0xef8] ;  /* 0x000ef80001367983 */ /* 0x001ee80000300a00 */
[----:B------:R-:W3:Y:S04]  /*19560*/  LDL.LU.64 R52, [R1+0xef0] ;  /* 0x000ef00001347983 */ /* 0x000ee80000300a00 */
[----:B------:R-:W3:Y:S04]  /*19570*/  LDL.LU.64 R58, [R1+0xee8] ;  /* 0x000ee800013a7983 */ /* 0x000ee80000300a00 */
[----:B------:R-:W3:Y:S04]  /*19580*/  LDL.LU.64 R56, [R1+0xee0] ;  /* 0x000ee00001387983 */ /* 0x000ee80000300a00 */
[----:B------:R-:W3:Y:S04]  /*19590*/  LDL R50, [R1+0x268] ;  /* 0x0002680001327983 */ /* 0x000ee80000100800 */
[----:B------:R-:W-:Y:S04]  /*195a0*/  STL.64 [R1+0x170], R8 ;  /* 0x0001700801007387 */ /* 0x000fe80000100a00 */
[----:B------:R0:W-:Y:S04]  /*195b0*/  STL.64 [R1+0x178], R10 ;  /* 0x0001780a01007387 */ /* 0x0001e80000100a00 */
[----:B------:R-:W3:Y:S01]  /*195c0*/  LDL R51, [R1+0x26c] ;  /* 0x00026c0001337983 */ /* 0x000ee20000100800 */
[----:B0-----:R-:W-:-:S02]  /*195d0*/  IMAD R10, R37, 0x100, R36 ;  /* 0x00000100250a7824 */ /* 0x001fc400078e0224 */
[----:B------:R-:W-:Y:S02]  /*195e0*/  IMAD R11, R39, 0x100, R38 ;  /* 0x00000100270b7824 */ /* 0x000fe400078e0226 */
[----:B--2---:R-:W-:Y:S02]  /*195f0*/  IMAD R8, R29, 0x100, R28 ;  /* 0x000001001d087824 */ /* 0x004fe400078e021c */
[----:B----4-:R-:W-:Y:S01]  /*19600*/  IMAD R9, R31, 0x100, R30 ;  /* 0x000001001f097824 */ /* 0x010fe200078e021e */
[C---:B------:R-:W-:Y:S06]  /*19610*/  HMMA.16816.F32 R4, R40.reuse, R44, R4 ;  /* 0x0000002c2804723c */ /* 0x040fec0000001804 */
[----:B------:R-:W-:-:S15]  /*19620*/  HMMA.16816.F32 R44, R40, R46, R32 ;  /* 0x0000002e282c723c */ /* 0x000fde0000001820 */
[----:B------:R-:W-:-:S02]  /*19630*/  NOP ;  /* 0x0000000000007918 */ /* 0x000fc40000000000 */
[----:B------:R0:W-:Y:S04]  /*19640*/  STL.64 [R1+0xb0], R4 ;  /* 0x0000b00401007387 */ /* 0x0001e80000100a00 */
[----:B------:R1:W-:Y:S04]  /*19650*/  STL.64 [R1+0xb8], R6 ;  /* 0x0000b80601007387 */ /* 0x0003e80000100a00 */
[----:B0-----:R-:W2:Y:S04]  /*19660*/  LDL R4, [R1+0x298] ;  /* 0x0002980001047983 */ /* 0x001ea80000100800 */
[----:B-1----:R-:W4:Y:S04]  /*19670*/  LDL R6, [R1+0x288] ;  /* 0x0002880001067983 */ /* 0x002f280000100800 */
[----:B------:R-:W2:Y:S04]  /*19680*/  LDL R7, [R1+0x28c] ;  /* 0x00028c0001077983 */ /* 0x000ea80000100800 */
[----:B------:R-:W2:Y:S04]  /*19690*/  LDL R5, [R1+0x29c] ;  /* 0x00029c0001057983 */ /* 0x000ea80000100800 */
[----:B------:R-:W2:Y:S04]  /*196a0*/  LDL.LU R28, [R1+0x40c] ;  /* 0x00040c00011c7983 */ /* 0x000ea80000300800 */
[----:B------:R-:W2:Y:S04]  /*196b0*/  LDL.LU R29, [R1+0x408] ;  /* 0x00040800011d7983 */ /* 0x000ea80000300800 */
[----:B------:R-:W2:Y:S04]  /*196c0*/  LDL.LU R30, [R1+0x414] ;  /* 0x00041400011e7983 */ /* 0x000ea80000300800 */
[----:B------:R-:W2:Y:S04]  /*196d0*/  LDL.LU R31, [R1+0x410] ;  /* 0x00041000011f7983 */ /* 0x000ea80000300800 */
[----:B------:R-:W2:Y:S04]  /*196e0*/  LDL.LU R36, [R1+0x41c] ;  /* 0x00041c0001247983 */ /* 0x000ea80000300800 */
[----:B------:R-:W2:Y:S04]  /*196f0*/  LDL.LU R37, [R1+0x418] ;  /* 0x0004180001257983 */ /* 0x000ea80000300800 */
[----:B------:R-:W2:Y:S04]  /*19700*/  LDL R38, [R1+0x2a8] ;  /* 0x0002a80001267983 */ /* 0x000ea80000100800 */
[----:B------:R-:W2:Y:S04]  /*19710*/  LDL R39, [R1+0x2ac] ;  /* 0x0002ac0001277983 */ /* 0x000ea80000100800 */
[----:B------:R-:W2:Y:S04]  /*19720*/  LDL.LU R32, [R1+0x424] ;  /* 0x0004240001207983 */ /* 0x000ea80000300800 */
[----:B------:R-:W2:Y:S04]  /*19730*/  LDL.LU R33, [R1+0x420] ;  /* 0x0004200001217983 */ /* 0x000ea80000300800 */
[----:B------:R-:W2:Y:S04]  /*19740*/  LDL R34, [R1+0x2b8] ;  /* 0x0002b80001227983 */ /* 0x000ea80000100800 */
[----:B------:R-:W2:Y:S04]  /*19750*/  LDL R35, [R1+0x2bc] ;  /* 0x0002bc0001237983 */ /* 0x000ea80000100800 */
[----:B------:R0:W-:Y:S04]  /*19760*/  STL.64 [R1+0xe28], R46 ;  /* 0x000e282e01007387 */ /* 0x0001e80000100a00 */
[----:B0-----:R-:W2:Y:S04]  /*19770*/  LDL R46, [R1+0x278] ;  /* 0x00027800012e7983 */ /* 0x001ea80000100800 */
[----:B------:R-:W2:Y:S01]  /*19780*/  LDL R47, [R1+0x27c] ;  /* 0x00027c00012f7983 */ /* 0x000ea20000100800 */
[----:B---3--:R-:W-:-:S02]  /*19790*/  F2FP.F16.E5M2.UNPACK_B R2, R50 ;  /* 0x00000032ff02723e */ /* 0x008fc400020004ff */
[----:B------:R-:W-:Y:S02]  /*197a0*/  F2FP.F16.E5M2.UNPACK_B R3, R51 ;  /* 0x00000033ff03723e */ /* 0x000fe400020004ff */
[----:B------:R-:W-:Y:S01]  /*197b0*/  F2FP.F16.E5M2.UNPACK_B R8, R8 ;  /* 0x00000008ff08723e */ /* 0x000fe200020004ff */
[----:B------:R-:W-:Y:S01]  /*197c0*/  HMMA.16816.F32 R48, R40, R48, R56 ;  /* 0x000000302830723c */ /* 0x000fe20000001838 */
[----:B------:R-:W-:Y:S02]  /*197d0*/  F2FP.F16.E5M2.UNPACK_B R9, R9 ;  /* 0x00000009ff09723e */ /* 0x000fe400020004ff */
[----:B------:R-:W-:Y:S02]  /*197e0*/  F2FP.F16.E5M2.UNPACK_B R10, R10 ;  /* 0x0000000aff0a723e */ /* 0x000fe400020004ff */
[----:B------:R-:W-:Y:S01]  /*197f0*/  F2FP.F16.E5M2.UNPACK_B R11, R11 ;  /* 0x0000000bff0b723e */ /* 0x000fe200020004ff */
[----:B------:R0:W-:Y:S06]  /*19800*/  STL.64 [R1+0xe20], R44 ;  /* 0x000e202c01007387 */ /* 0x0001ec0000100a00 */
[----:B------:R-:W-:Y:S11]  /*19810*/  HMMA.16816.F32 R52, R8, R2, R52 ;  /* 0x000000020834723c */ /* 0x000ff60000001834 */
[----:B------:R-:W-:Y:S04]  /*19820*/  STL.64 [R1+0xe38], R50 ;  /* 0x000e383201007387 */ /* 0x000fe80000100a00 */
[----:B------:R-:W-:Y:S08]  /*19830*/  STL.64 [R1+0xe30], R48 ;  /* 0x000e303001007387 */ /* 0x000ff00000100a00 */
[----:B------:R-:W-:Y:S04]  /*19840*/  STL.64 [R1+0xe48], R54 ;  /* 0x000e483601007387 */ /* 0x000fe80000100a00 */
[----:B------:R-:W-:Y:S01]  /*19850*/  STL.64 [R1+0xe40], R52 ;  /* 0x000e403401007387 */ /* 0x000fe20000100a00 */
[----:B----4-:R-:W-:-:S02]  /*19860*/  F2FP.F16.E5M2.UNPACK_B R40, R6 ;  /* 0x00000006ff28723e */ /* 0x010fc400020004ff */
[----:B--2---:R-:W-:Y:S02]  /*19870*/  F2FP.F16.E5M2.UNPACK_B R41, R7 ;  /* 0x00000007ff29723e */ /* 0x004fe400020004ff */
[----:B------:R-:W-:Y:S02]  /*19880*/  F2FP.F16.E5M2.UNPACK_B R42, R46 ;  /* 0x0000002eff2a723e */ /* 0x000fe400020004ff */
[----:B------:R-:W-:-:S07]  /*19890*/  F2FP.F16.E5M2.UNPACK_B R43, R47 ;  /* 0x0000002fff2b723e */ /* 0x000fce00020004ff */
[C---:B0-----:R-:W-:Y:S07]  /*198a0*/  HMMA.16816.F32 R44, R8.reuse, R42, R20 ;  /* 0x0000002a082c723c */ /* 0x041fee0000001814 */
[----:B------:R-:W-:Y:S02]  /*198b0*/  F2FP.F16.E5M2.UNPACK_B R20, R4 ;  /* 0x00000004ff14723e */ /* 0x000fe400020004ff */
[----:B------:R-:W-:Y:S02]  /*198c0*/  F2FP.F16.E5M2.UNPACK_B R21, R5 ;  /* 0x00000005ff15723e */ /* 0x000fe400020004ff */
[C---:B------:R-:W-:Y:S06]  /*198d0*/  HMMA.16816.F32 R4, R8.reuse, R40, R16 ;  /* 0x000000280804723c */ /* 0x040fec0000001810 */
[----:B------:R-:W-:Y:S06]  /*198e0*/  HMMA.16816.F32 R16, R8, R20, R12 ;  /* 0x000000140810723c */ /* 0x000fec000000180c */
        /* <DEDUP_REMOVED lines=9> */
[----:B------:R-:W-:Y:S01]  /*19980*/  IMAD.MOV.U32 R17, RZ, RZ, R60 ;  /* 0x000000ffff117224 */ /* 0x000fe200078e003c */
[----:B------:R-:W2:Y:S04]  /*19990*/  LDL.LU R61, [R1+0xed8] ;  /* 0x000ed800013d7983 */ /* 0x000ea80000300800 */
[----:B------:R-:W3:Y:S01]  /*199a0*/  LDL.LU R60, [R1+0xed4] ;  /* 0x000ed400013c7983 */ /* 0x000ee20000300800 */
[----:B-1----:R-:W-:-:S03]  /*199b0*/  IMAD.MOV.U32 R18, RZ, RZ, R0 ;  /* 0x000000ffff127224 */ /* 0x002fc600078e0000 */
[----:B------:R-:W4:Y:S01]  /*199c0*/  LDL.LU R0, [R1+0xed0] ;  /* 0x000ed00001007983 */ /* 0x000f220000300800 */
[----:B------:R-:W-:-:S03]  /*199d0*/  IMAD.MOV.U32 R19, RZ, RZ, R24 ;  /* 0x000000ffff137224 */ /* 0x000fc600078e0018 */
[----:B------:R-:W4:Y:S01]  /*199e0*/  LDL.LU R24, [R1+0xecc] ;  /* 0x000ecc0001187983 */ /* 0x000f220000300800 */
[----:B------:R-:W-:-:S03]  /*199f0*/  IMAD R15, R33, 0x100, R32 ;  /* 0x00000100210f7824 */ /* 0x000fc600078e0220 */
[----:B------:R-:W-:Y:S04]  /*19a00*/  STL.64 [R1+0xe88], R18 ;  /* 0x000e881201007387 */ /* 0x000fe80000100a00 */
[----:B------:R0:W-:Y:S04]  /*19a10*/  STL.64 [R1+0xe80], R16 ;  /* 0x000e801001007387 */ /* 0x0001e80000100a00 */
[----:B------:R-:W4:Y:S01]  /*19a20*/  LDL.LU R32, [R1+0x40] ;  /* 0x0000400001207983 */ /* 0x000f220000300800 */
[----:B------:R-:W-:Y:S01]  /*19a30*/  IMAD R4, R29, 0x100, R28 ;  /* 0x000001001d047824 */ /* 0x000fe200078e021c */
[----:B------:R-:W-:-:S02]  /*19a40*/  F2FP.F16.E5M2.UNPACK_B R28, R34 ;  /* 0x00000022ff1c723e */ /* 0x000fc400020004ff */
[----:B------:R-:W-:Y:S01]  /*19a50*/  F2FP.F16.E5M2.UNPACK_B R29, R35 ;  /* 0x00000023ff1d723e */ /* 0x000fe200020004ff */
[----:B--2---:R-:W-:Y:S02]  /*19a60*/  IMAD.MOV.U32 R33, RZ, RZ, R61 ;  /* 0x000000ffff217224 */ /* 0x004fe400078e003d */
[----:B---3--:R-:W-:Y:S01]  /*19a70*/  IMAD.MOV.U32 R34, RZ, RZ, R60 ;  /* 0x000000ffff227224 */ /* 0x008fe200078e003c */
[----:B------:R-:W2:Y:S04]  /*19a80*/  LDL.LU R61, [R1+0xec8] ;  /* 0x000ec800013d7983 */ /* 0x000ea80000300800 */
[----:B------:R-:W3:Y:S01]  /*19a90*/  LDL.LU R60, [R1+0xec4] ;  /* 0x000ec400013c7983 */ /* 0x000ee20000300800 */
[----:B----4-:R-:W-:-:S03]  /*19aa0*/  IMAD.MOV.U32 R35, RZ, RZ, R0 ;  /* 0x000000ffff237224 */ /* 0x010fc600078e0000 */
[----:B------:R-:W4:Y:S04]  /*19ab0*/  LDL.LU R0, [R1+0xec0] ;  /* 0x000ec00001007983 */ /* 0x000f280000300800 */
[----:B------:R-:W-:Y:S01]  /*19ac0*/  STL.64 [R1+0xe98], R34 ;  /* 0x000e982201007387 */ /* 0x000fe20000100a00 */
[----:B------:R-:W-:Y:S02]  /*19ad0*/  IMAD R6, R37, 0x100, R36 ;  /* 0x0000010025067824 */ /* 0x000fe400078e0224 */
[----:B------:R-:W-:Y:S01]  /*19ae0*/  IMAD R5, R31, 0x100, R30 ;  /* 0x000001001f057824 */ /* 0x000fe200078e021e */
[----:B------:R-:W-:Y:S01]  /*19af0*/  F2FP.F16.E5M2.UNPACK_B R30, R38 ;  /* 0x00000026ff1e723e */ /* 0x000fe200020004ff */
[----:B------:R1:W-:Y:S04]  /*19b00*/  STL.64 [R1+0xe90], R32 ;  /* 0x000e902001007387 */ /* 0x0003e80000100a00 */
[----:B------:R-:W4:Y:S01]  /*19b10*/  LDL.LU R36, [R1+0x50] ;  /* 0x0000500001247983 */ /* 0x000f220000300800 */
[----:B------:R-:W-:-:S03]  /*19b20*/  F2FP.F16.E5M2.UNPACK_B R31, R39 ;  /* 0x00000027ff1f723e */ /* 0x000fc600020004ff */
[----:B------:R-:W4:Y:S04]  /*19b30*/  LDL.LU R37, [R1+0x54] ;  /* 0x0000540001257983 */ /* 0x000f280000300800 */
[----:B------:R-:W4:Y:S01]  /*19b40*/  LDL.LU R38, [R1+0x58] ;  /* 0x0000580001267983 */ /* 0x000f220000300800 */
[----:B------:R-:W-:-:S03]  /*19b50*/  IMAD.MOV.U32 R39, RZ, RZ, R24 ;  /* 0x000000ffff277224 */ /* 0x000fc600078e0018 */
[----:B------:R-:W4:Y:S04]  /*19b60*/  LDL.LU R24, [R1+0xebc] ;  /* 0x000ebc0001187983 */ /* 0x000f280000300800 */
[----:B------:R-:W4:Y:S01]  /*19b70*/  LDL.LU R40, [R1+0x60] ;  /* 0x0000600001287983 */ /* 0x000f220000300800 */
[----:B--2---:R-:W-:Y:S02]  /*19b80*/  IMAD.MOV.U32 R43, RZ, RZ, R61 ;  /* 0x000000ffff2b7224 */ /* 0x004fe400078e003d */
[----:B---3--:R-:W-:Y:S02]  /*19b90*/  IMAD.MOV.U32 R42, RZ, RZ, R60 ;  /* 0x000000ffff2a7224 */ /* 0x008fe400078e003c */
[----:B----4-:R-:W-:Y:S02]  /*19ba0*/  IMAD.MOV.U32 R41, RZ, RZ, R0 ;  /* 0x000000ffff297224 */ /* 0x010fe400078e0000 */
[----:B------:R-:W2:Y:S04]  /*19bb0*/  LDL.LU R0, [R1+0xeb8] ;  /* 0x000eb80001007983 */ /* 0x000ea80000300800 */
[----:B------:R-:W3:Y:S04]  /*19bc0*/  LDL.LU R60, [R1+0xeb4] ;  /* 0x000eb400013c7983 */ /* 0x000ee80000300800 */
[----:B------:R-:W4:Y:S04]  /*19bd0*/  LDL.LU R61, [R1+0xeb0] ;  /* 0x000eb000013d7983 */ /* 0x000f280000300800 */
[----:B------:R-:W4:Y:S04]  /*19be0*/  LDL R47, [R1+0x2c8] ;  /* 0x0002c800012f7983 */ /* 0x000f280000100800 */
[----:B------:R-:W4:Y:S04]  /*19bf0*/  LDL R7, [R1+0x2cc] ;  /* 0x0002cc0001077983 */ /* 0x000f280000100800 */
[----:B0-----:R-:W4:Y:S04]  /*19c00*/  LDL.LU R16, [R1+0x90] ;  /* 0x0000900001107983 */ /* 0x001f280000300800 */
[----:B------:R-:W4:Y:S04]  /*19c10*/  LDL.LU R17, [R1+0x94] ;  /* 0x0000940001117983 */ /* 0x000f280000300800 */
[----:B------:R-:W4:Y:S01]  /*19c20*/  LDL.LU R18, [R1+0x98] ;  /* 0x0000980001127983 */ /* 0x000f220000300800 */
[----:B------:R-:W-:Y:S01]  /*19c30*/  IMAD.MOV.U32 R19, RZ, RZ, R24 ;  /* 0x000000ffff137224 */ /* 0x000fe200078e0018 */
[----:B------:R-:W-:-:S02]  /*19c40*/  F2FP.F16.E5M2.UNPACK_B R12, R4 ;  /* 0x00000004ff0c723e */ /* 0x000fc400020004ff */
[----:B------:R-:W4:Y:S04]  /*19c50*/  LDL.LU R24, [R1+0xeac] ;  /* 0x000eac0001187983 */ /* 0x000f280000300800 */
[----:B------:R-:W4:Y:S04]  /*19c60*/  LDL R4, [R1+0x2d8] ;  /* 0x0002d80001047983 */ /* 0x000f280000100800 */
[----:B------:R-:W4:Y:S04]  /*19c70*/  LDL R22, [R1+0x2dc] ;  /* 0x0002dc0001167983 */ /* 0x000f280000100800 */
[----:B-1----:R-:W4:Y:S04]  /*19c80*/  LDL.LU R32, [R1+0xa0] ;  /* 0x0000a00001207983 */ /* 0x002f280000300800 */
[----:B------:R-:W4:Y:S04]  /*19c90*/  LDL.LU R23, [R1+0x438] ;  /* 0x0004380001177983 */ /* 0x000f280000300800 */
[----:B------:R-:W4:Y:S04]  /*19ca0*/  LDL.LU R52, [R1+0x434] ;  /* 0x0004340001347983 */ /* 0x000f280000300800 */
[----:B------:R-:W4:Y:S01]  /*19cb0*/  LDL.LU R53, [R1+0x440] ;  /* 0x0004400001357983 */ /* 0x000f220000300800 */
[----:B------:R-:W-:-:S02]  /*19cc0*/  IMAD.MOV.U32 R48, RZ, RZ, R25 ;  /* 0x000000ffff307224 */ /* 0x000fc400078e0019 */
[----:B------:R-:W-:Y:S02]  /*19cd0*/  IMAD.MOV.U32 R49, RZ, RZ, R26 ;  /* 0x000000ffff317224 */ /* 0x000fe400078e001a */
[----:B------:R-:W-:Y:S02]  /*19ce0*/  IMAD.MOV.U32 R50, RZ, RZ, R27 ;  /* 0x000000ffff327224 */ /* 0x000fe400078e001b */
[----:B--2---:R-:W-:Y:S02]  /*19cf0*/  IMAD.MOV.U32 R35, RZ, RZ, R0 ;  /* 0x000000ffff237224 */ /* 0x004fe400078e0000 */
[----:B------:R-:W2:Y:S04]  /*19d00*/  LDL.LU R0, [R1+0x43c] ;  /* 0x00043c0001007983 */ /* 0x000ea80000300800 */
[----:B------:R-:W2:Y:S01]  /*19d10*/  LDL.LU R54, [R1+0x448] ;  /* 0x0004480001367983 */ /* 0x000ea20000300800 */
[----:B---3--:R-:W-:-:S03]  /*19d20*/  IMAD.MOV.U32 R34, RZ, RZ, R60 ;  /* 0x000000ffff227224 */ /* 0x008fc600078e003c */
[----:B------:R-:W3:Y:S01]  /*19d30*/  LDL.LU R55, [R1+0x444] ;  /* 0x0004440001377983 */ /* 0x000ee20000300800 */
[----:B----4-:R-:W-:-:S03]  /*19d40*/  IMAD.MOV.U32 R33, RZ, RZ, R61 ;  /* 0x000000ffff217224 */ /* 0x010fc600078e003d */
[----:B------:R-:W4:Y:S04]  /*19d50*/  LDL.LU R60, [R1+0x450] ;  /* 0x00045000013c7983 */ /* 0x000f280000300800 */
[----:B------:R-:W4:Y:S04]  /*19d60*/  LDL.LU R61, [R1+0x44c] ;  /* 0x00044c00013d7983 */ /* 0x000f280000300800 */
[----:B------:R-:W2:Y:S04]  /*19d70*/  LDL.LU R25, [R1+0xea8] ;  /* 0x000ea80001197983 */ /* 0x000ea80000300800 */
[----:B------:R-:W2:Y:S04]  /*19d80*/  LDL.LU R26, [R1+0xea4] ;  /* 0x000ea400011a7983 */ /* 0x000ea80000300800 */
[----:B------:R-:W2:Y:S01]  /*19d90*/  LDL.LU R27, [R1+0xea0] ;  /* 0x000ea000011b7983 */ /* 0x000ea20000300800 */
[----:B------:R-:W-:-:S02]  /*19da0*/  F2FP.F16.E5M2.UNPACK_B R14, R6 ;  /* 0x00000006ff0e723e */ /* 0x000fc400020004ff */
[----:B------:R-:W-:Y:S02]  /*19db0*/  F2FP.F16.E5M2.UNPACK_B R6, R47 ;  /* 0x0000002fff06723e */ /* 0x000fe400020004ff */
[----:B------:R-:W-:Y:S01]  /*19dc0*/  F2FP.F16.E5M2.UNPACK_B R7, R7 ;  /* 0x00000007ff07723e */ /* 0x000fe200020004ff */
[C---:B------:R-:W-:Y:S01]  /*19dd0*/  HMMA.16816.F32 R32, R8.reuse, R28, R32 ;  /* 0x0000001c0820723c */ /* 0x040fe20000001820 */
[----:B------:R-:W3:Y:S04]  /*19de0*/  LDL.LU R51, [R1+0x8c] ;  /* 0x00008c0001337983 */ /* 0x000ee80000300800 */
[----:B------:R-:W4:Y:S04]  /*19df0*/  LDL.LU R56, [R1+0x70] ;  /* 0x0000700001387983 */ /* 0x000f280000300800 */
[----:B------:R-:W4:Y:S04]  /*19e00*/  LDL.LU R57, [R1+0x74] ;  /* 0x0000740001397983 */ /* 0x000f280000300800 */
[----:B------:R-:W4:Y:S04]  /*19e10*/  LDL.LU R58, [R1+0x78] ;  /* 0x00007800013a7983 */ /* 0x000f280000300800 */
[----:B------:R-:W4:Y:S01]  /*19e20*/  LDL.LU R59, [R1+0x7c] ;  /* 0x00007c00013b7983 */ /* 0x000f220000300800 */
[----:B------:R-:W-:Y:S01]  /*19e30*/  HMMA.16816.F32 R16, R8, R6, R16 ;  /* 0x000000060810723c */ /* 0x000fe20000001810 */
[----:B------:R-:W-:-:S02]  /*19e40*/  F2FP.F16.E5M2.UNPACK_B R13, R5 ;  /* 0x00000005ff0d723e */ /* 0x000fc400020004ff */
[----:B------:R-:W-:Y:S02]  /*19e50*/  F2FP.F16.E5M2.UNPACK_B R4, R4 ;  /* 0x00000004ff04723e */ /* 0x000fe400020004ff */
[----:B------:R-:W-:Y:S01]  /*19e60*/  F2FP.F16.E5M2.UNPACK_B R5, R22 ;  /* 0x00000016ff05723e */ /* 0x000fe200020004ff */
[C---:B--2---:R-:W-:Y:S06]  /*19e70*/  HMMA.16816.F32 R24, R8.reuse, R30, R24 ;  /* 0x0000001e0818723c */ /* 0x044fec0000001818 */
[----:B------:R-:W-:-:S15]  /*19e80*/  HMMA.16816.F32 R8, R8, R4, R40 ;  /* 0x000000040808723c */ /* 0x000fde0000001828 */
[----:B------:R-:W-:-:S02]  /*19e90*/  NOP ;  /* 0x0000000000007918 */ /* 0x000fc40000000000 */
[----:B------:R0:W-:Y:S04]  /*19ea0*/  STL.64 [R1+0x1f0], R24 ;  /* 0x0001f01801007387 */ /* 0x0001e80000100a00 */
[----:B------:R1:W-:Y:S04]  /*19eb0*/  STL.64 [R1+0x1f8], R26 ;  /* 0x0001f81a01007387 */ /* 0x0003e80000100a00 */
[----:B0-----:R-:W2:Y:S04]  /*19ec0*/  LDL.LU R24, [R1+0x20] ;  /* 0x0000200001187983 */ /* 0x001ea80000300800 */
[----:B------:R-:W2:Y:S04]  /*19ed0*/  LDL.LU R25, [R1+0x24] ;  /* 0x0000240001197983 */ /* 0x000ea80000300800 */
[----:B-1----:R-:W2:Y:S04]  /*19ee0*/  LDL.LU R26, [R1+0x28] ;  /* 0x00002800011a7983 */ /* 0x002ea80000300800 */
[----:B------:R-:W2:Y:S04]  /*19ef0*/  LDL.LU R27, [R1+0x2c] ;  /* 0x00002c00011b7983 */ /* 0x000ea80000300800 */
[----:B------:R-:W4:Y:S04]  /*19f00*/  LDL.LU R44, [R1+0xc0] ;  /* 0x0000c000012c7983 */ /* 0x000f280000300800 */
[----:B------:R-:W4:Y:S04]  /*19f10*/  LDL.LU R45, [R1+0xc4] ;  /* 0x0000c400012d7983 */ /* 0x000f280000300800 */
[----:B------:R-:W4:Y:S04]  /*19f20*/  LDL.LU R46, [R1+0xc8] ;  /* 0x0000c800012e7983 */ /* 0x000f280000300800 */
[----:B------:R-:W4:Y:S04]  /*19f30*/  LDL.LU R47, [R1+0xcc] ;  /* 0x0000cc00012f7983 */ /* 0x000f280000300800 */
[----:B------:R-:W-:Y:S04]  /*19f40*/  STL.64 [R1+0x210], R32 ;  /* 0x0002102001007387 */ /* 0x000fe80000100a00 */
[----:B------:R0:W-:Y:S04]  /*19f50*/  STL.64 [R1+0x218], R34 ;  /* 0x0002182201007387 */ /* 0x0001e80000100a00 */
[----:B0-----:R-:W3:Y:S04]  /*19f60*/  LDL.LU.64 R34, [R1+0xe98] ;  /* 0x000e980001227983 */ /* 0x001ee80000300a00 */
[----:B------:R-:W3:Y:S04]  /*19f70*/  LDL.LU.64 R32, [R1+0xe90] ;  /* 0x000e900001207983 */ /* 0x000ee80000300a00 */
[----:B------:R-:W-:Y:S04]  /*19f80*/  STL.64 [R1+0x1e0], R16 ;  /* 0x0001e01001007387 */ /* 0x000fe80000100a00 */
[----:B------:R0:W-:Y:S04]  /*19f90*/  STL.64 [R1+0x1e8], R18 ;  /* 0x0001e81201007387 */ /* 0x0001e80000100a00 */
[----:B0-----:R-:W4:Y:S04]  /*19fa0*/  LDL.LU.64 R18, [R1+0xe88] ;  /* 0x000e880001127983 */ /* 0x001f280000300a00 */
[----:B------:R-:W4:Y:S04]  /*19fb0*/  LDL.LU.64 R16, [R1+0xe80] ;  /* 0x000e800001107983 */ /* 0x000f280000300a00 */
[----:B------:R-:W3:Y:S04]  /*19fc0*/  LDL.LU.64 R42, [R1+0xe78] ;  /* 0x000e7800012a7983 */ /* 0x000ee80000300a00 */
[----:B------:R-:W2:Y:S04]  /*19fd0*/  LDL.LU.64 R40, [R1+0xe70] ;  /* 0x000e700001287983 */ /* 0x000ea80000300a00 */
[----:B------:R0:W-:Y:S04]  /*19fe0*/  STL.64 [R1+0x180], R8 ;  /* 0x0001800801007387 */ /* 0x0001e80000100a00 */
[----:B------:R1:W-:Y:S04]  /*19ff0*/  STL.64 [R1+0x188], R10 ;  /* 0x0001880a01007387 */ /* 0x0003e80000100a00 */
[----:B0-----:R-:W2:Y:S04]  /*1a000*/  LDL.LU R8, [R1+0x30] ;  /* 0x0000300001087983 */ /* 0x001ea80000300800 */
[----:B------:R-:W2:Y:S04]  /*1a010*/  LDL.LU R9, [R1+0x34] ;  /* 0x0000340001097983 */ /* 0x000ea80000300800 */
[----:B-1----:R-:W2:Y:S04]  /*1a020*/  LDL.LU R10, [R1+0x38] ;  /* 0x00003800010a7983 */ /* 0x002ea80000300800 */
[----:B------:R-:W2:Y:S01]  /*1a030*/  LDL.LU R11, [R1+0x3c] ;  /* 0x00003c00010b7983 */ /* 0x000ea20000300800 */
[----:B------:R-:W-:-:S07]  /*1a040*/  F2FP.F16.E5M2.UNPACK_B R15, R15 ;  /* 0x0000000fff0f723e */ /* 0x000fce00020004ff */
[----:B------:R-:W-:-:S15]  /*1a050*/  HMMA.16816.F32 R36, R12, R2, R36 ;  /* 0x000000020c24723c */ /* 0x000fde0000001824 */
[----:B------:R-:W-:-:S08]  /*1a060*/  NOP ;  /* 0x0000000000007918 */ /* 0x000fd00000000000 */
[----:B------:R-:W-:Y:S04]  /*1a070*/  STL.64 [R1+0x150], R36 ;  /* 0x0001502401007387 */ /* 0x000fe80000100a00 */
[----:B------:R0:W-:Y:S04]  /*1a080*/  STL.64 [R1+0x158], R38 ;  /* 0x0001582601007387 */ /* 0x0001e80000100a00 */
[----:B0-----:R-:W4:Y:S04]  /*1a090*/  LDL.LU.64 R38, [R1+0xe68] ;  /* 0x000e680001267983 */ /* 0x001f280000300a00 */
[----:B------:R-:W4:Y:S01]  /*1a0a0*/  LDL.LU.64 R36, [R1+0xe60] ;  /* 0x000e600001247983 */ /* 0x000f220000300a00 */
[----:B---3--:R-:W-:-:S15]  /*1a0b0*/  HMMA.16816.F32 R32, R12, R42, R32 ;  /* 0x0000002a0c20723c */ /* 0x008fde0000001820 */
[----:B------:R-:W-:-:S08]  /*1a0c0*/  NOP ;  /* 0x0000000000007918 */ /* 0x000fd00000000000 */
[----:B------:R-:W-:Y:S04]  /*1a0d0*/  STL.64 [R1+0x140], R32 ;  /* 0x0001402001007387 */ /* 0x000fe80000100a00 */
[----:B------:R0:W-:Y:S04]  /*1a0e0*/  STL.64 [R1+0x148], R34 ;  /* 0x0001482201007387 */ /* 0x0001e80000100a00 */
[----:B0-----:R-:W3:Y:S04]  /*1a0f0*/  LDL.LU.64 R34, [R1+0xe58] ;  /* 0x000e580001227983 */ /* 0x001ee80000300a00 */
[----:B------:R-:W3:Y:S01]  /*1a100*/  LDL.LU.64 R32, [R1+0xe50] ;  /* 0x000e500001207983 */ /* 0x000ee20000300a00 */
[C---:B--2---:R-:W-:Y:S06]  /*1a110*/  HMMA.16816.F32 R8, R12.reuse, R40, R8 ;  /* 0x000000280c08723c */ /* 0x044fec0000001808 */
[C---:B------:R-:W-:Y:S06]  /*1a120*/  HMMA.16816.F32 R24, R12.reuse, R20, R24 ;  /* 0x000000140c18723c */ /* 0x040fec0000001818 */
[----:B----4-:R-:W-:Y:S11]  /*1a130*/  HMMA.16816.F32 R16, R12, R30, R16 ;  /* 0x0000001e0c10723c */ /* 0x010ff60000001810 */
[----:B------:R0:W-:Y:S04]  /*1a140*/  STL.64 [R1+0x130], R8 ;  /* 0x0001300801007387 */ /* 0x0001e80000100a00 */
[----:B------:R-:W-:Y:S04]  /*1a150*/  STL.64 [R1+0x138], R10 ;  /* 0x0001380a01007387 */ /* 0x000fe80000100a00 */
[----:B------:R-:W-:Y:S04]  /*1a160*/  STL.64 [R1+0x110], R24 ;  /* 0x0001101801007387 */ /* 0x000fe80000100a00 */
[----:B------:R-:W-:Y:S04]  /*1a170*/  STL.64 [R1+0x118], R26 ;  /* 0x0001181a01007387 */ /* 0x000fe80000100a00 */
[----:B------:R-:W-:Y:S04]  /*1a180*/  STL.64 [R1+0xf0], R16 ;  /* 0x0000f01001007387 */ /* 0x000fe80000100a00 */
[----:B------:R1:W-:Y:S01]  /*1a190*/  STL [R1+0xf8], R18 ;  /* 0x0000f81201007387 */ /* 0x0003e20000100800 */
[----:B0-----:R-:W-:-:S02]  /*1a1a0*/  IMAD R9, R0, 0x100, R53 ;  /* 0x0000010000097824 */ /* 0x001fc400078e0235 */
[----:B------:R-:W-:Y:S02]  /*1a1b0*/  IMAD.MOV.U32 R0, RZ, RZ, R19 ;  /* 0x000000ffff007224 */ /* 0x000fe400078e0013 */
[----:B-1----:R-:W-:Y:S01]  /*1a1c0*/  HMMA.16816.F32 R16, R12, R28, R48 ;  /* 0x0000001c0c10723c */ /* 0x002fe20000001830 */
[----:B------:R-:W-:Y:S02]  /*1a1d0*/  IMAD R8, R52, 0x100, R23 ;  /* 0x0000010034087824 */ /* 0x000fe400078e0217 */
[----:B------:R-:W-:Y:S02]  /*1a1e0*/  IMAD R10, R55, 0x100, R54 ;  /* 0x00000100370a7824 */ /* 0x000fe400078e0236 */
[----:B------:R-:W-:Y:S01]  /*1a1f0*/  IMAD R11, R61, 0x100, R60 ;  /* 0x000001003d0b7824 */ /* 0x000fe200078e023c */
[----:B------:R-:W-:Y:S01]  /*1a200*/  STL [R1+0xdd8], R0 ;  /* 0x000dd80001007387 */ /* 0x000fe20000100800 */
[----:B------:R-:W-:Y:S02]  /*1a210*/  F2FP.F16.E5M2.UNPACK_B R9, R9 ;  /* 0x00000009ff09723e */ /* 0x000fe400020004ff */
[----:B------:R-:W-:-:S02]  /*1a220*/  F2FP.F16.E5M2.UNPACK_B R8, R8 ;  /* 0x00000008ff08723e */ /* 0x000fc400020004ff */
[----:B------:R-:W-:Y:S02]  /*1a230*/  F2FP.F16.E5M2.UNPACK_B R10, R10 ;  /* 0x0000000aff0a723e */ /* 0x000fe400020004ff */
[----:B------:R-:W-:Y:S01]  /*1a240*/  F2FP.F16.E5M2.UNPACK_B R11, R11 ;  /* 0x0000000bff0b723e */ /* 0x000fe200020004ff */
[C---:B------:R-:W-:Y:S09]  /*1a250*/  HMMA.16816.F32 R24, R12.reuse, R6, R56 ;  /* 0x000000060c18723c */ /* 0x040ff20000001838 */
[----:B------:R-:W-:Y:S04]  /*1a260*/  STL.64 [R1+0xe0], R16 ;  /* 0x0000e01001007387 */ /* 0x000fe80000100a00 */
[----:B------:R3:W-:Y:S02]  /*1a270*/  STL.64 [R1+0xe8], R18 ;  /* 0x0000e81201007387 */ /* 0x0007e40000100a00 */
[----:B---3--:R-:W-:Y:S06]  /*1a280*/  HMMA.16816.F32 R16, R12, R4, R32 ;  /* 0x000000040c10723c */ /* 0x008fec0000001820 */
[----:B------:R-:W-:-:S15]  /*1a290*/  HMMA.16816.F32 R12, R8, R2, R36 ;  /* 0x00000002080c723c */ /* 0x000fde0000001824 */
[----:B------:R-:W-:-:S02]  /*1a2a0*/  NOP ;  /* 0x0000000000007918 */ /* 0x000fc40000000000 */
[----:B------:R-:W-:Y:S01]  /*1a2b0*/  STL [R1+0x90], R16 ;  /* 0x0000901001007387 */ /* 0x000fe20000100800 */
[----:B------:R-:W-:-:S03]  /*1a2c0*/  IMAD.MOV.U32 R0, RZ, RZ, R17 ;  /* 0x000000ffff007224 */ /* 0x000fc600078e0011 */
[----:B------:R-:W-:Y:S04]  /*1a2d0*/  STL.64 [R1+0xd0], R24 ;  /* 0x0000d01801007387 */ /* 0x000fe80000100a00 */
[----:B------:R-:W-:Y:S04]  /*1a2e0*/  STL.64 [R1+0xd8], R26 ;  /* 0x0000d81a01007387 */ /* 0x000fe80000100a00 */
[----:B------:R-:W-:Y:S04]  /*1a2f0*/  STL.64 [R1+0x98], R18 ;  /* 0x0000981201007387 */ /* 0x000fe80000100a00 */
[----:B------:R-:W-:Y:S01]  /*1a300*/  STL [R1+0xddc], R0 ;  /* 0x000ddc0001007387 */ /* 0x000fe20000100800 */
[----:B------:R-:W-:-:S03]  /*1a310*/  IMAD.MOV.U32 R61, RZ, RZ, R14 ;  /* 0x000000ffff3d7224 */ /* 0x000fc600078e000e */
[----:B------:R0:W-:Y:S01]  /*1a320*/  STL.64 [R1+0x60], R12 ;  /* 0x0000600c01007387 */ /* 0x0001e20000100a00 */
[----:B------:R-:W-:Y:S02]  /*1a330*/  IMAD.MOV.U32 R60, RZ, RZ, R15 ;  /* 0x000000ffff3c7224 */ /* 0x000fe400078e000f */
[----:B0-----:R-:W-:Y:S03]  /*1a340*/  HMMA.16816.F32 R12, R8, R42, R44 ;  /* 0x0000002a080c723c */ /* 0x001fe6000000182c */
[----:B------:R-:W-:Y:S04]  /*1a350*/  STL [R1+0xde4], R60 ;  /* 0x000de43c01007387 */ /* 0x000fe80000100800 */
[----:B------:R-:W-:Y:S04]  /*1a360*/  STL [R1+0xde0], R61 ;  /* 0x000de03d01007387 */ /* 0x000fe80000100800 */
[----:B------:R-:W2:-:S12]  /*1a370*/  LDL.LU R52, [R1+0x100] ;  /* 0x0001000001347983 */ /* 0x000e980000300800 */
[----:B------:R0:W-:Y:S04]  /*1a380*/  STL.64 [R1+0x50], R12 ;  /* 0x0000500c01007387 */ /* 0x0001e80000100a00 */
[----:B------:R1:W-:Y:S04]  /*1a390*/  STL.64 [R1+0x58], R14 ;  /* 0x0000580e01007387 */ /* 0x0003e80000100a00 */
[----:B------:R-:W2:Y:S04]  /*1a3a0*/  LDL.LU R53, [R1+0x104] ;  /* 0x0001040001357983 */ /* 0x000ea80000300800 */
[----:B------:R-:W2:Y:S04]  /*1a3b0*/  LDL.LU R54, [R1+0x108] ;  /* 0x0001080001367983 */ /* 0x000ea80000300800 */
[----:B------:R-:W2:Y:S04]  /*1a3c0*/  LDL.LU R55, [R1+0x10c] ;  /* 0x00010c0001377983 */ /* 0x000ea80000300800 */
[----:B------:R-:W3:Y:S04]  /*1a3d0*/  LDL.LU R48, [R1+0x120] ;  /* 0x0001200001307983 */ /* 0x000ee80000300800 */
[----:B------:R-:W3:Y:S04]  /*1a3e0*/  LDL.LU R49, [R1+0x124] ;  /* 0x0001240001317983 */ /* 0x000ee80000300800 */
[----:B------:R-:W3:Y:S04]  /*1a3f0*/  LDL.LU R50, [R1+0x128] ;  /* 0x0001280001327983 */ /* 0x000ee80000300800 */
[----:B------:R-:W3:Y:S04]  /*1a400*/  LDL.LU R51, [R1+0x12c] ;  /* 0x00012c0001337983 */ /* 0x000ee80000300800 */
[----:B------:R-:W4:Y:S04]  /*1a410*/  LDL.LU R38, [R1+0x458] ;  /* 0x0004580001267983 */ /* 0x000f280000300800 */
[----:B------:R-:W4:Y:S04]  /*1a420*/  LDL.LU R39, [R1+0x454] ;  /* 0x0004540001277983 */ /* 0x000f280000300800 */
[----:B------:R-:W4:Y:S04]  /*1a430*/  LDL.LU R16, [R1+0x460] ;  /* 0x0004600001107983 */ /* 0x000f280000300800 */
[----:B------:R-:W4:Y:S04]  /*1a440*/  LDL.LU R17, [R1+0x45c] ;  /* 0x00045c0001117983 */ /* 0x000f280000300800 */
[----:B0-----:R-:W4:Y:S04]  /*1a450*/  LDL.LU R12, [R1+0x1b0] ;  /* 0x0001b000010c7983 */ /* 0x001f280000300800 */
[----:B------:R-:W4:Y:S04]  /*1a460*/  LDL.LU R13, [R1+0x1b4] ;  /* 0x0001b400010d7983 */ /* 0x000f280000300800 */
[----:B-1----:R-:W4:Y:S04]  /*1a470*/  LDL.LU R14, [R1+0x1b8] ;  /* 0x0001b800010e7983 */ /* 0x002f280000300800 */
[----:B------:R-:W4:Y:S04]  /*1a480*/  LDL.LU R15, [R1+0x1bc] ;  /* 0x0001bc00010f7983 */ /* 0x000f280000300800 */
        /* <DEDUP_REMOVED lines=20> */
[C---:B--2---:R-:W-:Y:S06]  /*1a5d0*/  HMMA.16816.F32 R52, R8.reuse, R40, R52 ;  /* 0x000000280834723c */ /* 0x044fec0000001834 */
[C---:B---3--:R-:W-:Y:S06]  /*1a5e0*/  HMMA.16816.F32 R48, R8.reuse, R20, R48 ;  /* 0x000000140830723c */ /* 0x048fec0000001830 */
[----:B----4-:R-:W-:-:S12]  /*1a5f0*/  HMMA.16816.F32 R12, R8, R30, R12 ;  /* 0x0000001e080c723c */ /* 0x010fd8000000180c */
[----:B------:R-:W-:Y:S02]  /*1a600*/  IMAD.MOV.U32 R0, RZ, RZ, R55 ;  /* 0x000000ffff007224 */ /* 0x000fe400078e0037 */
[----:B------:R-:W-:Y:S02]  /*1a610*/  IMAD.MOV.U32 R61, RZ, RZ, R54 ;  /* 0x000000ffff3d7224 */ /* 0x000fe400078e0036 */
[----:B------:R-:W-:Y:S01]  /*1a620*/  IMAD.MOV.U32 R60, RZ, RZ, R53 ;  /* 0x000000ffff3c7224 */ /* 0x000fe200078e0035 */
[----:B------:R0:W-:Y:S04]  /*1a630*/  STL [R1+0x40], R52 ;  /* 0x0000403401007387 */ /* 0x0001e80000100800 */
[----:B------:R-:W2:Y:S01]  /*1a640*/  LDL.LU.64 R54, [R1+0xe48] ;  /* 0x000e480001367983 */ /* 0x000ea20000300a00 */
[C---:B------:R-:W-:Y:S06]  /*1a650*/  HMMA.16816.F32 R44, R8.reuse, R28, R44 ;  /* 0x0000001c082c723c */ /* 0x040fec000000182c */
[C---:B------:R-:W-:Y:S01]  /*1a660*/  HMMA.16816.F32 R32, R8.reuse, R6, R32 ;  /* 0x000000060820723c */ /* 0x040fe20000001820 */
[----:B0-----:R-:W2:Y:S04]  /*1a670*/  LDL.LU.64 R52, [R1+0xe40] ;  /* 0x000e400001347983 */ /* 0x001ea80000300a00 */
[----:B------:R0:W-:Y:S04]  /*1a680*/  STL [R1+0xdf0], R0 ;  /* 0x000df00001007387 */ /* 0x0001e80000100800 */
[----:B------:R1:W-:Y:S04]  /*1a690*/  STL [R1+0xdec], R61 ;  /* 0x000dec3d01007387 */ /* 0x0003e80000100800 */
[----:B------:R-:W-:Y:S04]  /*1a6a0*/  STL [R1+0xde8], R60 ;  /* 0x000de83c01007387 */ /* 0x000fe80000100800 */
[----:B------:R-:W-:Y:S04]  /*1a6b0*/  STL.64 [R1+0x30], R48 ;  /* 0x0000303001007387 */ /* 0x000fe80000100a00 */
[----:B------:R3:W-:Y:S01]  /*1a6c0*/  STL.64 [R1+0x38], R50 ;  /* 0x0000383201007387 */ /* 0x0007e20000100a00 */
[----:B------:R-:W-:Y:S01]  /*1a6d0*/  HMMA.16816.F32 R8, R8, R4, R24 ;  /* 0x000000040808723c */ /* 0x000fe20000001818 */
[----:B0-----:R-:W-:-:S02]  /*1a6e0*/  IMAD.MOV.U32 R0, RZ, RZ, R13 ;  /* 0x000000ffff007224 */ /* 0x001fc400078e000d */
[----:B-1----:R-:W-:Y:S02]  /*1a6f0*/  IMAD.MOV.U32 R61, RZ, RZ, R14 ;  /* 0x000000ffff3d7224 */ /* 0x002fe400078e000e */
[----:B------:R-:W-:Y:S01]  /*1a700*/  IMAD R36, R39, 0x100, R38 ;  /* 0x0000010027247824 */ /* 0x000fe200078e0226 */
[----:B---3--:R-:W3:Y:S04]  /*1a710*/  LDL.LU.64 R50, [R1+0xe38] ;  /* 0x000e380001327983 */ /* 0x008ee80000300a00 */
[----:B------:R-:W3:Y:S04]  /*1a720*/  LDL.LU.64 R48, [R1+0xe30] ;  /* 0x000e300001307983 */ /* 0x000ee80000300a00 */
[----:B------:R0:W-:Y:S04]  /*1a730*/  STL [R1+0x20], R12 ;  /* 0x0000200c01007387 */ /* 0x0001e80000100800 */
[----:B------:R-:W-:Y:S04]  /*1a740*/  STL [R1+0xe0c], R61 ;  /* 0x000e0c3d01007387 */ /* 0x000fe80000100800 */
[----:B------:R-:W-:Y:S01]  /*1a750*/  STL [R1+0xe08], R0 ;  /* 0x000e080001007387 */ /* 0x000fe20000100800 */
[----:B------:R-:W-:-:S02]  /*1a760*/  IMAD R37, R17, 0x100, R16 ;  /* 0x0000010011257824 */ /* 0x000fc400078e0210 */
[----:B------:R-:W-:Y:S02]  /*1a770*/  IMAD R38, R19, 0x100, R18 ;  /* 0x0000010013267824 */ /* 0x000fe400078e0212 */
[----:B------:R-:W-:Y:S02]  /*1a780*/  IMAD R39, R23, 0x100, R22 ;  /* 0x0000010017277824 */ /* 0x000fe400078e0216 */
[----:B------:R-:W-:Y:S01]  /*1a790*/  IMAD.MOV.U32 R60, RZ, RZ, R15 ;  /* 0x000000ffff3c7224 */ /* 0x000fe200078e000f */
[----:B0-----:R-:W4:Y:S04]  /*1a7a0*/  LDL.LU R12, [R1+0x200] ;  /* 0x00020000010c7983 */ /* 0x001f280000300800 */
[----:B------:R-:W4:Y:S04]  /*1a7b0*/  LDL.LU R13, [R1+0x204] ;  /* 0x00020400010d7983 */ /* 0x000f280000300800 */
[----:B------:R-:W4:Y:S04]  /*1a7c0*/  LDL.LU R14, [R1+0x208] ;  /* 0x00020800010e7983 */ /* 0x000f280000300800 */
[----:B------:R-:W4:Y:S04]  /*1a7d0*/  LDL.LU R15, [R1+0x20c] ;  /* 0x00020c00010f7983 */ /* 0x000f280000300800 */
[----:B------:R-:W2:Y:S04]  /*1a7e0*/  LDL.LU R16, [R1+0x1d0] ;  /* 0x0001d00001107983 */ /* 0x000ea80000300800 */
[----:B------:R-:W2:Y:S01]  /*1a7f0*/  LDL.LU R17, [R1+0x1d4] ;  /* 0x0001d40001117983 */ /* 0x000ea20000300800 */
[----:B------:R-:W-:-:S02]  /*1a800*/  F2FP.F16.E5M2.UNPACK_B R36, R36 ;  /* 0x00000024ff24723e */ /* 0x000fc400020004ff */
[----:B------:R-:W-:Y:S02]  /*1a810*/  F2FP.F16.E5M2.UNPACK_B R37, R37 ;  /* 0x00000025ff25723e */ /* 0x000fe400020004ff */
[----:B------:R-:W-:Y:S02]  /*1a820*/  F2FP.F16.E5M2.UNPACK_B R38, R38 ;  /* 0x00000026ff26723e */ /* 0x000fe400020004ff */
[----:B------:R-:W-:Y:S01]  /*1a830*/  F2FP.F16.E5M2.UNPACK_B R39, R39 ;  /* 0x00000027ff27723e */ /* 0x000fe200020004ff */
[----:B------:R-:W2:Y:S04]  /*1a840*/  LDL.LU R18, [R1+0x1d8] ;  /* 0x0001d80001127983 */ /* 0x000ea80000300800 */
[----:B------:R-:W2:Y:S04]  /*1a850*/  LDL.LU R19, [R1+0x1dc] ;  /* 0x0001dc0001137983 */ /* 0x000ea80000300800 */
[----:B------:R-:W-:Y:S04]  /*1a860*/  STL.64 [R1+0x80], R44 ;  /* 0x0000802c01007387 */ /* 0x000fe80000100a00 */
[----:B------:R0:W-:Y:S01]  /*1a870*/  STL.64 [R1+0x88], R46 ;  /* 0x0000882e01007387 */ /* 0x0001e20000100a00 */
[C---:B------:R-:W-:Y:S03]  /*1a880*/  HMMA.16816.F32 R56, R36.reuse, R2, R56 ;  /* 0x000000022438723c */ /* 0x040fe60000001838 */
[----:B0-----:R-:W3:Y:S04]  /*1a890*/  LDL.LU.64 R46, [R1+0xe28] ;  /* 0x000e2800012e7983 */ /* 0x001ee80000300a00 */
[----:B------:R-:W3:Y:S04]  /*1a8a0*/  LDL.LU.64 R44, [R1+0xe20] ;  /* 0x000e2000012c7983 */ /* 0x000ee80000300a00 */
[----:B------:R-:W-:Y:S04]  /*1a8b0*/  STL.64 [R1+0x70], R32 ;  /* 0x0000702001007387 */ /* 0x000fe80000100a00 */
[----:B------:R-:W-:Y:S04]  /*1a8c0*/  STL.64 [R1+0x78], R34 ;  /* 0x0000782201007387 */ /* 0x000fe80000100a00 */
[----:B------:R-:W3:Y:S04]  /*1a8d0*/  LDL.LU R24, [R1+0x170] ;  /* 0x0001700001187983 */ /* 0x000ee80000300800 */
[----:B------:R-:W-:Y:S04]  /*1a8e0*/  STL.64 [R1+0x10], R8 ;  /* 0x0000100801007387 */ /* 0x000fe80000100a00 */
[----:B------:R0:W-:Y:S04]  /*1a8f0*/  STL.64 [R1+0x18], R10 ;  /* 0x0000180a01007387 */ /* 0x0001e80000100a00 */
[----:B------:R-:W3:Y:S04]  /*1a900*/  LDL.LU R25, [R1+0x174] ;  /* 0x0001740001197983 */ /* 0x000ee80000300800 */
[----:B------:R-:W3:Y:S04]  /*1a910*/  LDL.LU R26, [R1+0x178] ;  /* 0x00017800011a7983 */ /* 0x000ee80000300800 */
[----:B------:R-:W3:Y:S04]  /*1a920*/  LDL.LU R27, [R1+0x17c] ;  /* 0x00017c00011b7983 */ /* 0x000ee80000300800 */
[----:B------:R-:W3:Y:S04]  /*1a930*/  LDL.LU R2, [R1+0xc70] ;  /* 0x000c700001027983 */ /* 0x000ee80000300800 */
        /* <DEDUP_REMOVED lines=9> */
[----:B------:R-:W-:Y:S04]  /*1a9d0*/  STL.64 [R1+0xd08], R58 ;  /* 0x000d083a01007387 */ /* 0x000fe80000100a00 */
[----:B------:R0:W-:Y:S04]  /*1a9e0*/  STL.64 [R1+0xd00], R56 ;  /* 0x000d003801007387 */ /* 0x0001e80000100a00 */
[----:B0-----:R-:W3:Y:S04]  /*1a9f0*/  LDL.LU R56, [R1+0x1a0] ;  /* 0x0001a00001387983 */ /* 0x001ee80000300800 */
[----:B------:R-:W3:Y:S04]  /*1aa00*/  LDL.LU R57, [R1+0x1a4] ;  /* 0x0001a40001397983 */ /* 0x000ee80000300800 */
[----:B------:R-:W3:Y:S04]  /*1aa10*/  LDL.LU R58, [R1+0x1a8] ;  /* 0x0001a800013a7983 */ /* 0x000ee80000300800 */
[----:B------:R-:W3:Y:S01]  /*1aa20*/  LDL.LU R59, [R1+0x1ac] ;  /* 0x0001ac00013b7983 */ /* 0x000ee20000300800 */
[C---:B----4-:R-:W-:Y:S06]  /*1aa30*/  HMMA.16816.F32 R12, R36.reuse, R42, R12 ;  /* 0x0000002a240c723c */ /* 0x050fec000000180c */
[----:B--2---:R-:W-:-:S15]  /*1aa40*/  HMMA.16816.F32 R16, R36, R40, R16 ;  /* 0x000000282410723c */ /* 0x004fde0000001810 */
[----:B------:R-:W-:-:S02]  /*1aa50*/  NOP ;  /* 0x0000000000007918 */ /* 0x000fc40000000000 */
[----:B------:R-:W-:Y:S04]  /*1aa60*/  STL.64 [R1+0xd18], R14 ;  /* 0x000d180e01007387 */ /* 0x000fe80000100a00 */
[----:B------:R-:W-:Y:S04]  /*1aa70*/  STL.64 [R1+0xd10], R12 ;  /* 0x000d100c01007387 */ /* 0x000fe80000100a00 */
[----:B------:R-:W-:Y:S04]  /*1aa80*/  STL.64 [R1+0xd28], R18 ;  /* 0x000d281201007387 */ /* 0x000fe80000100a00 */
[----:B------:R0:W-:Y:S04]  /*1aa90*/  STL.64 [R1+0xd20], R16 ;  /* 0x000d201001007387 */ /* 0x0001e80000100a00 */
[----:B0-----:R-:W2:Y:S04]  /*1aaa0*/  LDL.LU R16, [R1+0xb0] ;  /* 0x0000b00001107983 */ /* 0x001ea80000300800 */
[----:B------:R-:W2:Y:S04]  /*1aab0*/  LDL.LU R17, [R1+0xb4] ;  /* 0x0000b40001117983 */ /* 0x000ea80000300800 */
[----:B------:R-:W2:Y:S04]  /*1aac0*/  LDL.LU R18, [R1+0xb8] ;  /* 0x0000b80001127983 */ /* 0x000ea80000300800 */
[----:B------:R-:W2:Y:S04]  /*1aad0*/  LDL.LU R19, [R1+0xbc] ;  /* 0x0000bc0001137983 */ /* 0x000ea80000300800 */
[----:B------:R-:W4:Y:S04]  /*1aae0*/  LDL.LU R14, [R1+0x278] ;  /* 0x00027800010e7983 */ /* 0x000f280000300800 */
[----:B------:R-:W4:Y:S01]  /*1aaf0*/  LDL.LU R15, [R1+0x27c] ;  /* 0x00027c00010f7983 */ /* 0x000f220000300800 */
[----:B---3--:R-:W-:Y:S03]  /*1ab00*/  HMMA.16816.F32 R20, R36, R20, R56 ;  /* 0x000000142414723c */ /* 0x008fe60000001838 */
[----:B------:R-:W3:Y:S04]  /*1ab10*/  LDL.LU R56, [R1+0x160] ;  /* 0x0001600001387983 */ /* 0x000ee80000300800 */
[----:B------:R-:W3:Y:S04]  /*1ab20*/  LDL.LU R57, [R1+0x164] ;  /* 0x0001640001397983 */ /* 0x000ee80000300800 */
[----:B------:R-:W3:Y:S04]  /*1ab30*/  LDL.LU R58, [R1+0x168] ;  /* 0x00016800013a7983 */ /* 0x000ee80000300800 */
[----:B------:R-:W3:Y:S01]  /*1ab40*/  LDL.LU R59, [R1+0x16c] ;  /* 0x00016c00013b7983 */ /* 0x000ee20000300800 */
[----:B------:R-:W-:-:S02]  /*1ab50*/  IMAD R9, R10, 0x100, R9 ;  /* 0x000001000a097824 */ /* 0x000fc400078e0209 */
[----:B------:R-:W-:Y:S02]  /*1ab60*/  IMAD R11, R11, 0x100, R2 ;  /* 0x000001000b0b7824 */ /* 0x000fe400078e0202 */
[----:B------:R-:W-:Y:S02]  /*1ab70*/  IMAD R8, R8, 0x100, R3 ;  /* 0x0000010008087824 */ /* 0x000fe400078e0203 */
[----:B------:R-:W-:Y:S01]  /*1ab80*/  IMAD R10, R33, 0x100, R32 ;  /* 0x00000100210a7824 */ /* 0x000fe200078e0220 */
[----:B------:R-:W-:Y:S02]  /*1ab90*/  F2FP.F16.E5M2.UNPACK_B R2, R34.H1 ;  /* 0x00000022ff02723e */ /* 0x000fe400030004ff */
[----:B------:R-:W-:Y:S01]  /*1aba0*/  F2FP.F16.E5M2.UNPACK_B R3, R35.H1 ;  /* 0x00000023ff03723e */ /* 0x000fe200030004ff */
[C---:B------:R-:W-:Y:S06]  /*1abb0*/  HMMA.16816.F32 R24, R36.reuse, R30, R24 ;  /* 0x0000001e2418723c */ /* 0x040fec0000001818 */
[----:B------:R-:W-:Y:S01]  /*1abc0*/  HMMA.16816.F32 R32, R36, R6, R44 ;  /* 0x000000062420723c */ /* 0x000fe2000000182c */
[----:B------:R-:W3:Y:S04]  /*1abd0*/  LDL.LU R42, [R1+0x288] ;  /* 0x00028800012a7983 */ /* 0x000ee80000300800 */
[----:B------:R-:W3:Y:S04]  /*1abe0*/  LDL.LU R43, [R1+0x28c] ;  /* 0x00028c00012b7983 */ /* 0x000ee80000300800 */
[----:B------:R-:W3:Y:S04]  /*1abf0*/  LDL.LU R0, [R1+0x298] ;  /* 0x0002980001007983 */ /* 0x000ee80000300800 */
[----:B------:R-:W3:Y:S01]  /*1ac00*/  LDL.LU R61, [R1+0x29c] ;  /* 0x00029c00013d7983 */ /* 0x000ee20000300800 */
[----:B------:R-:W-:-:S02]  /*1ac10*/  F2FP.F16.E5M2.UNPACK_B R44, R11 ;  /* 0x0000000bff2c723e */ /* 0x000fc400020004ff */
[----:B------:R-:W-:Y:S02]  /*1ac20*/  F2FP.F16.E5M2.UNPACK_B R45, R8 ;  /* 0x00000008ff2d723e */ /* 0x000fe400020004ff */
[----:B------:R-:W-:Y:S02]  /*1ac30*/  F2FP.F16.E5M2.UNPACK_B R46, R9 ;  /* 0x00000009ff2e723e */ /* 0x000fe400020004ff */
[----:B------:R-:W-:-:S07]  /*1ac40*/  F2FP.F16.E5M2.UNPACK_B R47, R10 ;  /* 0x0000000aff2f723e */ /* 0x000fce00020004ff */
[----:B------:R-:W-:Y:S01]  /*1ac50*/  HMMA.16816.F32 R8, R44, R2, R52 ;  /* 0x000000022c08723c */ /* 0x000fe20000001834 */
[----:B------:R-:W-:Y:S04]  /*1ac60*/  STL.64 [R1+0xd40], R22 ;  /* 0x000d401601007387 */ /* 0x000fe80000100a00 */
[----:B------:R-:W-:Y:S04]  /*1ac70*/  STL.64 [R1+0xd38], R20 ;  /* 0x000d381401007387 */ /* 0x000fe80000100a00 */
[----:B------:R-:W-:Y:S04]  /*1ac80*/  STL.64 [R1+0xd50], R26 ;  /* 0x000d501a01007387 */ /* 0x000fe80000100a00 */
[----:B------:R-:W-:Y:S01]  /*1ac90*/  STL.64 [R1+0xd48], R24 ;  /* 0x000d481801007387 */ /* 0x000fe20000100a00 */
[C---:B--2---:R-:W-:Y:S06]  /*1aca0*/  HMMA.16816.F32 R28, R36.reuse, R28, R16 ;  /* 0x0000001c241c723c */ /* 0x044fec0000001810 */
[----:B------:R-:W-:Y:S07]  /*1acb0*/  HMMA.16816.F32 R36, R36, R4, R48 ;  /* 0x000000042424723c */ /* 0x000fee0000001830 */
[----:B----4-:R-:W-:-:S02]  /*1acc0*/  F2FP.F16.E5M2.UNPACK_B R4, R14.H1 ;  /* 0x0000000eff04723e */ /* 0x010fc400030004ff */
[----:B------:R-:W-:-:S07]  /*1acd0*/  F2FP.F16.E5M2.UNPACK_B R5, R15.H1 ;  /* 0x0000000fff05723e */ /* 0x000fce00030004ff */
[----:B---3--:R-:W-:Y:S01]  /*1ace0*/  HMMA.16816.F32 R12, R44, R4, R56 ;  /* 0x000000042c0c723c */ /* 0x008fe20000001838 */
[----:B------:R-:W-:Y:S04]  /*1acf0*/  STL.64 [R1+0xd60], R30 ;  /* 0x000d601e01007387 */ /* 0x000fe80000100a00 */
[----:B------:R-:W-:Y:S04]  /*1ad00*/  STL.64 [R1+0xd58], R28 ;  /* 0x000d581c01007387 */ /* 0x000fe80000100a00 */
[----:B------:R-:W-:Y:S04]  /*1ad10*/  STL.64 [R1+0xd70], R34 ;  /* 0x000d702201007387 */ /* 0x000fe80000100a00 */
[----:B------:R-:W-:Y:S04]  /*1ad20*/  STL.64 [R1+0xd68], R32 ;  /* 0x000d682001007387 */ /* 0x000fe80000100a00 */
[----:B------:R-:W-:Y:S04]  /*1ad30*/  STL.64 [R1+0xd80], R38 ;  /* 0x000d802601007387 */ /* 0x000fe80000100a00 */
[----:B------:R-:W-:Y:S04]  /*1ad40*/  STL.64 [R1+0xd78], R36 ;  /* 0x000d782401007387 */ /* 0x000fe80000100a00 */
[----:B------:R-:W-:Y:S04]  /*1ad50*/  STL.64 [R1], R8 ;  /* 0x0000000801007387 */ /* 0x000fe80000100a00 */
[----:B------:R-:W-:Y:S04]  /*1ad60*/  STL.64 [R1+0x8], R10 ;  /* 0x0000080a01007387 */ /* 0x000fe80000100a00 */
[----:B------:R0:W-:Y:S04]  /*1ad70*/  STL.64 [R1+0xa0], R12 ;  /* 0x0000a00c01007387 */ /* 0x0001e80000100a00 */
[----:B------:R1:W-:Y:S04]  /*1ad80*/  STL.64 [R1+0xa8], R14 ;  /* 0x0000a80e01007387 */ /* 0x0003e80000100a00 */
[----:B0-----:R-:W2:Y:S04]  /*1ad90*/  LDL.LU R12, [R1+0x130] ;  /* 0x00013000010c7983 */ /* 0x001ea80000300800 */
[----:B------:R-:W2:Y:S04]  /*1ada0*/  LDL.LU R13, [R1+0x134] ;  /* 0x00013400010d7983 */ /* 0x000ea80000300800 */
[----:B-1----:R-:W3:Y:S04]  /*1adb0*/  LDL.LU R14, [R1+0x138] ;  /* 0x00013800010e7983 */ /* 0x002ee80000300800 */
[----:B------:R-:W3:Y:S04]  /*1adc0*/  LDL.LU R15, [R1+0x13c] ;  /* 0x00013c00010f7983 */ /* 0x000ee80000300800 */
[----:B---3--:R-:W-:Y:S04]  /*1add0*/  STL.64 [R1+0xe00], R14 ;  /* 0x000e000e01007387 */ /* 0x008fe80000100a00 */
[----:B--2---:R0:W-:Y:S04]  /*1ade0*/  STL.64 [R1+0xdf8], R12 ;  /* 0x000df80c01007387 */ /* 0x0041e80000100a00 */
[----:B------:R-:W2:Y:S04]  /*1adf0*/  LDL.LU R20, [R1+0x150] ;  /* 0x0001500001147983 */ /* 0x000ea80000300800 */
[----:B------:R-:W2:Y:S04]  /*1ae00*/  LDL.LU R21, [R1+0x154] ;  /* 0x0001540001157983 */ /* 0x000ea80000300800 */
[----:B------:R-:W3:Y:S04]  /*1ae10*/  LDL.LU R22, [R1+0x158] ;  /* 0x0001580001167983 */ /* 0x000ee80000300800 */
[----:B------:R-:W3:Y:S01]  /*1ae20*/  LDL.LU R23, [R1+0x15c] ;  /* 0x00015c0001177983 */ /* 0x000ee20000300800 */
[----:B------:R-:W-:-:S02]  /*1ae30*/  F2FP.F16.E5M2.UNPACK_B R9, R61.H1 ;  /* 0x0000003dff09723e */ /* 0x000fc400030004ff */
[----:B------:R-:W-:Y:S02]  /*1ae40*/  F2FP.F16.E5M2.UNPACK_B R8, R0.H1 ;  /* 0x00000000ff08723e */ /* 0x000fe400030004ff */
[----:B------:R-:W-:Y:S01]  /*1ae50*/  F2FP.F16.E5M2.UNPACK_B R6, R42.H1 ;  /* 0x0000002aff06723e */ /* 0x000fe200030004ff */
[----:B---3--:R-:W-:Y:S04]  /*1ae60*/  STL.64 [R1+0xe18], R22 ;  /* 0x000e181601007387 */ /* 0x008fe80000100a00 */
[----:B--2---:R1:W-:Y:S04]  /*1ae70*/  STL.64 [R1+0xe10], R20 ;  /* 0x000e101401007387 */ /* 0x0043e80000100a00 */
[----:B------:R-:W2:Y:S04]  /*1ae80*/  LDL.LU R24, [R1+0x180] ;  /* 0x0001800001187983 */ /* 0x000ea80000300800 */
[----:B------:R-:W2:Y:S04]  /*1ae90*/  LDL.LU R25, [R1+0x184] ;  /* 0x0001840001197983 */ /* 0x000ea80000300800 */
[----:B------:R-:W2:Y:S04]  /*1aea0*/  LDL.LU R26, [R1+0x188] ;  /* 0x00018800011a7983 */ /* 0x000ea80000300800 */
[----:B------:R-:W2:Y:S04]  /*1aeb0*/  LDL.LU R27, [R1+0x18c] ;  /* 0x00018c00011b7983 */ /* 0x000ea80000300800 */
[----:B0-----:R-:W3:Y:S04]  /*1aec0*/  LDL.LU R12, [R1+0x1c0] ;  /* 0x0001c000010c7983 */ /* 0x001ee80000300800 */
[----:B------:R-:W3:Y:S04]  /*1aed0*/  LDL.LU R13, [R1+0x1c4] ;  /* 0x0001c400010d7983 */ /* 0x000ee80000300800 */
[----:B------:R-:W3:Y:S04]  /*1aee0*/  LDL.LU R14, [R1+0x1c8] ;  /* 0x0001c800010e7983 */ /* 0x000ee80000300800 */
[----:B------:R-:W3:Y:S04]  /*1aef0*/  LDL.LU R15, [R1+0x1cc] ;  /* 0x0001cc00010f7983 */ /* 0x000ee80000300800 */
[----:B-1----:R-:W4:Y:S04]  /*1af00*/  LDL.LU R20, [R1+0x190] ;  /* 0x0001900001147983 */ /* 0x002f280000300800 */
[----:B------:R-:W4:Y:S04]  /*1af10*/  LDL.LU R21, [R1+0x194] ;  /* 0x0001940001157983 */ /* 0x000f280000300800 */
[----:B------:R-:W4:Y:S04]  /*1af20*/  LDL.LU R22, [R1+0x198] ;  /* 0x0001980001167983 */ /* 0x000f280000300800 */
[----:B------:R-:W4:Y:S04]  /*1af30*/  LDL.LU R23, [R1+0x19c] ;  /* 0x00019c0001177983 */ /* 0x000f280000300800 */
[----:B------:R-:W2:Y:S04]  /*1af40*/  LDL.LU R61, [R1+0xc90] ;  /* 0x000c9000013d7983 */ /* 0x000ea80000300800 */
[----:B------:R-:W2:Y:S04]  /*1af50*/  LDL.LU R40, [R1+0xc8c] ;  /* 0x000c8c0001287983 */ /* 0x000ea80000300800 */
[----:B------:R-:W2:Y:S04]  /*1af60*/  LDL.LU R0, [R1+0xc98] ;  /* 0x000c980001007983 */ /* 0x000ea80000300800 */
[----:B------:R-:W2:Y:S04]  /*1af70*/  LDL.LU R41, [R1+0xc94] ;  /* 0x000c940001297983 */ /* 0x000ea80000300800 */
[----:B------:R-:W2:Y:S04]  /*1af80*/  LDL.LU R36, [R1+0xca0] ;  /* 0x000ca00001247983 */ /* 0x000ea80000300800 */
[----:B------:R-:W2:Y:S04]  /*1af90*/  LDL.LU R42, [R1+0xc9c] ;  /* 0x000c9c00012a7983 */ /* 0x000ea80000300800 */
[----:B------:R-:W2:Y:S04]  /*1afa0*/  LDL.LU R10, [R1+0x2a8] ;  /* 0x0002a800010a7983 */ /* 0x000ea80000300800 */
[----:B------:R-:W2:Y:S01]  /*1afb0*/  LDL.LU R11, [R1+0x2ac] ;  /* 0x0002ac00010b7983 */ /* 0x000ea20000300800 */
[----:B------:R-:W-:-:S03]  /*1afc0*/  F2FP.F16.E5M2.UNPACK_B R7, R43.H1 ;  /* 0x0000002bff07723e */ /* 0x000fc600030004ff */
        /* <DEDUP_REMOVED lines=28> */
[C---:B---3--:R-:W-:Y:S06]  /*1b190*/  HMMA.16816.F32 R12, R44.reuse, R8, R12 ;  /* 0x000000082c0c723c */ /* 0x048fec000000180c */
[----:B----4-:R-:W-:Y:S01]  /*1b1a0*/  HMMA.16816.F32 R20, R44, R6, R20 ;  /* 0x000000062c14723c */ /* 0x010fe20000001814 */
[----:B--2---:R-:W-:-:S02]  /*1b1b0*/  IMAD R40, R40, 0x100, R61 ;  /* 0x0000010028287824 */ /* 0x004fc400078e023d */
[----:B------:R-:W-:-:S15]  /*1b1c0*/  IMAD R41, R41, 0x100, R0 ;  /* 0x0000010029297824 */ /* 0x000fde00078e0200 */
[----:B------:R-:W-:-:S05]  /*1b1d0*/  NOP ;  /* 0x0000000000007918 */ /* 0x000fca0000000000 */
[----:B------:R-:W-:Y:S04]  /*1b1e0*/  STL.64 [R1+0xb0], R20 ;  /* 0x0000b01401007387 */ /* 0x000fe80000100a00 */
[----:B------:R0:W-:Y:S04]  /*1b1f0*/  STL.64 [R1+0xb8], R22 ;  /* 0x0000b81601007387 */ /* 0x0001e80000100a00 */
[----:B0-----:R-:W2:Y:S04]  /*1b200*/  LDL.LU.64 R22, [R1+0xe18] ;  /* 0x000e180001167983 */ /* 0x001ea80000300a00 */
[----:B------:R-:W2:Y:S04]  /*1b210*/  LDL.LU.64 R20, [R1+0xe10] ;  /* 0x000e100001147983 */ /* 0x000ea80000300a00 */
[----:B------:R-:W3:Y:S04]  /*1b220*/  LDL.LU R61, [R1+0xe0c] ;  /* 0x000e0c00013d7983 */ /* 0x000ee80000300800 */
[----:B------:R-:W4:Y:S04]  /*1b230*/  LDL.LU R0, [R1+0xe08] ;  /* 0x000e080001007983 */ /* 0x000f280000300800 */
[----:B------:R-:W-:Y:S04]  /*1b240*/  STL.64 [R1+0x1b0], R12 ;  /* 0x0001b00c01007387 */ /* 0x000fe80000100a00 */
[----:B------:R0:W-:Y:S04]  /*1b250*/  STL.64 [R1+0x1b8], R14 ;  /* 0x0001b80e01007387 */ /* 0x0001e80000100a00 */
[----:B0-----:R-:W3:Y:S04]  /*1b260*/  LDL.LU.64 R14, [R1+0xe00] ;  /* 0x000e0000010e7983 */ /* 0x001ee80000300a00 */
[----:B------:R-:W3:Y:S01]  /*1b270*/  LDL.LU.64 R12, [R1+0xdf8] ;  /* 0x000df800010c7983 */ /* 0x000ee20000300a00 */
[----:B------:R-:W-:-:S02]  /*1b280*/  F2FP.F16.E5M2.UNPACK_B R10, R10.H1 ;  /* 0x0000000aff0a723e */ /* 0x000fc400030004ff */
[----:B------:R-:W-:-:S07]  /*1b290*/  F2FP.F16.E5M2.UNPACK_B R11, R11.H1 ;  /* 0x0000000bff0b723e */ /* 0x000fce00030004ff */
[----:B------:R-:W-:Y:S01]  /*1b2a0*/  HMMA.16816.F32 R52, R44, R10, R52 ;  /* 0x0000000a2c34723c */ /* 0x000fe20000001834 */
[----:B------:R-:W-:Y:S02]  /*1b2b0*/  F2FP.F16.E5M2.UNPACK_B R48, R48.H1 ;  /* 0x00000030ff30723e */ /* 0x000fe400030004ff */
[----:B------:R-:W-:Y:S01]  /*1b2c0*/  F2FP.F16.E5M2.UNPACK_B R49, R49.H1 ;  /* 0x00000031ff31723e */ /* 0x000fe200030004ff */
[----:B------:R-:W-:Y:S02]  /*1b2d0*/  IMAD R42, R42, 0x100, R36 ;  /* 0x000001002a2a7824 */ /* 0x000fe400078e0224 */
[----:B------:R-:W-:Y:S01]  /*1b2e0*/  IMAD R43, R43, 0x100, R37 ;  /* 0x000001002b2b7824 */ /* 0x000fe200078e0225 */
[----:B------:R-:W-:Y:S01]  /*1b2f0*/  STL [R1+0xdd4], R10 ;  /* 0x000dd40a01007387 */ /* 0x000fe20000100800 */
[----:B------:R-:W-:Y:S02]  /*1b300*/  F2FP.F16.E5M2.UNPACK_B R50, R50.H1 ;  /* 0x00000032ff32723e */ /* 0x000fe400030004ff */
[----:B------:R-:W-:Y:S01]  /*1b310*/  F2FP.F16.E5M2.UNPACK_B R51, R51.H1 ;  /* 0x00000033ff33723e */ /* 0x000fe200030004ff */
[----:B------:R-:W-:Y:S01]  /*1b320*/  STL [R1+0xdd0], R11 ;  /* 0x000dd00b01007387 */ /* 0x000fe20000100800 */
[----:B------:R-:W-:-:S02]  /*1b330*/  F2FP.F16.E5M2.UNPACK_B R40, R40 ;  /* 0x00000028ff28723e */ /* 0x000fc400020004ff */
[----:B------:R-:W-:Y:S02]  /*1b340*/  F2FP.F16.E5M2.UNPACK_B R41, R41 ;  /* 0x00000029ff29723e */ /* 0x000fe400020004ff */
[----:B------:R-:W-:Y:S02]  /*1b350*/  F2FP.F16.E5M2.UNPACK_B R42, R42 ;  /* 0x0000002aff2a723e */ /* 0x000fe400020004ff */
[----:B------:R-:W-:Y:S01]  /*1b360*/  F2FP.F16.E5M2.UNPACK_B R43, R43 ;  /* 0x0000002bff2b723e */ /* 0x000fe200020004ff */
[C---:B------:R-:W-:Y:S06]  /*1b370*/  HMMA.16816.F32 R32, R44.reuse, R48, R32 ;  /* 0x000000302c20723c */ /* 0x040fec0000001820 */
[----:B------:R-:W-:Y:S01]  /*1b380*/  HMMA.16816.F32 R28, R44, R50, R28 ;  /* 0x000000322c1c723c */ /* 0x000fe2000000181c */
[----:B------:R0:W-:Y:S02]  /*1b390*/  STL.64 [R1+0x240], R52 ;  /* 0x0002403401007387 */ /* 0x0001e40000100a00 */
[----:B0-----:R-:W-:-:S02]  /*1b3a0*/  F2FP.F16.E5M2.UNPACK_B R52, R38.H1 ;  /* 0x00000026ff34723e */ /* 0x001fc400030004ff */
[----:B------:R-:W-:Y:S01]  /*1b3b0*/  F2FP.F16.E5M2.UNPACK_B R53, R39.H1 ;  /* 0x00000027ff35723e */ /* 0x000fe200030004ff */
[----:B------:R-:W-:Y:S06]  /*1b3c0*/  HMMA.16816.F32 R16, R40, R4, R16 ;  /* 0x000000042810723c */ /* 0x000fec0000001810 */
[----:B------:R-:W-:Y:S01]  /*1b3d0*/  HMMA.16816.F32 R24, R44, R52, R24 ;  /* 0x000000342c18723c */ /* 0x000fe20000001818 */
[----:B------:R-:W-:Y:S04]  /*1b3e0*/  STL.64 [R1+0x248], R54 ;  /* 0x0002483601007387 */ /* 0x000fe80000100a00 */
[----:B------:R-:W-:Y:S04]  /*1b3f0*/  STL [R1+0xdbc], R49 ;  /* 0x000dbc3101007387 */ /* 0x000fe80000100800 */
[----:B------:R-:W-:Y:S04]  /*1b400*/  STL.64 [R1+0x230], R32 ;  /* 0x0002302001007387 */ /* 0x000fe80000100a00 */
[----:B------:R-:W-:Y:S04]  /*1b410*/  STL.64 [R1+0x238], R34 ;  /* 0x0002382201007387 */ /* 0x000fe80000100a00 */
[----:B------:R-:W-:Y:S04]  /*1b420*/  STL.64 [R1+0x1e0], R28 ;  /* 0x0001e01c01007387 */ /* 0x000fe80000100a00 */
[----:B------:R-:W-:Y:S04]  /*1b430*/  STL.64 [R1+0x1e8], R30 ;  /* 0x0001e81e01007387 */ /* 0x000fe80000100a00 */
[----:B------:R-:W-:Y:S04]  /*1b440*/  STL.64 [R1+0x190], R24 ;  /* 0x0001901801007387 */ /* 0x000fe80000100a00 */
[----:B------:R-:W-:Y:S01]  /*1b450*/  STL.64 [R1+0x198], R26 ;  /* 0x0001981a01007387 */ /* 0x000fe20000100a00 */
[C---:B--2---:R-:W-:Y:S06]  /*1b460*/  HMMA.16816.F32 R20, R40.reuse, R2, R20 ;  /* 0x000000022814723c */ /* 0x044fec0000001814 */
[----:B---3--:R-:W-:-:S15]  /*1b470*/  HMMA.16816.F32 R12, R40, R6, R12 ;  /* 0x00000006280c723c */ /* 0x008fde000000180c */
[----:B------:R-:W-:-:S02]  /*1b480*/  NOP ;  /* 0x0000000000007918 */ /* 0x000fc40000000000 */
[----:B------:R0:W-:Y:S04]  /*1b490*/  STL.64 [R1+0x170], R20 ;  /* 0x0001701401007387 */ /* 0x0001e80000100a00 */
[----:B------:R-:W-:Y:S04]  /*1b4a0*/  STL.64 [R1+0x178], R22 ;  /* 0x0001781601007387 */ /* 0x000fe80000100a00 */
[----:B------:R-:W-:Y:S04]  /*1b4b0*/  STL.64 [R1+0xd90], R6 ;  /* 0x000d900601007387 */ /* 0x000fe80000100a00 */
[----:B------:R-:W-:Y:S04]  /*1b4c0*/  STL.64 [R1+0x150], R16 ;  /* 0x0001501001007387 */ /* 0x000fe80000100a00 */
[----:B------:R-:W-:Y:S04]  /*1b4d0*/  STL.64 [R1+0x158], R18 ;  /* 0x0001581201007387 */ /* 0x000fe80000100a00 */
[----:B------:R1:W-:Y:S04]  /*1b4e0*/  STL.64 [R1+0xd88], R4 ;  /* 0x000d880401007387 */ /* 0x0003e80000100a00 */
[----:B------:R-:W-:Y:S04]  /*1b4f0*/  STL.64 [R1+0x120], R12 ;  /* 0x0001200c01007387 */ /* 0x000fe80000100a00 */
[----:B------:R-:W-:Y:S04]  /*1b500*/  STL.64 [R1+0x128], R14 ;  /* 0x0001280e01007387 */ /* 0x000fe80000100a00 */
[----:B0-----:R-:W2:Y:S01]  /*1b510*/  LDL.LU R20, [R1+0x20] ;  /* 0x0000200001147983 */ /* 0x001ea20000300800 */
[----:B-1----:R-:W-:Y:S01]  /*1b520*/  HMMA.16816.F32 R4, R40, R8, R56 ;  /* 0x000000082804723c */ /* 0x002fe20000001838 */
[----:B------:R-:W-:-:S02]  /*1b530*/  IMAD.MOV.U32 R22, RZ, RZ, R61 ;  /* 0x000000ffff167224 */ /* 0x000fc400078e003d */
[----:B------:R-:W-:Y:S02]  /*1b540*/  IMAD.MOV.U32 R23, RZ, RZ, R60 ;  /* 0x000000ffff177224 */ /* 0x000fe400078e003c */
[----:B----4-:R-:W-:-:S15]  /*1b550*/  IMAD.MOV.U32 R21, RZ, RZ, R0 ;  /* 0x000000ffff157224 */ /* 0x010fde00078e0000 */
[----:B------:R-:W-:-:S03]  /*1b560*/  NOP ;  /* 0x0000000000007918 */ /* 0x000fc60000000000 */
[----:B------:R0:W-:Y:S04]  /*1b570*/  STL.64 [R1+0x130], R4 ;  /* 0x0001300401007387 */ /* 0x0001e80000100a00 */
[----:B------:R1:W-:Y:S04]  /*1b580*/  STL.64 [R1+0x138], R6 ;  /* 0x0001380601007387 */ /* 0x0003e80000100a00 */
[----:B------:R-:W3:Y:S04]  /*1b590*/  LDL.LU R0, [R1+0xdf0] ;  /* 0x000df00001007983 */ /* 0x000ee80000300800 */
[----:B------:R-:W4:Y:S04]  /*1b5a0*/  LDL.LU R61, [R1+0xdec] ;  /* 0x000dec00013d7983 */ /* 0x000f280000300800 */
[----:B------:R-:W4:Y:S04]  /*1b5b0*/  LDL.LU R60, [R1+0xde8] ;  /* 0x000de800013c7983 */ /* 0x000f280000300800 */
[----:B------:R-:W-:Y:S04]  /*1b5c0*/  STL.64 [R1+0xda0], R22 ;  /* 0x000da01601007387 */ /* 0x000fe80000100a00 */
[----:B--2---:R-:W-:Y:S04]  /*1b5d0*/  STL.64 [R1+0xd98], R20 ;  /* 0x000d981401007387 */ /* 0x004fe80000100a00 */
[----:B------:R-:W2:Y:S04]  /*1b5e0*/  LDL.LU R24, [R1+0x30] ;  /* 0x0000300001187983 */ /* 0x000ea80000300800 */
[----:B------:R-:W2:Y:S04]  /*1b5f0*/  LDL.LU R25, [R1+0x34] ;  /* 0x0000340001197983 */ /* 0x000ea80000300800 */
[----:B------:R-:W2:Y:S04]  /*1b600*/  LDL.LU R26, [R1+0x38] ;  /* 0x00003800011a7983 */ /* 0x000ea80000300800 */
[----:B------:R-:W2:Y:S01]  /*1b610*/  LDL.LU R27, [R1+0x3c] ;  /* 0x00003c00011b7983 */ /* 0x000ea20000300800 */
[----:B---3--:R-:W-:-:S02]  /*1b620*/  IMAD.MOV.U32 R31, RZ, RZ, R0 ;  /* 0x000000ffff1f7224 */ /* 0x008fc400078e0000 */
[----:B----4-:R-:W-:Y:S02]  /*1b630*/  IMAD.MOV.U32 R30, RZ, RZ, R61 ;  /* 0x000000ffff1e7224 */ /* 0x010fe400078e003d */
[----:B------:R-:W-:Y:S01]  /*1b640*/  IMAD.MOV.U32 R29, RZ, RZ, R60 ;  /* 0x000000ffff1d7224 */ /* 0x000fe200078e003c */
[----:B--2---:R-:W-:Y:S04]  /*1b650*/  STL.64 [R1+0xdb0], R26 ;  /* 0x000db01a01007387 */ /* 0x004fe80000100a00 */
[----:B------:R-:W-:Y:S04]  /*1b660*/  STL.64 [R1+0xda8], R24 ;  /* 0x000da81801007387 */ /* 0x000fe80000100a00 */
[----:B------:R-:W2:Y:S04]  /*1b670*/  LDL.LU R28, [R1+0x40] ;  /* 0x00004000011c7983 */ /* 0x000ea80000300800 */
[----:B------:R-:W3:Y:S04]  /*1b680*/  LDL.LU R60, [R1+0xde4] ;  /* 0x000de400013c7983 */ /* 0x000ee80000300800 */
[----:B------:R-:W4:Y:S04]  /*1b690*/  LDL.LU R61, [R1+0xde0] ;  /* 0x000de000013d7983 */ /* 0x000f280000300800 */
[----:B------:R-:W3:Y:S04]  /*1b6a0*/  LDL.LU R0, [R1+0xddc] ;  /* 0x000ddc0001007983 */ /* 0x000ee80000300800 */
[----:B------:R-:W-:Y:S04]  /*1b6b0*/  STL.64 [R1+0xdc8], R30 ;  /* 0x000dc81e01007387 */ /* 0x000fe80000100a00 */
[----:B--2---:R2:W-:Y:S04]  /*1b6c0*/  STL.64 [R1+0xdc0], R28 ;  /* 0x000dc01c01007387 */ /* 0x0045e80000100a00 */
[----:B------:R-:W4:Y:S04]  /*1b6d0*/  LDL.LU R32, [R1+0x50] ;  /* 0x0000500001207983 */ /* 0x000f280000300800 */
[----:B------:R-:W4:Y:S04]  /*1b6e0*/  LDL.LU R33, [R1+0x54] ;  /* 0x0000540001217983 */ /* 0x000f280000300800 */
[----:B------:R-:W4:Y:S04]  /*1b6f0*/  LDL.LU R34, [R1+0x58] ;  /* 0x0000580001227983 */ /* 0x000f280000300800 */
[----:B------:R-:W4:Y:S04]  /*1b700*/  LDL.LU R35, [R1+0x5c] ;  /* 0x00005c0001237983 */ /* 0x000f280000300800 */
[----:B0-----:R-:W4:Y:S01]  /*1b710*/  LDL.LU R4, [R1+0x90] ;  /* 0x0000900001047983 */ /* 0x001f220000300800 */
[----:B---3--:R-:W-:-:S03]  /*1b720*/  IMAD.MOV.U32 R5, RZ, RZ, R0 ;  /* 0x000000ffff057224 */ /* 0x008fc600078e0000 */
[----:B------:R-:W3:Y:S04]  /*1b730*/  LDL.LU R0, [R1+0xdd8] ;  /* 0x000dd80001007983 */ /* 0x000ee80000300800 */
[----:B-1----:R-:W3:Y:S04]  /*1b740*/  LDL.LU R6, [R1+0x98] ;  /* 0x0000980001067983 */ /* 0x002ee80000300800 */
[----:B------:R-:W3:Y:S04]  /*1b750*/  LDL.LU R7, [R1+0x9c] ;  /* 0x00009c0001077983 */ /* 0x000ee80000300800 */
[----:B--2---:R-:W2:Y:S04]  /*1b760*/  LDL.LU R28, [R1+0xf0] ;  /* 0x0000f000011c7983 */ /* 0x004ea80000300800 */
        /* <DEDUP_REMOVED lines=8> */
[----:B------:R-:W-:-:S02]  /*1b7f0*/  IMAD.MOV.U32 R39, RZ, RZ, R60 ;  /* 0x000000ffff277224 */ /* 0x000fc400078e003c */
[----:B----4-:R-:W-:Y:S02]  /*1b800*/  IMAD.MOV.U32 R38, RZ, RZ, R61 ;  /* 0x000000ffff267224 */ /* 0x010fe400078e003d */
[----:B---3--:R-:W-:Y:S02]  /*1b810*/  IMAD.MOV.U32 R31, RZ, RZ, R0 ;  /* 0x000000ffff1f7224 */ /* 0x008fe400078e0000 */
[----:B------:R-:W3:Y:S04]  /*1b820*/  LDL.LU R0, [R1+0xcc8] ;  /* 0x000cc80001007983 */ /* 0x000ee80000300800 */
[----:B------:R-:W3:Y:S04]  /*1b830*/  LDL.LU R47, [R1+0xcc4] ;  /* 0x000cc400012f7983 */ /* 0x000ee80000300800 */
[----:B------:R-:W4:Y:S04]  /*1b840*/  LDL.LU R24, [R1+0xe0] ;  /* 0x0000e00001187983 */ /* 0x000f280000300800 */
[----:B------:R-:W4:Y:S04]  /*1b850*/  LDL.LU R25, [R1+0xe4] ;  /* 0x0000e40001197983 */ /* 0x000f280000300800 */
[----:B------:R-:W4:Y:S04]  /*1b860*/  LDL.LU R26, [R1+0xe8] ;  /* 0x0000e800011a7983 */ /* 0x000f280000300800 */
[----:B------:R-:W4:Y:S04]  /*1b870*/  LDL.LU R27, [R1+0xec] ;  /* 0x0000ec00011b7983 */ /* 0x000f280000300800 */
        /* <DEDUP_REMOVED lines=22> */
[----:B--2---:R-:W-:-:S02]  /*1b9e0*/  IMAD R44, R44, 0x100, R10 ;  /* 0x000001002c2c7824 */ /* 0x004fc400078e020a */
[----:B------:R-:W-:Y:S01]  /*1b9f0*/  IMAD R45, R45, 0x100, R11 ;  /* 0x000001002d2d7824 */ /* 0x000fe200078e020b */
[----:B------:R-:W2:Y:S04]  /*1ba00*/  LDL.LU R10, [R1+0xdd4] ;  /* 0x000dd400010a7983 */ /* 0x000ea80000300800 */
[----:B------:R-:W2:Y:S01]  /*1ba10*/  LDL.LU R11, [R1+0xdd0] ;  /* 0x000dd000010b7983 */ /* 0x000ea20000300800 */
[----:B------:R-:W-:Y:S01]  /*1ba20*/  IMAD R46, R46, 0x100, R49 ;  /* 0x000001002e2e7824 */ /* 0x000fe200078e0231 */
[----:B--2---:R-:W-:-:S15]  /*1ba30*/  HMMA.16816.F32 R28, R40, R10, R28 ;  /* 0x0000000a281c723c */ /* 0x004fde000000181c */
[----:B------:R-:W-:-:S08]  /*1ba40*/  NOP ;  /* 0x0000000000007918 */ /* 0x000fd00000000000 */
[----:B------:R-:W-:Y:S04]  /*1ba50*/  STL.64 [R1+0x220], R28 ;  /* 0x0002201c01007387 */ /* 0x000fe80000100a00 */
[----:B------:R0:W-:Y:S04]  /*1ba60*/  STL.64 [R1+0x228], R30 ;  /* 0x0002281e01007387 */ /* 0x0001e80000100a00 */
[----:B0-----:R-:W2:Y:S04]  /*1ba70*/  LDL.LU.64 R30, [R1+0xdc8] ;  /* 0x000dc800011e7983 */ /* 0x001ea80000300a00 */
[----:B------:R-:W2:Y:S04]  /*1ba80*/  LDL.LU.64 R28, [R1+0xdc0] ;  /* 0x000dc000011c7983 */ /* 0x000ea80000300a00 */
[----:B------:R-:W4:Y:S01]  /*1ba90*/  LDL.LU R49, [R1+0xdbc] ;  /* 0x000dbc0001317983 */ /* 0x000f220000300800 */
[----:B---3--:R-:W-:Y:S01]  /*1baa0*/  HMMA.16816.F32 R20, R40, R50, R20 ;  /* 0x000000322814723c */ /* 0x008fe20000001814 */
[----:B------:R-:W-:-:S02]  /*1bab0*/  IMAD R47, R47, 0x100, R0 ;  /* 0x000001002f2f7824 */ /* 0x000fc400078e0200 */
[----:B------:R-:W3:Y:S03]  /*1bac0*/  LDL.LU R0, [R1+0xdb8] ;  /* 0x000db80001007983 */ /* 0x000ee60000300800 */
[C---:B----4-:R-:W-:Y:S06]  /*1bad0*/  HMMA.16816.F32 R24, R40.reuse, R48, R24 ;  /* 0x000000302818723c */ /* 0x050fec0000001818 */
[----:B------:R-:W-:-:S15]  /*1bae0*/  HMMA.16816.F32 R40, R40, R52, R4 ;  /* 0x000000342828723c */ /* 0x000fde0000001804 */
[----:B------:R-:W-:-:S02]  /*1baf0*/  NOP ;  /* 0x0000000000007918 */ /* 0x000fc40000000000 */
[----:B------:R-:W-:Y:S04]  /*1bb00*/  STL.64 [R1+0x210], R24 ;  /* 0x0002101801007387 */ /* 0x000fe80000100a00 */
[----:B------:R0:W-:Y:S04]  /*1bb10*/  STL.64 [R1+0x218], R26 ;  /* 0x0002181a01007387 */ /* 0x0001e80000100a00 */
[----:B0-----:R-:W4:Y:S04]  /*1bb20*/  LDL.LU.64 R26, [R1+0xdb0] ;  /* 0x000db000011a7983 */ /* 0x001f280000300a00 */
[----:B------:R-:W4:Y:S04]  /*1bb30*/  LDL.LU.64 R24, [R1+0xda8] ;  /* 0x000da80001187983 */ /* 0x000f280000300a00 */
[----:B------:R-:W-:Y:S04]  /*1bb40*/  STL.64 [R1+0x1d0], R20 ;  /* 0x0001d01401007387 */ /* 0x000fe80000100a00 */
[----:B------:R0:W-:Y:S04]  /*1bb50*/  STL.64 [R1+0x1d8], R22 ;  /* 0x0001d81601007387 */ /* 0x0001e80000100a00 */
[----:B0-----:R-:W3:Y:S04]  /*1bb60*/  LDL.LU.64 R22, [R1+0xda0] ;  /* 0x000da00001167983 */ /* 0x001ee80000300a00 */
[----:B------:R-:W3:Y:S04]  /*1bb70*/  LDL.LU.64 R20, [R1+0xd98] ;  /* 0x000d980001147983 */ /* 0x000ee80000300a00 */
[----:B------:R-:W2:Y:S04]  /*1bb80*/  LDL.LU.64 R6, [R1+0xd90] ;  /* 0x000d900001067983 */ /* 0x000ea80000300a00 */
[----:B------:R-:W3:Y:S04]  /*1bb90*/  LDL.LU.64 R4, [R1+0xd88] ;  /* 0x000d880001047983 */ /* 0x000ee80000300a00 */
[----:B------:R0:W-:Y:S04]  /*1bba0*/  STL.64 [R1+0x180], R40 ;  /* 0x0001802801007387 */ /* 0x0001e80000100a00 */
[----:B------:R1:W-:Y:S04]  /*1bbb0*/  STL.64 [R1+0x188], R42 ;  /* 0x0001882a01007387 */ /* 0x0003e80000100a00 */
[----:B0-----:R-:W2:Y:S04]  /*1bbc0*/  LDL.LU R41, [R1+0xcd0] ;  /* 0x000cd00001297983 */ /* 0x001ea80000300800 */
[----:B-1----:R-:W2:Y:S04]  /*1bbd0*/  LDL.LU R42, [R1+0xccc] ;  /* 0x000ccc00012a7983 */ /* 0x002ea80000300800 */
[----:B------:R-:W2:Y:S01]  /*1bbe0*/  LDL.LU R43, [R1+0xcd8] ;  /* 0x000cd800012b7983 */ /* 0x000ea20000300800 */
[----:B------:R-:W-:-:S02]  /*1bbf0*/  F2FP.F16.E5M2.UNPACK_B R44, R44 ;  /* 0x0000002cff2c723e */ /* 0x000fc400020004ff */
[----:B------:R-:W-:Y:S02]  /*1bc00*/  F2FP.F16.E5M2.UNPACK_B R45, R45 ;  /* 0x0000002dff2d723e */ /* 0x000fe400020004ff */
[----:B------:R-:W-:Y:S02]  /*1bc10*/  F2FP.F16.E5M2.UNPACK_B R46, R46 ;  /* 0x0000002eff2e723e */ /* 0x000fe400020004ff */
[----:B------:R-:W-:-:S07]  /*1bc20*/  F2FP.F16.E5M2.UNPACK_B R47, R47 ;  /* 0x0000002fff2f723e */ /* 0x000fce00020004ff */
[C---:B------:R-:W-:Y:S06]  /*1bc30*/  HMMA.16816.F32 R36, R44.reuse, R2, R36 ;  /* 0x000000022c24723c */ /* 0x040fec0000001824 */
[C---:B------:R-:W-:Y:S06]  /*1bc40*/  HMMA.16816.F32 R16, R44.reuse, R48, R16 ;  /* 0x000000302c10723c */ /* 0x040fec0000001810 */
[C---:B------:R-:W-:Y:S11]  /*1bc50*/  HMMA.16816.F32 R12, R44.reuse, R50, R12 ;  /* 0x000000322c0c723c */ /* 0x040ff6000000180c */
[----:B------:R-:W-:Y:S04]  /*1bc60*/  STL.64 [R1+0x1a0], R36 ;  /* 0x0001a02401007387 */ /* 0x000fe80000100a00 */
[----:B------:R0:W-:Y:S04]  /*1bc70*/  STL.64 [R1+0x1a8], R38 ;  /* 0x0001a82601007387 */ /* 0x0001e80000100a00 */
[----:B0-----:R-:W2:Y:S04]  /*1bc80*/  LDL.LU.64 R38, [R1+0xd80] ;  /* 0x000d800001267983 */ /* 0x001ea80000300a00 */
[----:B------:R-:W2:Y:S01]  /*1bc90*/  LDL.LU.64 R36, [R1+0xd78] ;  /* 0x000d780001247983 */ /* 0x000ea20000300a00 */
[C---:B----4-:R-:W-:Y:S06]  /*1bca0*/  HMMA.16816.F32 R24, R44.reuse, R8, R24 ;  /* 0x000000082c18723c */ /* 0x050fec0000001818 */
[C---:B---3--:R-:W-:Y:S06]  /*1bcb0*/  HMMA.16816.F32 R32, R44.reuse, R4, R32 ;  /* 0x000000042c20723c */ /* 0x048fec0000001820 */
[C---:B--2---:R-:W-:Y:S06]  /*1bcc0*/  HMMA.16816.F32 R28, R44.reuse, R6, R28 ;  /* 0x000000062c1c723c */ /* 0x044fec000000181c */
[----:B------:R-:W-:Y:S11]  /*1bcd0*/  HMMA.16816.F32 R20, R44, R10, R20 ;  /* 0x0000000a2c14723c */ /* 0x000ff60000001814 */
[----:B------:R-:W-:Y:S04]  /*1bce0*/  STL.64 [R1+0x160], R32 ;  /* 0x0001602001007387 */ /* 0x000fe80000100a00 */
[----:B------:R0:W-:Y:S01]  /*1bcf0*/  STL.64 [R1+0x168], R34 ;  /* 0x0001682201007387 */ /* 0x0001e20000100a00 */
[----:B------:R-:W-:-:S03]  /*1bd00*/  IMAD R40, R42, 0x100, R41 ;  /* 0x000001002a287824 */ /* 0x000fc600078e0229 */
[----:B0-----:R-:W2:Y:S04]  /*1bd10*/  LDL.LU.64 R34, [R1+0xd70] ;  /* 0x000d700001227983 */ /* 0x001ea80000300a00 */
[----:B------:R-:W2:Y:S04]  /*1bd20*/  LDL.LU.64 R32, [R1+0xd68] ;  /* 0x000d680001207983 */ /* 0x000ea80000300a00 */
[----:B------:R-:W-:Y:S04]  /*1bd30*/  STL.64 [R1+0x140], R28 ;  /* 0x0001401c01007387 */ /* 0x000fe80000100a00 */
[----:B------:R0:W-:Y:S01]  /*1bd40*/  STL.64 [R1+0x148], R30 ;  /* 0x0001481e01007387 */ /* 0x0001e20000100a00 */
[----:B------:R-:W-:-:S02]  /*1bd50*/  IMAD R41, R54, 0x100, R43 ;  /* 0x0000010036297824 */ /* 0x000fc400078e022b */
[----:B------:R-:W-:Y:S01]  /*1bd60*/  IMAD R43, R0, 0x100, R61 ;  /* 0x00000100002b7824 */ /* 0x000fe200078e023d */
[----:B0-----:R-:W3:Y:S04]  /*1bd70*/  LDL.LU.64 R30, [R1+0xd60] ;  /* 0x000d6000011e7983 */ /* 0x001ee80000300a00 */
[----:B------:R-:W3:Y:S04]  /*1bd80*/  LDL.LU.64 R28, [R1+0xd58] ;  /* 0x000d5800011c7983 */ /* 0x000ee80000300a00 */
[----:B------:R-:W-:Y:S04]  /*1bd90*/  STL.64 [R1+0x90], R24 ;  /* 0x0000901801007387 */ /* 0x000fe80000100a00 */
[----:B------:R0:W-:Y:S01]  /*1bda0*/  STL.64 [R1+0x98], R26 ;  /* 0x0000981a01007387 */ /* 0x0001e20000100a00 */
[----:B------:R-:W-:-:S03]  /*1bdb0*/  IMAD R42, R60, 0x100, R55 ;  /* 0x000001003c2a7824 */ /* 0x000fc600078e0237 */
[----:B0-----:R-:W4:Y:S04]  /*1bdc0*/  LDL.LU.64 R26, [R1+0xd50] ;  /* 0x000d5000011a7983 */ /* 0x001f280000300a00 */
[----:B------:R-:W4:Y:S04]  /*1bdd0*/  LDL.LU.64 R24, [R1+0xd48] ;  /* 0x000d480001187983 */ /* 0x000f280000300a00 */
[----:B------:R-:W-:Y:S04]  /*1bde0*/  STL.64 [R1+0x200], R20 ;  /* 0x0002001401007387 */ /* 0x000fe80000100a00 */
[----:B------:R0:W-:Y:S04]  /*1bdf0*/  STL.64 [R1+0x208], R22 ;  /* 0x0002081601007387 */ /* 0x0001e80000100a00 */
[----:B0-----:R-:W2:Y:S04]  /*1be00*/  LDL.LU.64 R22, [R1+0xd40] ;  /* 0x000d400001167983 */ /* 0x001ea80000300a00 */
[----:B------:R-:W2:Y:S04]  /*1be10*/  LDL.LU.64 R20, [R1+0xd38] ;  /* 0x000d380001147983 */ /* 0x000ea80000300a00 */
[----:B------:R1:W5:Y:S04]  /*1be20*/  LDL.LU R0, [R1+0xd30] ;  /* 0x000d300001007983 */ /* 0x0003680000300800 */
[----:B------:R-:W3:Y:S04]  /*1be30*/  LDL.LU R55, [R1+0x884] ;  /* 0x0008840001377983 */ /* 0x000ee80000300800 */
[----:B------:R-:W-:Y:S04]  /*1be40*/  STL.64 [R1+0x1f0], R16 ;  /* 0x0001f01001007387 */ /* 0x000fe80000100a00 */
[----:B------:R0:W-:Y:S01]  /*1be50*/  STL.64 [R1+0x1f8], R18 ;  /* 0x0001f81201007387 */ /* 0x0001e20000100a00 */
[----:B------:R-:W-:Y:S03]  /*1be60*/  HMMA.16816.F32 R44, R44, R52, R56 ;  /* 0x000000342c2c723c */ /* 0x000fe60000001838 */
[----:B0-----:R-:W4:Y:S04]  /*1be70*/  LDL.LU.64 R18, [R1+0xd28] ;  /* 0x000d280001127983 */ /* 0x001f280000300a00 */
[----:B------:R-:W4:Y:S04]  /*1be80*/  LDL.LU.64 R16, [R1+0xd20] ;  /* 0x000d200001107983 */ /* 0x000f280000300a00 */
[----:B------:R-:W3:Y:S04]  /*1be90*/  LDL.LU R54, [R1+0x874] ;  /* 0x0008740001367983 */ /* 0x000ee80000300800 */
[----:B------:R-:W3:Y:S04]  /*1bea0*/  LDL.LU R60, [R1+0x848] ;  /* 0x00084800013c7983 */ /* 0x000ee80000300800 */
[----:B------:R-:W-:Y:S04]  /*1beb0*/  STL.64 [R1+0x1c0], R12 ;  /* 0x0001c00c01007387 */ /* 0x000fe80000100a00 */
[----:B------:R0:W-:Y:S04]  /*1bec0*/  STL.64 [R1+0x1c8], R14 ;  /* 0x0001c80e01007387 */ /* 0x0001e80000100a00 */
[----:B0-----:R-:W2:Y:S04]  /*1bed0*/  LDL.LU.64 R14, [R1+0xd18] ;  /* 0x000d1800010e7983 */ /* 0x001ea80000300a00 */
[----:B------:R-:W2:Y:S04]  /*1bee0*/  LDL.LU.64 R12, [R1+0xd10] ;  /* 0x000d1000010c7983 */ /* 0x000ea80000300a00 */
[----:B------:R-:W4:Y:S04]  /*1bef0*/  LDL.LU.64 R58, [R1+0xd08] ;  /* 0x000d0800013a7983 */ /* 0x000f280000300a00 */
[----:B------:R-:W4:Y:S01]  /*1bf00*/  LDL.LU.64 R56, [R1+0xd00] ;  /* 0x000d000001387983 */ /* 0x000f220000300a00 */
[----:B------:R-:W-:-:S02]  /*1bf10*/  F2FP.F16.E5M2.UNPACK_B R40, R40 ;  /* 0x00000028ff28723e */ /* 0x000fc400020004ff */
[----:B------:R-:W-:Y:S02]  /*1bf20*/  F2FP.F16.E5M2.UNPACK_B R41, R41 ;  /* 0x00000029ff29723e */ /* 0x000fe400020004ff */
[----:B------:R-:W-:Y:S02]  /*1bf30*/  F2FP.F16.E5M2.UNPACK_B R42, R42 ;  /* 0x0000002aff2a723e */ /* 0x000fe400020004ff */
[----:B------:R-:W-:Y:S01]  /*1bf40*/  F2FP.F16.E5M2.UNPACK_B R43, R43 ;  /* 0x0000002bff2b723e */ /* 0x000fe200020004ff */
[----:B------:R0:W-:Y:S04]  /*1bf50*/  STL.64 [R1+0x70], R44 ;  /* 0x0000702c01007387 */ /* 0x0001e80000100a00 */
[----:B------:R1:W-:Y:S04]  /*1bf60*/  STL.64 [R1+0x78], R46 ;  /* 0x0000782e01007387 */ /* 0x0003e80000100a00 */
[----:B0-----:R-:W3:Y:S04]  /*1bf70*/  LDL.LU R44, [R1+0x860] ;  /* 0x00086000012c7983 */ /* 0x001ee80000300800 */
[----:B------:R-:W3:Y:S04]  /*1bf80*/  LDL.LU R45, [R1+0x858] ;  /* 0x00085800012d7983 */ /* 0x000ee80000300800 */
[----:B-1----:R-:W3:Y:S04]  /*1bf90*/  LDL.LU R46, [R1+0x87c] ;  /* 0x00087c00012e7983 */ /* 0x002ee80000300800 */
[----:B------:R-:W3:Y:S01]  /*1bfa0*/  LDL.LU R47, [R1+0x850] ;  /* 0x00085000012f7983 */ /* 0x000ee20000300800 */
[C---:B----4-:R-:W-:Y:S06]  /*1bfb0*/  HMMA.16816.F32 R56, R40.reuse, R2, R56 ;  /* 0x000000022838723c */ /* 0x050fec0000001838 */
[----:B--2---:R-:W-:Y:S01]  /*1bfc0*/  HMMA.16816.F32 R12, R40, R4, R12 ;  /* 0x00000004280c723c */ /* 0x004fe2000000180c */
[----:B------:R-:W2:Y:S04]  /*1bfd0*/  LDL.LU R2, [R1+0x880] ;  /* 0x0008800001027983 */ /* 0x000ea80000300800 */
[----:B------:R-:W4:-:S12]  /*1bfe0*/  LDL.LU R3, [R1+0x878] ;  /* 0x0008780001037983 */ /* 0x000f180000300800 */
[----:B------:R0:W-:Y:S04]  /*1bff0*/  STL.64 [R1+0x50], R56 ;  /* 0x0000503801007387 */ /* 0x0001e80000100a00 */
[----:B------:R1:W-:Y:S04]  /*1c000*/  STL.64 [R1+0x58], R58 ;  /* 0x0000583a01007387 */ /* 0x0003e80000100a00 */
[----:B0-----:R-:W3:Y:S04]  /*1c010*/  LDL.LU R56, [R1+0x870] ;  /* 0x0008700001387983 */ /* 0x001ee80000300800 */
[----:B------:R-:W3:Y:S04]  /*1c020*/  LDL.LU R57, [R1+0x358] ;  /* 0x0003580001397983 */ /* 0x000ee80000300800 */
[----:B-1----:R-:W3:Y:S04]  /*1c030*/  LDL.LU R58, [R1+0x868] ;  /* 0x00086800013a7983 */ /* 0x002ee80000300800 */
[----:B------:R-:W3:Y:S04]  /*1c040*/  LDL.LU R59, [R1+0x360] ;  /* 0x00036000013b7983 */ /* 0x000ee80000300800 */
[----:B------:R0:W-:Y:S04]  /*1c050*/  STL.64 [R1+0x40], R12 ;  /* 0x0000400c01007387 */ /* 0x0001e80000100a00 */
[----:B------:R1:W-:Y:S04]  /*1c060*/  STL.64 [R1+0x48], R14 ;  /* 0x0000480e01007387 */ /* 0x0003e80000100a00 */
[----:B0-----:R-:W3:Y:S04]  /*1c070*/  LDL.LU R12, [R1+0x428] ;  /* 0x00042800010c7983 */ /* 0x001ee80000300800 */
[----:B------:R-:W3:Y:S04]  /*1c080*/  LDL.LU R13, [R1+0x35c] ;  /* 0x00035c00010d7983 */ /* 0x000ee80000300800 */
[----:B-1----:R-:W3:Y:S04]  /*1c090*/  LDL.LU R14, [R1+0x364] ;  /* 0x00036400010e7983 */ /* 0x002ee80000300800 */
[----:B------:R-:W3:Y:S04]  /*1c0a0*/  LDL.LU R15, [R1+0x888] ;  /* 0x00088800010f7983 */ /* 0x000ee80000300800 */
[----:B------:R-:W3:Y:S01]  /*1c0b0*/  LDL.LU R61, [R1+0x86c] ;  /* 0x00086c00013d7983 */ /* 0x000ee20000300800 */
[----:B------:R-:W-:-:S15]  /*1c0c0*/  HMMA.16816.F32 R4, R40, R6, R16 ;  /* 0x000000062804723c */ /* 0x000fde0000001810 */
[----:B------:R-:W-:-:S08]  /*1c0d0*/  NOP ;  /* 0x0000000000007918 */ /* 0x000fd00000000000 */
[----:B------:R0:W-:Y:S04]  /*1c0e0*/  STL.64 [R1+0x20], R4 ;  /* 0x0000200401007387 */ /* 0x0001e80000100a00 */
[----:B------:R-:W-:Y:S01]  /*1c0f0*/  STL.64 [R1+0x28], R6 ;  /* 0x0000280601007387 */ /* 0x000fe20000100a00 */
[----:B0-----:R-:W0:Y:S01]  /*1c100*/  LDC R4, c[0x0][0x230] ;  /* 0x00008c00ff047b82 */ /* 0x001e220000000800 */
[C---:B------:R-:W-:Y:S06]  /*1c110*/  HMMA.16816.F32 R24, R40.reuse, R10, R24 ;  /* 0x0000000a2818723c */ /* 0x040fec0000001818 */
[----:B------:R-:W-:Y:S01]  /*1c120*/  HMMA.16816.F32 R20, R40, R8, R20 ;  /* 0x000000082814723c */ /* 0x000fe20000001814 */
[----:B0-----:R-:W-:-:S05]  /*1c130*/  VIADD R4, R4, 0x3f ;  /* 0x0000003f04047836 */ /* 0x001fca0000000000 */
[----:B------:R-:W-:-:S04]  /*1c140*/  SHF.R.S32.HI R5, RZ, 0x1f, R4 ;  /* 0x0000001fff057819 */ /* 0x000fc80000011404 */
[----:B------:R-:W-:-:S04]  /*1c150*/  LEA.HI R5, R5, R4, RZ, 0x6 ;  /* 0x0000000405057211 */ /* 0x000fc800078f30ff */
[----:B------:R-:W-:Y:S02]  /*1c160*/  SHF.R.S32.HI R5, RZ, 0x6, R5 ;  /* 0x00000006ff057819 */ /* 0x000fe40000011405 */
[----:B--2---:R-:W-:Y:S02]  /*1c170*/  IADD3 R2, P5, R2, UR5, RZ ;  /* 0x0000000502027c10 */ /* 0x004fe4000ffbe0ff */
[----:B----4-:R-:W-:Y:S02]  /*1c180*/  IADD3 R3, P6, R3, UR5, RZ ;  /* 0x0000000503037c10 */ /* 0x010fe4000ffde0ff */
[----:B---3--:R-:W-:Y:S02]  /*1c190*/  IADD3.X R46, R46, UR10, RZ, P5, !PT ;  /* 0x0000000a2e2e7c10 */ /* 0x008fe4000affe4ff */
[----:B------:R-:W-:Y:S01]  /*1c1a0*/  IADD3 R56, P1, R56, UR5, RZ ;  /* 0x0000000538387c10 */ /* 0x000fe2000ff3e0ff */
[----:B------:R-:W-:Y:S01]  /*1c1b0*/  VIADD R12, R12, 0x1 ;  /* 0x000000010c0c7836 */ /* 0x000fe20000000000 */
[----:B------:R-:W-:-:S02]  /*1c1c0*/  IADD3 R13, P2, R13, UR5, RZ ;  /* 0x000000050d0d7c10 */ /* 0x000fc4000ff5e0ff */
[----:B------:R-:W-:Y:S02]  /*1c1d0*/  IADD3 R14, P3, R14, UR5, RZ ;  /* 0x000000050e0e7c10 */ /* 0x000fe4000ff7e0ff */
[----:B------:R-:W-:Y:S01]  /*1c1e0*/  IADD3 R15, P4, R15, UR5, RZ ;  /* 0x000000050f0f7c10 */ /* 0x000fe2000ff9e0ff */
[----:B------:R-:W-:Y:S04]  /*1c1f0*/  STL [R1+0x428], R12 ;  /* 0x0004280c01007387 */ /* 0x000fe80000100800 */
[----:B------:R-:W-:Y:S04]  /*1c200*/  STL [R1+0x35c], R13 ;  /* 0x00035c0d01007387 */ /* 0x000fe80000100800 */
[----:B------:R-:W-:Y:S01]  /*1c210*/  STL [R1+0x364], R14 ;  /* 0x0003640e01007387 */ /* 0x000fe20000100800 */
[----:B------:R-:W-:-:S03]  /*1c220*/  IADD3.X R57, R57, UR10, RZ, P2, !PT ;  /* 0x0000000a39397c10 */ /* 0x000fc600097fe4ff */
[----:B------:R-:W-:Y:S01]  /*1c230*/  STL [R1+0x888], R15 ;  /* 0x0008880f01007387 */ /* 0x000fe20000100800 */
[----:B------:R-:W-:-:S03]  /*1c240*/  IADD3 R58, P2, R58, UR5, RZ ;  /* 0x000000053a3a7c10 */ /* 0x000fc6000ff5e0ff */
[----:B------:R-:W-:Y:S01]  /*1c250*/  STL [R1+0x880], R2 ;  /* 0x0008800201007387 */ /* 0x000fe20000100800 */
[----:B------:R-:W-:-:S03]  /*1c260*/  IADD3.X R55, R55, UR10, RZ, P4, !PT ;  /* 0x0000000a37377c10 */ /* 0x000fc6000a7fe4ff */
[----:B------:R-:W-:Y:S01]  /*1c270*/  STL [R1+0x878], R3 ;  /* 0x0008780301007387 */ /* 0x000fe20000100800 */
[----:B------:R-:W-:-:S03]  /*1c280*/  IADD3.X R59, R59, UR10, RZ, P3, !PT ;  /* 0x0000000a3b3b7c10 */ /* 0x000fc60009ffe4ff */
[----:B------:R-:W-:Y:S04]  /*1c290*/  STL [R1+0x870], R56 ;  /* 0x0008703801007387 */ /* 0x000fe80000100800 */
[----:B------:R-:W-:Y:S04]  /*1c2a0*/  STL [R1+0x358], R57 ;  /* 0x0003583901007387 */ /* 0x000fe80000100800 */
[----:B------:R-:W-:Y:S04]  /*1c2b0*/  STL [R1+0x868], R58 ;  /* 0x0008683a01007387 */ /* 0x000fe80000100800 */
[----:B------:R0:W-:Y:S04]  /*1c2c0*/  STL [R1+0x884], R55 ;  /* 0x0008843701007387 */ /* 0x0001e80000100800 */
[----:B------:R-:W-:Y:S04]  /*1c2d0*/  STL [R1+0x360], R59 ;  /* 0x0003603b01007387 */ /* 0x000fe80000100800 */
[----:B0-----:R-:W2:Y:S01]  /*1c2e0*/  LDL.LU R55, [R1+0x840] ;  /* 0x0008400001377983 */ /* 0x001ea20000300800 */
[----:B------:R-:W-:-:S02]  /*1c2f0*/  IADD3 R44, P3, R44, UR5, RZ ;  /* 0x000000052c2c7c10 */ /* 0x000fc4000ff7e0ff */
[----:B------:R-:W-:Y:S02]  /*1c300*/  IADD3 R45, P4, R45, UR5, RZ ;  /* 0x000000052d2d7c10 */ /* 0x000fe4000ff9e0ff */
[----:B------:R-:W-:Y:S02]  /*1c310*/  IADD3 R47, P5, R47, UR5, RZ ;  /* 0x000000052f2f7c10 */ /* 0x000fe4000ffbe0ff */
[----:B------:R-:W-:Y:S01]  /*1c320*/  IADD3.X R54, R54, UR10, RZ, P6, !PT ;  /* 0x0000000a36367c10 */ /* 0x000fe2000b7fe4ff */
[----:B------:R-:W-:Y:S04]  /*1c330*/  STL [R1+0x860], R44 ;  /* 0x0008602c01007387 */ /* 0x000fe80000100800 */
[----:B------:R-:W-:Y:S04]  /*1c340*/  STL [R1+0x858], R45 ;  /* 0x0008582d01007387 */ /* 0x000fe80000100800 */
[----:B------:R-:W-:Y:S01]  /*1c350*/  STL [R1+0x87c], R46 ;  /* 0x00087c2e01007387 */ /* 0x000fe20000100800 */
[----:B------:R-:W-:-:S03]  /*1c360*/  IADD3 R60, P6, R60, UR5, RZ ;  /* 0x000000053c3c7c10 */ /* 0x000fc6000ffde0ff */
[----:B------:R-:W3:Y:S04]  /*1c370*/  LDL.LU R11, [R1+0x864] ;  /* 0x00086400010b7983 */ /* 0x000ee80000300800 */
[----:B------:R-:W-:Y:S04]  /*1c380*/  STL [R1+0x850], R47 ;  /* 0x0008502f01007387 */ /* 0x000fe80000100800 */
[----:B------:R-:W4:Y:S04]  /*1c390*/  LDL.LU R8, [R1+0x838] ;  /* 0x0008380001087983 */ /* 0x000f280000300800 */
[----:B------:R-:W-:Y:S04]  /*1c3a0*/  STL [R1+0x874], R54 ;  /* 0x0008743601007387 */ /* 0x000fe80000100800 */
[----:B------:R-:W4:Y:S04]  /*1c3b0*/  LDL.LU R9, [R1+0x85c] ;  /* 0x00085c0001097983 */ /* 0x000f280000300800 */
[----:B------:R0:W-:Y:S04]  /*1c3c0*/  STL [R1+0x848], R60 ;  /* 0x0008483c01007387 */ /* 0x0001e80000100800 */
[----:B------:R-:W4:Y:S04]  /*1c3d0*/  LDL.LU R6, [R1+0x830] ;  /* 0x0008300001067983 */ /* 0x000f280000300800 */
[----:B------:R-:W4:Y:S04]  /*1c3e0*/  LDL.LU R7, [R1+0x854] ;  /* 0x0008540001077983 */ /* 0x000f280000300800 */
[----:B------:R-:W4:Y:S04]  /*1c3f0*/  LDL.LU R16, [R1+0x828] ;  /* 0x0008280001107983 */ /* 0x000f280000300800 */
[----:B------:R-:W4:Y:S04]  /*1c400*/  LDL.LU R17, [R1+0x84c] ;  /* 0x00084c0001117983 */ /* 0x000f280000300800 */
[----:B------:R-:W4:Y:S04]  /*1c410*/  LDL.LU R18, [R1+0x820] ;  /* 0x0008200001127983 */ /* 0x000f280000300800 */
[----:B------:R-:W4:Y:S01]  /*1c420*/  LDL.LU R19, [R1+0x844] ;  /* 0x0008440001137983 */ /* 0x000f220000300800 */
[----:B------:R-:W-:-:S03]  /*1c430*/  IADD3.X R61, R61, UR10, RZ, P1, !PT ;  /* 0x0000000a3d3d7c10 */ /* 0x000fc60008ffe4ff */
[----:B0-----:R-:W4:Y:S01]  /*1c440*/  LDL.LU R60, [R1+0x818] ;  /* 0x00081800013c7983 */ /* 0x001f220000300800 */
[----:B------:R-:W-:-:S03]  /*1c450*/  ISETP.NE.U32.AND P0, PT, R12, R5, PT ;  /* 0x000000050c00720c */ /* 0x000fc60003f05070 */
[----:B------:R-:W4:Y:S04]  /*1c460*/  LDL.LU R4, [R1+0x83c] ;  /* 0x00083c0001047983 */ /* 0x000f280000300800 */
[----:B------:R-:W4:Y:S04]  /*1c470*/  LDL.LU R5, [R1+0x810] ;  /* 0x0008100001057983 */ /* 0x000f280000300800 */
[----:B------:R-:W4:Y:S04]  /*1c480*/  LDL.LU R12, [R1+0x834] ;  /* 0x00083400010c7983 */ /* 0x000f280000300800 */
        /* <DEDUP_REMOVED lines=11> */
[----:B0-----:R-:W4:Y:S04]  /*1c540*/  LDL.LU R61, [R1+0x7e0] ;  /* 0x0007e000013d7983 */ /* 0x001f280000300800 */
[----:B------:R-:W4:Y:S04]  /*1c550*/  LDL.LU R45, [R1+0x804] ;  /* 0x00080400012d7983 */ /* 0x000f280000300800 */
[----:B------:R-:W4:Y:S04]  /*1c560*/  LDL.LU R46, [R1+0x7d8] ;  /* 0x0007d800012e7983 */ /* 0x000f280000300800 */
[----:B------:R-:W4:Y:S01]  /*1c570*/  LDL.LU R47, [R1+0x7fc] ;  /* 0x0007fc00012f7983 */ /* 0x000f220000300800 */
[----:B--2---:R-:W-:-:S05]  /*1c580*/  IADD3 R55, P1, R55, UR5, RZ ;  /* 0x0000000537377c10 */ /* 0x004fca000ff3e0ff */
[----:B------:R0:W-:Y:S04]  /*1c590*/  STL [R1+0x840], R55 ;  /* 0x0008403701007387 */ /* 0x0001e80000100800 */
[----:B------:R-:W2:Y:S04]  /*1c5a0*/  LDL.LU R54, [R1+0x7d0] ;  /* 0x0007d00001367983 */ /* 0x000ea80000300800 */
[----:B0-----:R-:W2:Y:S01]  /*1c5b0*/  LDL.LU R55, [R1+0x7f4] ;  /* 0x0007f40001377983 */ /* 0x001ea20000300800 */
[----:B---3--:R-:W-:Y:S02]  /*1c5c0*/  IADD3.X R11, R11, UR10, RZ, P2, !PT ;  /* 0x0000000a0b0b7c10 */ /* 0x008fe400097fe4ff */
[----:B----4-:R-:W-:-:S02]  /*1c5d0*/  IADD3 R8, P2, R8, UR5, RZ ;  /* 0x0000000508087c10 */ /* 0x010fc4000ff5e0ff */
[----:B------:R-:W-:Y:S02]  /*1c5e0*/  IADD3.X R9, R9, UR10, RZ, P3, !PT ;  /* 0x0000000a09097c10 */ /* 0x000fe40009ffe4ff */
[----:B------:R-:W-:Y:S02]  /*1c5f0*/  IADD3 R6, P3, R6, UR5, RZ ;  /* 0x0000000506067c10 */ /* 0x000fe4000ff7e0ff */
[----:B------:R-:W-:Y:S01]  /*1c600*/  IADD3.X R7, R7, UR10, RZ, P4, !PT ;  /* 0x0000000a07077c10 */ /* 0x000fe2000a7fe4ff */
[----:B------:R-:W-:Y:S01]  /*1c610*/  STL [R1+0x864], R11 ;  /* 0x0008640b01007387 */ /* 0x000fe20000100800 */
[----:B------:R-:W-:-:S03]  /*1c620*/  IADD3 R16, P4, R16, UR5, RZ ;  /* 0x0000000510107c10 */ /* 0x000fc6000ff9e0ff */
[----:B------:R-:W-:Y:S01]  /*1c630*/  STL [R1+0x838], R8 ;  /* 0x0008380801007387 */ /* 0x000fe20000100800 */
[----:B------:R-:W-:Y:S02]  /*1c640*/  IADD3.X R17, R17, UR10, RZ, P5, !PT ;  /* 0x0000000a11117c10 */ /* 0x000fe4000affe4ff */
[----:B------:R-:W-:Y:S01]  /*1c650*/  IADD3.X R19, R19, UR10, RZ, P6, !PT ;  /* 0x0000000a13137c10 */ /* 0x000fe2000b7fe4ff */
[----:B------:R-:W-:Y:S01]  /*1c660*/  STL [R1+0x85c], R9 ;  /* 0x00085c0901007387 */ /* 0x000fe20000100800 */
[----:B------:R-:W-:-:S03]  /*1c670*/  IADD3 R60, P6, R60, UR5, RZ ;  /* 0x000000053c3c7c10 */ /* 0x000fc6000ffde0ff */
[----:B------:R-:W-:Y:S01]  /*1c680*/  STL [R1+0x830], R6 ;  /* 0x0008300601007387 */ /* 0x000fe20000100800 */
[----:B------:R-:W-:-:S03]  /*1c690*/  IADD3 R18, P5, R18, UR5, RZ ;  /* 0x0000000512127c10 */ /* 0x000fc6000ffbe0ff */
[----:B------:R-:W-:Y:S04]  /*1c6a0*/  STL [R1+0x854], R7 ;  /* 0x0008540701007387 */ /* 0x000fe80000100800 */
[----:B------:R-:W-:Y:S04]  /*1c6b0*/  STL [R1+0x828], R16 ;  /* 0x0008281001007387 */ /* 0x000fe80000100800 */
[----:B------:R-:W-:Y:S04]  /*1c6c0*/  STL [R1+0x84c], R17 ;  /* 0x00084c1101007387 */ /* 0x000fe80000100800 */
[----:B------:R0:W-:Y:S04]  /*1c6d0*/  STL [R1+0x818], R60 ;  /* 0x0008183c01007387 */ /* 0x0001e80000100800 */
[----:B------:R-:W-:Y:S01]  /*1c6e0*/  STL [R1+0x820], R18 ;  /* 0x0008201201007387 */ /* 0x000fe20000100800 */
[----:B------:R-:W-:-:S02]  /*1c6f0*/  IADD3.X R4, R4, UR10, RZ, P1, !PT ;  /* 0x0000000a04047c10 */ /* 0x000fc40008ffe4ff */
[----:B------:R-:W-:Y:S02]  /*1c700*/  IADD3 R5, P1, R5, UR5, RZ ;  /* 0x0000000505057c10 */ /* 0x000fe4000ff3e0ff */
[----:B------:R-:W-:Y:S02]  /*1c710*/  IADD3.X R12, R12, UR10, RZ, P2, !PT ;  /* 0x0000000a0c0c7c10 */ /* 0x000fe400097fe4ff */
[----:B------:R-:W-:Y:S01]  /*1c720*/  IADD3 R13, P2, R13, UR5, RZ ;  /* 0x000000050d0d7c10 */ /* 0x000fe2000ff5e0ff */
[----:B0-----:R-:W3:Y:S04]  /*1c730*/  LDL.LU R60, [R1+0x7c8] ;  /* 0x0007c800013c7983 */ /* 0x001ee80000300800 */
[----:B------:R-:W-:Y:S01]  /*1c740*/  STL [R1+0x844], R19 ;  /* 0x0008441301007387 */ /* 0x000fe20000100800 */
[----:B------:R-:W-:-:S03]  /*1c750*/  IADD3.X R14, R14, UR10, RZ, P3, !PT ;  /* 0x0000000a0e0e7c10 */ /* 0x000fc60009ffe4ff */
[----:B------:R-:W-:Y:S01]  /*1c760*/  STL [R1+0x83c], R4 ;  /* 0x00083c0401007387 */ /* 0x000fe20000100800 */
[----:B------:R-:W-:-:S03]  /*1c770*/  IADD3 R15, P3, R15, UR5, RZ ;  /* 0x000000050f0f7c10 */ /* 0x000fc6000ff7e0ff */
        /* <DEDUP_REMOVED lines=19> */
[----:B------:R-:W-:Y:S04]  /*1c8b0*/  STL [R1+0x7e8], R59 ;  /* 0x0007e83b01007387 */ /* 0x000fe80000100800 */
[----:B0-----:R-:W4:Y:S01]  /*1c8c0*/  LDL.LU R61, [R1+0x7ec] ;  /* 0x0007ec00013d7983 */ /* 0x001f220000300800 */
[----:B------:R-:W-:-:S02]  /*1c8d0*/  IADD3.X R45, R45, UR10, RZ, P2, !PT ;  /* 0x0000000a2d2d7c10 */ /* 0x000fc400097fe4ff */
[----:B------:R-:W-:Y:S02]  /*1c8e0*/  IADD3 R46, P2, R46, UR5, RZ ;  /* 0x000000052e2e7c10 */ /* 0x000fe4000ff5e0ff */
[----:B------:R-:W-:Y:S01]  /*1c8f0*/  IADD3.X R47, R47, UR10, RZ, P3, !PT ;  /* 0x0000000a2f2f7c10 */ /* 0x000fe20009ffe4ff */
[----:B------:R-:W-:Y:S04]  /*1c900*/  STL [R1+0x80c], R44 ;  /* 0x00080c2c01007387 */ /* 0x000fe80000100800 */
[----:B------:R-:W-:Y:S04]  /*1c910*/  STL [R1+0x804], R45 ;  /* 0x0008042d01007387 */ /* 0x000fe80000100800 */
[----:B------:R-:W-:Y:S04]  /*1c920*/  STL [R1+0x7d8], R46 ;  /* 0x0007d82e01007387 */ /* 0x000fe80000100800 */
[----:B------:R-:W4:Y:S04]  /*1c930*/  LDL.LU R11, [R1+0x7c0] ;  /* 0x0007c000010b7983 */ /* 0x000f280000300800 */
[----:B------:R-:W-:Y:S04]  /*1c940*/  STL [R1+0x7fc], R47 ;  /* 0x0007fc2f01007387 */ /* 0x000fe80000100800 */
[----:B------:R-:W4:Y:S01]  /*1c950*/  LDL.LU R8, [R1+0x7e4] ;  /* 0x0007e40001087983 */ /* 0x000f220000300800 */
[----:B--2---:R-:W-:-:S05]  /*1c960*/  IADD3 R54, P3, R54, UR5, RZ ;  /* 0x0000000536367c10 */ /* 0x004fca000ff7e0ff */
[----:B------:R-:W-:Y:S04]  /*1c970*/  STL [R1+0x7d0], R54 ;  /* 0x0007d03601007387 */ /* 0x000fe80000100800 */
[----:B------:R-:W2:Y:S01]  /*1c980*/  LDL.LU R9, [R1+0x7b8] ;  /* 0x0007b80001097983 */ /* 0x000ea20000300800 */
[----:B------:R-:W-:-:S05]  /*1c990*/  IADD3.X R55, R55, UR10, RZ, P4, !PT ;  /* 0x0000000a37377c10 */ /* 0x000fca000a7fe4ff */
[----:B------:R0:W-:Y:S04]  /*1c9a0*/  STL [R1+0x7f4], R55 ;  /* 0x0007f43701007387 */ /* 0x0001e80000100800 */
[----:B------:R-:W2:Y:S04]  /*1c9b0*/  LDL.LU R6, [R1+0x7dc] ;  /* 0x0007dc0001067983 */ /* 0x000ea80000300800 */
[----:B------:R-:W2:Y:S04]  /*1c9c0*/  LDL.LU R7, [R1+0x7b0] ;  /* 0x0007b00001077983 */ /* 0x000ea80000300800 */
[----:B------:R-:W2:Y:S04]  /*1c9d0*/  LDL.LU R16, [R1+0x7d4] ;  /* 0x0007d40001107983 */ /* 0x000ea80000300800 */
[----:B------:R-:W2:Y:S04]  /*1c9e0*/  LDL.LU R17, [R1+0x7a8] ;  /* 0x0007a80001117983 */ /* 0x000ea80000300800 */
[----:B------:R-:W2:Y:S04]  /*1c9f0*/  LDL.LU R18, [R1+0x7cc] ;  /* 0x0007cc0001127983 */ /* 0x000ea80000300800 */
[----:B------:R-:W2:Y:S04]  /*1ca00*/  LDL.LU R19, [R1+0x7a0] ;  /* 0x0007a00001137983 */ /* 0x000ea80000300800 */
[----:B0-----:R-:W2:Y:S04]  /*1ca10*/  LDL.LU R55, [R1+0x7c4] ;  /* 0x0007c40001377983 */ /* 0x001ea80000300800 */
[----:B------:R-:W2:Y:S04]  /*1ca20*/  LDL.LU R4, [R1+0x798] ;  /* 0x0007980001047983 */ /* 0x000ea80000300800 */
[----:B------:R-:W2:Y:S04]  /*1ca30*/  LDL.LU R5, [R1+0x7bc] ;  /* 0x0007bc0001057983 */ /* 0x000ea80000300800 */
[----:B------:R-:W2:Y:S01]  /*1ca40*/  LDL.LU R12, [R1+0x790] ;  /* 0x00079000010c7983 */ /* 0x000ea20000300800 */
[----:B---3--:R-:W-:-:S05]  /*1ca50*/  IADD3 R60, P4, R60, UR5, RZ ;  /* 0x000000053c3c7c10 */ /* 0x008fca000ff9e0ff */
[----:B------:R0:W-:Y:S04]  /*1ca60*/  STL [R1+0x7c8], R60 ;  /* 0x0007c83c01007387 */ /* 0x0001e80000100800 */
        /* <DEDUP_REMOVED lines=10> */
[----:B0-----:R-:W3:Y:S04]  /*1cb10*/  LDL.LU R60, [R1+0x78c] ;  /* 0x00078c00013c7983 */ /* 0x001ee80000300800 */
[----:B------:R-:W3:Y:S04]  /*1cb20*/  LDL.LU R45, [R1+0x760] ;  /* 0x00076000012d7983 */ /* 0x000ee80000300800 */
[----:B------:R-:W3:Y:S04]  /*1cb30*/  LDL.LU R46, [R1+0x784] ;  /* 0x00078400012e7983 */ /* 0x000ee80000300800 */
[----:B------:R-:W3:Y:S01]  /*1cb40*/  LDL.LU R47, [R1+0x758] ;  /* 0x00075800012f7983 */ /* 0x000ee20000300800 */
[----:B----4-:R-:W-:-:S05]  /*1cb50*/  IADD3.X R61, R61, UR10, RZ, P5, !PT ;  /* 0x0000000a3d3d7c10 */ /* 0x010fca000affe4ff */
[----:B------:R0:W-:Y:S04]  /*1cb60*/  STL [R1+0x7ec], R61 ;  /* 0x0007ec3d01007387 */ /* 0x0001e80000100800 */
[----:B------:R-:W4:Y:S04]  /*1cb70*/  LDL.LU R54, [R1+0x77c] ;  /* 0x00077c0001367983 */ /* 0x000f280000300800 */
[----:B0-----:R-:W4:Y:S01]  /*1cb80*/  LDL.LU R61, [R1+0x750] ;  /* 0x00075000013d7983 */ /* 0x001f220000300800 */
[----:B------:R-:W-:Y:S02]  /*1cb90*/  IADD3 R11, P5, R11, UR5, RZ ;  /* 0x000000050b0b7c10 */ /* 0x000fe4000ffbe0ff */
[----:B------:R-:W-:-:S03]  /*1cba0*/  IADD3.X R8, R8, UR10, RZ, P6, !PT ;  /* 0x0000000a08087c10 */ /* 0x000fc6000b7fe4ff */
[----:B------:R-:W-:Y:S04]  /*1cbb0*/  STL [R1+0x7c0], R11 ;  /* 0x0007c00b01007387 */ /* 0x000fe80000100800 */
[----:B------:R-:W-:Y:S01]  /*1cbc0*/  STL [R1+0x7e4], R8 ;  /* 0x0007e40801007387 */ /* 0x000fe20000100800 */
[----:B--2---:R-:W-:-:S05]  /*1cbd0*/  IADD3 R9, P6, R9, UR5, RZ ;  /* 0x0000000509097c10 */ /* 0x004fca000ffde0ff */
[----:B------:R-:W-:Y:S01]  /*1cbe0*/  STL [R1+0x7b8], R9 ;  /* 0x0007b80901007387 */ /* 0x000fe20000100800 */
[----:B------:R-:W-:Y:S02]  /*1cbf0*/  IADD3.X R6, R6, UR10, RZ, P1, !PT ;  /* 0x0000000a06067c10 */ /* 0x000fe40008ffe4ff */
[----:B------:R-:W-:Y:S02]  /*1cc00*/  IADD3 R7, P1, R7, UR5, RZ ;  /* 0x0000000507077c10 */ /* 0x000fe4000ff3e0ff */
[----:B------:R-:W-:Y:S02]  /*1cc10*/  IADD3.X R16, R16, UR10, RZ, P2, !PT ;  /* 0x0000000a10107c10 */ /* 0x000fe400097fe4ff */
[----:B------:R-:W-:Y:S02]  /*1cc20*/  IADD3 R17, P2, R17, UR5, RZ ;  /* 0x0000000511117c10 */ /* 0x000fe4000ff5e0ff */
[----:B------:R-:W-:Y:S01]  /*1cc30*/  IADD3.X R18, R18, UR10, RZ, P3, !PT ;  /* 0x0000000a12127c10 */ /* 0x000fe20009ffe4ff */
[----:B------:R-:W-:Y:S04]  /*1cc40*/  STL [R1+0x7dc], R6 ;  /* 0x0007dc0601007387 */ /* 0x000fe80000100800 */
[----:B------:R-:W-:Y:S01]  /*1cc50*/  STL [R1+0x7b0], R7 ;  /* 0x0007b00701007387 */ /* 0x000fe20000100800 */
[----:B------:R-:W-:-:S03]  /*1cc60*/  IADD3.X R55, R55, UR10, RZ, P4, !PT ;  /* 0x0000000a37377c10 */ /* 0x000fc6000a7fe4ff */
[----:B------:R-:W-:Y:S04]  /*1cc70*/  STL [R1+0x7d4], R16 ;  /* 0x0007d41001007387 */ /* 0x000fe80000100800 */
[----:B------:R-:W-:Y:S04]  /*1cc80*/  STL [R1+0x7a8], R17 ;  /* 0x0007a81101007387 */ /* 0x000fe80000100800 */
[----:B------:R0:W-:Y:S04]  /*1cc90*/  STL [R1+0x7c4], R55 ;  /* 0x0007c43701007387 */ /* 0x0001e80000100800 */
[----:B------:R-:W-:Y:S04]  /*1cca0*/  STL [R1+0x7cc], R18 ;  /* 0x0007cc1201007387 */ /* 0x000fe80000100800 */
[----:B0-----:R-:W2:Y:S01]  /*1ccb0*/  LDL.LU R55, [R1+0x774] ;  /* 0x0007740001377983 */ /* 0x001ea20000300800 */
[----:B------:R-:W-:-:S02]  /*1ccc0*/  IADD3 R19, P3, R19, UR5, RZ ;  /* 0x0000000513137c10 */ /* 0x000fc4000ff7e0ff */
[----:B------:R-:W-:Y:S02]  /*1ccd0*/  IADD3 R4, P4, R4, UR5, RZ ;  /* 0x0000000504047c10 */ /* 0x000fe4000ff9e0ff */
[----:B------:R-:W-:Y:S02]  /*1cce0*/  IADD3.X R5, R5, UR10, RZ, P5, !PT ;  /* 0x0000000a05057c10 */ /* 0x000fe4000affe4ff */
[----:B------:R-:W-:Y:S02]  /*1ccf0*/  IADD3 R12, P5, R12, UR5, RZ ;  /* 0x000000050c0c7c10 */ /* 0x000fe4000ffbe0ff */
[----:B---3--:R-:W-:Y:S01]  /*1cd00*/  IADD3.X R13, R13, UR10, RZ, P6, !PT ;  /* 0x0000000a0d0d7c10 */ /* 0x008fe2000b7fe4ff */
        /* <DEDUP_REMOVED lines=18> */
[----:B------:R-:W-:Y:S01]  /*1ce30*/  STL [R1+0x778], R56 ;  /* 0x0007783801007387 */ /* 0x000fe20000100800 */
[----:B------:R-:W-:-:S03]  /*1ce40*/  IADD3 R44, P4, R44, UR5, RZ ;  /* 0x000000052c2c7c10 */ /* 0x000fc6000ff9e0ff */
[----:B------:R-:W-:Y:S04]  /*1ce50*/  STL [R1+0x79c], R57 ;  /* 0x00079c3901007387 */ /* 0x000fe80000100800 */
[----:B------:R-:W-:Y:S01]  /*1ce60*/  STL [R1+0x770], R58 ;  /* 0x0007703a01007387 */ /* 0x000fe20000100800 */
[----:B------:R-:W-:-:S03]  /*1ce70*/  IADD3 R45, P5, R45, UR5, RZ ;  /* 0x000000052d2d7c10 */ /* 0x000fc6000ffbe0ff */
[----:B------:R0:W-:Y:S01]  /*1ce80*/  STL [R1+0x78c], R60 ;  /* 0x00078c3c01007387 */ /* 0x0001e20000100800 */
[----:B------:R-:W-:-:S03]  /*1ce90*/  IADD3.X R46, R46, UR10, RZ, P6, !PT ;  /* 0x0000000a2e2e7c10 */ /* 0x000fc6000b7fe4ff */
[----:B------:R-:W-:Y:S01]  /*1cea0*/  STL [R1+0x794], R59 ;  /* 0x0007943b01007387 */ /* 0x000fe20000100800 */
[----:B------:R-:W-:Y:S02]  /*1ceb0*/  IADD3 R47, P6, R47, UR5, RZ ;  /* 0x000000052f2f7c10 */ /* 0x000fe4000ffde0ff */
[----:B----4-:R-:W-:Y:S01]  /*1cec0*/  IADD3.X R54, R54, UR10, RZ, P1, !PT ;  /* 0x0000000a36367c10 */ /* 0x010fe20008ffe4ff */
[----:B0-----:R-:W3:Y:S04]  /*1ced0*/  LDL.LU R60, [R1+0x748] ;  /* 0x00074800013c7983 */ /* 0x001ee80000300800 */
[----:B------:R-:W-:Y:S04]  /*1cee0*/  STL [R1+0x768], R44 ;  /* 0x0007682c01007387 */ /* 0x000fe80000100800 */
[----:B------:R-:W-:Y:S04]  /*1cef0*/  STL [R1+0x760], R45 ;  /* 0x0007602d01007387 */ /* 0x000fe80000100800 */
[----:B------:R-:W-:Y:S04]  /*1cf00*/  STL [R1+0x784], R46 ;  /* 0x0007842e01007387 */ /* 0x000fe80000100800 */
[----:B------:R-:W4:Y:S04]  /*1cf10*/  LDL.LU R11, [R1+0x76c] ;  /* 0x00076c00010b7983 */ /* 0x000f280000300800 */
[----:B------:R-:W-:Y:S04]  /*1cf20*/  STL [R1+0x758], R47 ;  /* 0x0007582f01007387 */ /* 0x000fe80000100800 */
[----:B------:R-:W4:Y:S01]  /*1cf30*/  LDL.LU R8, [R1+0x740] ;  /* 0x0007400001087983 */ /* 0x000f220000300800 */
[----:B------:R-:W-:-:S03]  /*1cf40*/  IADD3 R61, P1, R61, UR5, RZ ;  /* 0x000000053d3d7c10 */ /* 0x000fc6000ff3e0ff */
        /* <DEDUP_REMOVED lines=13> */
[----:B--2---:R-:W-:-:S05]  /*1d020*/  IADD3.X R55, R55, UR10, RZ, P2, !PT ;  /* 0x0000000a37377c10 */ /* 0x004fca00097fe4ff */
[----:B------:R0:W-:Y:S04]  /*1d030*/  STL [R1+0x774], R55 ;  /* 0x0007743701007387 */ /* 0x0001e80000100800 */
        /* <DEDUP_REMOVED lines=16> */
[----:B------:R-:W3:Y:S01]  /*1d140*/  LDL.LU R54, [R1+0x6d8] ;  /* 0x0006d80001367983 */ /* 0x000ee20000300800 */
[----:B----4-:R-:W-:Y:S02]  /*1d150*/  IADD3.X R11, R11, UR10, RZ, P3, !PT ;  /* 0x0000000a0b0b7c10 */ /* 0x010fe40009ffe4ff */
[----:B------:R-:W-:Y:S02]  /*1d160*/  IADD3 R8, P3, R8, UR5, RZ ;  /* 0x0000000508087c10 */ /* 0x000fe4000ff7e0ff */
[----:B------:R-:W-:Y:S01]  /*1d170*/  IADD3.X R9, R9, UR10, RZ, P4, !PT ;  /* 0x0000000a09097c10 */ /* 0x000fe2000a7fe4ff */
[----:B0-----:R-:W4:Y:S01]  /*1d180*/  LDL.LU R60, [R1+0x6fc] ;  /* 0x0006fc00013c7983 */ /* 0x001f220000300800 */
[----:B------:R-:W-:-:S02]  /*1d190*/  IADD3 R6, P4, R6, UR5, RZ ;  /* 0x0000000506067c10 */ /* 0x000fc4000ff9e0ff */
        /* <DEDUP_REMOVED lines=22> */
[----:B------:R-:W-:Y:S01]  /*1d300*/  STL [R1+0x73c], R12 ;  /* 0x00073c0c01007387 */ /* 0x000fe20000100800 */
[----:B--2---:R-:W-:-:S02]  /*1d310*/  IADD3 R13, P3, R13, UR5, RZ ;  /* 0x000000050d0d7c10 */ /* 0x004fc4000ff7e0ff */
[----:B------:R-:W-:Y:S02]  /*1d320*/  IADD3.X R14, R14, UR10, RZ, P4, !PT ;  /* 0x0000000a0e0e7c10 */ /* 0x000fe4000a7fe4ff */
[----:B------:R-:W-:Y:S02]  /*1d330*/  IADD3 R15, P4, R15, UR5, RZ ;  /* 0x000000050f0f7c10 */ /* 0x000fe4000ff9e0ff */
[----:B------:R-:W-:Y:S02]  /*1d340*/  IADD3.X R2, R2, UR10, RZ, P5, !PT ;  /* 0x0000000a02027c10 */ /* 0x000fe4000affe4ff */
[----:B------:R-:W-:Y:S01]  /*1d350*/  IADD3 R3, P5, R3, UR5, RZ ;  /* 0x0000000503037c10 */ /* 0x000fe2000ffbe0ff */
        /* <DEDUP_REMOVED lines=16> */
[----:B0-----:R-:W2:Y:S01]  /*1d460*/  LDL.LU R55, [R1+0x6f4] ;  /* 0x0006f40001377983 */ /* 0x001ea20000300800 */
[----:B------:R-:W-:-:S02]  /*1d470*/  IADD3.X R45, R45, UR10, RZ, P3, !PT ;  /* 0x0000000a2d2d7c10 */ /* 0x000fc40009ffe4ff */
[----:B------:R-:W-:Y:S02]  /*1d480*/  IADD3 R46, P3, R46, UR5, RZ ;  /* 0x000000052e2e7c10 */ /* 0x000fe4000ff7e0ff */
[----:B------:R-:W-:Y:S01]  /*1d490*/  IADD3.X R47, R47, UR10, RZ, P4, !PT ;  /* 0x0000000a2f2f7c10 */ /* 0x000fe2000a7fe4ff */
[----:B------:R-:W-:Y:S04]  /*1d4a0*/  STL [R1+0x714], R44 ;  /* 0x0007142c01007387 */ /* 0x000fe80000100800 */
[----:B------:R-:W-:Y:S04]  /*1d4b0*/  STL [R1+0x70c], R45 ;  /* 0x00070c2d01007387 */ /* 0x000fe80000100800 */
[----:B------:R-:W-:Y:S04]  /*1d4c0*/  STL [R1+0x6e0], R46 ;  /* 0x0006e02e01007387 */ /* 0x000fe80000100800 */
[----:B------:R-:W2:Y:S01]  /*1d4d0*/  LDL.LU R11, [R1+0x6c8] ;  /* 0x0006c800010b7983 */ /* 0x000ea20000300800 */
[----:B---3--:R-:W-:-:S03]  /*1d4e0*/  IADD3 R54, P4, R54, UR5, RZ ;  /* 0x0000000536367c10 */ /* 0x008fc6000ff9e0ff */
[----:B------:R-:W-:Y:S04]  /*1d4f0*/  STL [R1+0x704], R47 ;  /* 0x0007042f01007387 */ /* 0x000fe80000100800 */
[----:B------:R-:W3:Y:S04]  /*1d500*/  LDL.LU R8, [R1+0x6ec] ;  /* 0x0006ec0001087983 */ /* 0x000ee80000300800 */
[----:B------:R-:W-:Y:S04]  /*1d510*/  STL [R1+0x6d8], R54 ;  /* 0x0006d83601007387 */ /* 0x000fe80000100800 */
[----:B------:R-:W3:Y:S01]  /*1d520*/  LDL.LU R9, [R1+0x6c0] ;  /* 0x0006c00001097983 */ /* 0x000ee20000300800 */
[----:B----4-:R-:W-:-:S05]  /*1d530*/  IADD3.X R60, R60, UR10, RZ, P5, !PT ;  /* 0x0000000a3c3c7c10 */ /* 0x010fca000affe4ff */
        /* <DEDUP_REMOVED lines=11> */
[----:B------:R-:W-:-:S05]  /*1d5f0*/  IADD3 R61, P5, R61, UR5, RZ ;  /* 0x000000053d3d7c10 */ /* 0x000fca000ffbe0ff */
        /* <DEDUP_REMOVED lines=18> */
[----:B0-----:R-:W2:Y:S01]  /*1d720*/  LDL.LU R55, [R1+0x658] ;  /* 0x0006580001377983 */ /* 0x001ea20000300800 */
[----:B------:R-:W-:Y:S02]  /*1d730*/  IADD3 R11, P6, R11, UR5, RZ ;  /* 0x000000050b0b7c10 */ /* 0x000fe4000ffde0ff */
[----:B---3--:R-:W-:-:S02]  /*1d740*/  IADD3.X R8, R8, UR10, RZ, P1, !PT ;  /* 0x0000000a08087c10 */ /* 0x008fc40008ffe4ff */
[----:B------:R-:W-:Y:S01]  /*1d750*/  IADD3 R9, P1, R9, UR5, RZ ;  /* 0x0000000509097c10 */ /* 0x000fe2000ff3e0ff */
[----:B------:R-:W-:Y:S04]  /*1d760*/  STL [R1+0x6c8], R11 ;  /* 0x0006c80b01007387 */ /* 0x000fe80000100800 */
[----:B------:R-:W-:Y:S01]  /*1d770*/  STL [R1+0x6ec], R8 ;  /* 0x0006ec0801007387 */ /* 0x000fe20000100800 */
[----:B----4-:R-:W-:Y:S02]  /*1d780*/  IADD3.X R6, R6, UR10, RZ, P2, !PT ;  /* 0x0000000a06067c10 */ /* 0x010fe400097fe4ff */
[----:B------:R-:W-:Y:S02]  /*1d790*/  IADD3 R7, P2, R7, UR5, RZ ;  /* 0x0000000507077c10 */ /* 0x000fe4000ff5e0ff */
[----:B------:R-:W-:-:S02]  /*1d7a0*/  IADD3.X R16, R16, UR10, RZ, P3, !PT ;  /* 0x0000000a10107c10 */ /* 0x000fc40009ffe4ff */
[----:B------:R-:W-:Y:S01]  /*1d7b0*/  IADD3 R17, P3, R17, UR5, RZ ;  /* 0x0000000511117c10 */ /* 0x000fe2000ff7e0ff */
[----:B------:R-:W-:Y:S04]  /*1d7c0*/  STL [R1+0x6c0], R9 ;  /* 0x0006c00901007387 */ /* 0x000fe80000100800 */
[----:B------:R-:W-:Y:S01]  /*1d7d0*/  STL [R1+0x6e4], R6 ;  /* 0x0006e40601007387 */ /* 0x000fe20000100800 */
[----:B------:R-:W-:-:S03]  /*1d7e0*/  IADD3.X R18, R18, UR10, RZ, P4, !PT ;  /* 0x0000000a12127c10 */ /* 0x000fc6000a7fe4ff */
[----:B------:R-:W-:Y:S01]  /*1d7f0*/  STL [R1+0x6b8], R7 ;  /* 0x0006b80701007387 */ /* 0x000fe20000100800 */
[----:B------:R-:W-:-:S03]  /*1d800*/  IADD3.X R60, R60, UR10, RZ, P5, !PT ;  /* 0x0000000a3c3c7c10 */ /* 0x000fc6000affe4ff */
[----:B------:R-:W-:Y:S04]  /*1d810*/  STL [R1+0x6dc], R16 ;  /* 0x0006dc1001007387 */ /* 0x000fe80000100800 */
[----:B------:R-:W-:Y:S01]  /*1d820*/  STL [R1+0x6b0], R17 ;  /* 0x0006b01101007387 */ /* 0x000fe20000100800 */
[----:B------:R-:W-:-:S03]  /*1d830*/  IADD3 R19, P4, R19, UR5, RZ ;  /* 0x0000000513137c10 */ /* 0x000fc6000ff9e0ff */
[----:B------:R0:W-:Y:S04]  /*1d840*/  STL [R1+0x6cc], R60 ;  /* 0x0006cc3c01007387 */ /* 0x0001e80000100800 */
[----:B------:R-:W-:Y:S01]  /*1d850*/  STL [R1+0x6d4], R18 ;  /* 0x0006d41201007387 */ /* 0x000fe20000100800 */
[----:B------:R-:W-:Y:S02]  /*1d860*/  IADD3 R4, P5, R4, UR5, RZ ;  /* 0x0000000504047c10 */ /* 0x000fe4000ffbe0ff */
[----:B------:R-:W-:Y:S02]  /*1d870*/  IADD3.X R5, R5, UR10, RZ, P6, !PT ;  /* 0x0000000a05057c10 */ /* 0x000fe4000b7fe4ff */
[----:B------:R-:W-:Y:S01]  /*1d880*/  IADD3 R12, P6, R12, UR5, RZ ;  /* 0x000000050c0c7c10 */ /* 0x000fe2000ffde0ff */
[----:B0-----:R-:W3:Y:S01]  /*1d890*/  LDL.LU R60, [R1+0x67c] ;  /* 0x00067c00013c7983 */ /* 0x001ee20000300800 */
        /* <DEDUP_REMOVED lines=24> */
[----:B0-----:R-:W4:Y:S01]  /*1da20*/  LDL.LU R61, [R1+0x650] ;  /* 0x00065000013d7983 */ /* 0x001f220000300800 */
[----:B------:R-:W-:-:S02]  /*1da30*/  IADD3 R44, P5, R44, UR5, RZ ;  /* 0x000000052c2c7c10 */ /* 0x000fc4000ffbe0ff */
[----:B------:R-:W-:Y:S02]  /*1da40*/  IADD3 R45, P6, R45, UR5, RZ ;  /* 0x000000052d2d7c10 */ /* 0x000fe4000ffde0ff */
[----:B------:R-:W-:Y:S02]  /*1da50*/  IADD3.X R46, R46, UR10, RZ, P1, !PT ;  /* 0x0000000a2e2e7c10 */ /* 0x000fe40008ffe4ff */
[----:B------:R-:W-:Y:S01]  /*1da60*/  IADD3 R47, P1, R47, UR5, RZ ;  /* 0x000000052f2f7c10 */ /* 0x000fe2000ff3e0ff */
[----:B------:R-:W-:Y:S04]  /*1da70*/  STL [R1+0x670], R44 ;  /* 0x0006702c01007387 */ /* 0x000fe80000100800 */
[----:B------:R-:W-:Y:S04]  /*1da80*/  STL [R1+0x668], R45 ;  /* 0x0006682d01007387 */ /* 0x000fe80000100800 */
[----:B------:R-:W-:Y:S04]  /*1da90*/  STL [R1+0x68c], R46 ;  /* 0x00068c2e01007387 */ /* 0x000fe80000100800 */
[----:B------:R-:W4:Y:S04]  /*1daa0*/  LDL.LU R11, [R1+0x674] ;  /* 0x00067400010b7983 */ /* 0x000f280000300800 */
[----:B------:R-:W-:Y:S04]  /*1dab0*/  STL [R1+0x660], R47 ;  /* 0x0006602f01007387 */ /* 0x000fe80000100800 */
[----:B------:R-:W4:Y:S01]  /*1dac0*/  LDL.LU R8, [R1+0x648] ;  /* 0x0006480001087983 */ /* 0x000f220000300800 */
[----:B--2---:R-:W-:-:S05]  /*1dad0*/  IADD3.X R54, R54, UR10, RZ, P2, !PT ;  /* 0x0000000a36367c10 */ /* 0x004fca00097fe4ff */
[----:B------:R-:W-:Y:S04]  /*1dae0*/  STL [R1+0x684], R54 ;  /* 0x0006843601007387 */ /* 0x000fe80000100800 */
[----:B------:R-:W2:Y:S01]  /*1daf0*/  LDL.LU R9, [R1+0x66c] ;  /* 0x00066c0001097983 */ /* 0x000ea20000300800 */
[----:B------:R-:W-:-:S05]  /*1db00*/  IADD3 R55, P2, R55, UR5, RZ ;  /* 0x0000000537377c10 */ /* 0x000fca000ff5e0ff */
        /* <DEDUP_REMOVED lines=11> */
[----:B---3--:R-:W-:-:S05]  /*1dbc0*/  IADD3.X R60, R60, UR10, RZ, P3, !PT ;  /* 0x0000000a3c3c7c10 */ /* 0x008fca0009ffe4ff */
        /* <DEDUP_REMOVED lines=15> */
[----:B----4-:R-:W-:-:S05]  /*1dcc0*/  IADD3 R61, P3, R61, UR5, RZ ;  /* 0x000000053d3d7c10 */ /* 0x010fca000ff7e0ff */
[----:B------:R0:W-:Y:S04]  /*1dcd0*/  STL [R1+0x650], R61 ;  /* 0x0006503d01007387 */ /* 0x0001e80000100800 */
[----:B------:R-:W4:Y:S04]  /*1dce0*/  LDL.LU R54, [R1+0x5e0] ;  /* 0x0005e00001367983 */ /* 0x000f280000300800 */
[----:B0-----:R-:W4:Y:S01]  /*1dcf0*/  LDL.LU R61, [R1+0x604] ;  /* 0x00060400013d7983 */ /* 0x001f220000300800 */
[----:B------:R-:W-:Y:S02]  /*1dd00*/  IADD3.X R11, R11, UR10, RZ, P4, !PT ;  /* 0x0000000a0b0b7c10 */ /* 0x000fe4000a7fe4ff */
[----:B------:R-:W-:-:S03]  /*1dd10*/  IADD3 R8, P4, R8, UR5, RZ ;  /* 0x0000000508087c10 */ /* 0x000fc6000ff9e0ff */
[----:B------:R-:W-:Y:S04]  /*1dd20*/  STL [R1+0x674], R11 ;  /* 0x0006740b01007387 */ /* 0x000fe80000100800 */
[----:B------:R-:W-:Y:S01]  /*1dd30*/  STL [R1+0x648], R8 ;  /* 0x0006480801007387 */ /* 0x000fe20000100800 */
[----:B--2---:R-:W-:-:S05]  /*1dd40*/  IADD3.X R9, R9, UR10, RZ, P5, !PT ;  /* 0x0000000a09097c10 */ /* 0x004fca000affe4ff */
[----:B------:R-:W-:Y:S01]  /*1dd50*/  STL [R1+0x66c], R9 ;  /* 0x00066c0901007387 */ /* 0x000fe20000100800 */
[----:B------:R-:W-:Y:S02]  /*1dd60*/  IADD3 R6, P5, R6, UR5, RZ ;  /* 0x0000000506067c10 */ /* 0x000fe4000ffbe0ff */
[----:B------:R-:W-:Y:S02]  /*1dd70*/  IADD3.X R7, R7, UR10, RZ, P6, !PT ;  /* 0x0000000a07077c10 */ /* 0x000fe4000b7fe4ff */
[----:B------:R-:W-:Y:S02]  /*1dd80*/  IADD3 R16, P6, R16, UR5, RZ ;  /* 0x0000000510107c10 */ /* 0x000fe4000ffde0ff */
[----:B------:R-:W-:Y:S02]  /*1dd90*/  IADD3.X R17, R17, UR10, RZ, P1, !PT ;  /* 0x0000000a11117c10 */ /* 0x000fe40008ffe4ff */
[----:B------:R-:W-:Y:S01]  /*1dda0*/  IADD3.X R19, R19, UR10, RZ, P2, !PT ;  /* 0x0000000a13137c10 */ /* 0x000fe200097fe4ff */
[----:B------:R-:W-:Y:S01]  /*1ddb0*/  STL [R1+0x640], R6 ;  /* 0x0006400601007387 */ /* 0x000fe20000100800 */
[----:B------:R-:W-:-:S02]  /*1ddc0*/  IADD3 R18, P1, R18, UR5, RZ ;  /* 0x0000000512127c10 */ /* 0x000fc4000ff3e0ff */
[----:B------:R-:W-:Y:S01]  /*1ddd0*/  IADD3 R55, P2, R55, UR5, RZ ;  /* 0x0000000537377c10 */ /* 0x000fe2000ff5e0ff */
        /* <DEDUP_REMOVED lines=11> */
[----:B------:R-:W-:Y:S01]  /*1de90*/  STL [R1+0x620], R5 ;  /* 0x0006200501007387 */ /* 0x000fe20000100800 */
[----:B---3--:R-:W-:-:S02]  /*1dea0*/  IADD3 R13, P4, R13, UR5, RZ ;  /* 0x000000050d0d7c10 */ /* 0x008fc4000ff9e0ff */
[----:B------:R-:W-:Y:S02]  /*1deb0*/  IADD3.X R14, R14, UR10, RZ, P5, !PT ;  /* 0x0000000a0e0e7c10 */ /* 0x000fe4000affe4ff */
[----:B------:R-:W-:Y:S02]  /*1dec0*/  IADD3 R15, P5, R15, UR5, RZ ;  /* 0x000000050f0f7c10 */ /* 0x000fe4000ffbe0ff */
[----:B------:R-:W-:Y:S01]  /*1ded0*/  IADD3.X R2, R2, UR10, RZ, P6, !PT ;  /* 0x0000000a02027c10 */ /* 0x000fe2000b7fe4ff */
        /* <DEDUP_REMOVED lines=15> */
[----:B------:R-:W-:Y:S01]  /*1dfd0*/  STL [R1+0x624], R58 ;  /* 0x0006243a01007387 */ /* 0x000fe20000100800 */
[----:B------:R-:W-:-:S03]  /*1dfe0*/  IADD3.X R45, R45, UR10, RZ, P4, !PT ;  /* 0x0000000a2d2d7c10 */ /* 0x000fc6000a7fe4ff */
[----:B------:R0:W-:Y:S01]  /*1dff0*/  STL [R1+0x5f0], R60 ;  /* 0x0005f03c01007387 */ /* 0x0001e20000100800 */
[----:B------:R-:W-:-:S03]  /*1e000*/  IADD3 R46, P4, R46, UR5, RZ ;  /* 0x000000052e2e7c10 */ /* 0x000fc6000ff9e0ff */
[----:B------:R-:W-:Y:S01]  /*1e010*/  STL [R1+0x5f8], R59 ;  /* 0x0005f83b01007387 */ /* 0x000fe20000100800 */
[----:B------:R-:W-:-:S03]  /*1e020*/  IADD3.X R47, R47, UR10, RZ, P5, !PT ;  /* 0x0000000a2f2f7c10 */ /* 0x000fc6000affe4ff */
[----:B0-----:R-:W3:Y:S04]  /*1e030*/  LDL.LU R60, [R1+0x5fc] ;  /* 0x0005fc00013c7983 */ /* 0x001ee80000300800 */
[----:B------:R-:W-:Y:S01]  /*1e040*/  STL [R1+0x61c], R44 ;  /* 0x00061c2c01007387 */ /* 0x000fe20000100800 */
[----:B----4-:R-:W-:-:S03]  /*1e050*/  IADD3 R54, P5, R54, UR5, RZ ;  /* 0x0000000536367c10 */ /* 0x010fc6000ffbe0ff */
[----:B------:R-:W-:Y:S04]  /*1e060*/  STL [R1+0x614], R45 ;  /* 0x0006142d01007387 */ /* 0x000fe80000100800 */
[----:B------:R-:W-:Y:S04]  /*1e070*/  STL [R1+0x5e8], R46 ;  /* 0x0005e82e01007387 */ /* 0x000fe80000100800 */
[----:B------:R-:W4:Y:S04]  /*1e080*/  LDL.LU R11, [R1+0x5d0] ;  /* 0x0005d000010b7983 */ /* 0x000f280000300800 */
[----:B------:R-:W-:Y:S04]  /*1e090*/  STL [R1+0x60c], R47 ;  /* 0x00060c2f01007387 */ /* 0x000fe80000100800 */
[----:B------:R-:W4:Y:S04]  /*1e0a0*/  LDL.LU R8, [R1+0x5f4] ;  /* 0x0005f40001087983 */ /* 0x000f280000300800 */
[----:B------:R-:W-:Y:S04]  /*1e0b0*/  STL [R1+0x5e0], R54 ;  /* 0x0005e03601007387 */ /* 0x000fe80000100800 */
[----:B------:R-:W4:Y:S01]  /*1e0c0*/  LDL.LU R9, [R1+0x5c8] ;  /* 0x0005c80001097983 */ /* 0x000f220000300800 */
[----:B------:R-:W-:-:S05]  /*1e0d0*/  IADD3.X R61, R61, UR10, RZ, P6, !PT ;  /* 0x0000000a3d3d7c10 */ /* 0x000fca000b7fe4ff */
        /* <DEDUP_REMOVED lines=29> */
[----:B------:R-:W3:Y:S01]  /*1e2b0*/  LDL.LU R54, [R1+0x58c] ;  /* 0x00058c0001367983 */ /* 0x000ee20000300800 */
[----:B----4-:R-:W-:Y:S02]  /*1e2c0*/  IADD3 R11, P1, R11, UR5, RZ ;  /* 0x000000050b0b7c10 */ /* 0x010fe4000ff3e0ff */
[----:B------:R-:W-:Y:S02]  /*1e2d0*/  IADD3.X R8, R8, UR10, RZ, P2, !PT ;  /* 0x0000000a08087c10 */ /* 0x000fe400097fe4ff */
[----:B------:R-:W-:Y:S01]  /*1e2e0*/  IADD3 R9, P2, R9, UR5, RZ ;  /* 0x0000000509097c10 */ /* 0x000fe2000ff5e0ff */
[----:B0-----:R-:W4:Y:S01]  /*1e2f0*/  LDL.LU R60, [R1+0x560] ;  /* 0x00056000013c7983 */ /* 0x001f220000300800 */
[----:B------:R-:W-:-:S02]  /*1e300*/  IADD3.X R6, R6, UR10, RZ, P3, !PT ;  /* 0x0000000a06067c10 */ /* 0x000fc40009ffe4ff */
[----:B------:R-:W-:Y:S01]  /*1e310*/  IADD3 R7, P3, R7, UR5, RZ ;  /* 0x0000000507077c10 */ /* 0x000fe2000ff7e0ff */
[----:B------:R-:W-:Y:S01]  /*1e320*/  STL [R1+0x5d0], R11 ;  /* 0x0005d00b01007387 */ /* 0x000fe20000100800 */
[----:B------:R-:W-:-:S03]  /*1e330*/  IADD3.X R16, R16, UR10, RZ, P4, !PT ;  /* 0x0000000a10107c10 */ /* 0x000fc6000a7fe4ff */
[----:B------:R-:W-:Y:S01]  /*1e340*/  STL [R1+0x5f4], R8 ;  /* 0x0005f40801007387 */ /* 0x000fe20000100800 */
[----:B------:R-:W-:-:S03]  /*1e350*/  IADD3 R17, P4, R17, UR5, RZ ;  /* 0x0000000511117c10 */ /* 0x000fc6000ff9e0ff */
[----:B------:R-:W-:Y:S04]  /*1e360*/  STL [R1+0x5c8], R9 ;  /* 0x0005c80901007387 */ /* 0x000fe80000100800 */
[----:B------:R-:W-:Y:S01]  /*1e370*/  STL [R1+0x5ec], R6 ;  /* 0x0005ec0601007387 */ /* 0x000fe20000100800 */
[----:B------:R-:W-:Y:S02]  /*1e380*/  IADD3.X R18, R18, UR10, RZ, P5, !PT ;  /* 0x0000000a12127c10 */ /* 0x000fe4000affe4ff */
[----:B------:R-:W-:Y:S01]  /*1e390*/  IADD3.X R61, R61, UR10, RZ, P6, !PT ;  /* 0x0000000a3d3d7c10 */ /* 0x000fe2000b7fe4ff */
        /* <DEDUP_REMOVED lines=13> */
[----:B------:R-:W-:Y:S01]  /*1e470*/  STL [R1+0x5a0], R12 ;  /* 0x0005a00c01007387 */ /* 0x000fe20000100800 */
[----:B--2---:R-:W-:-:S02]  /*1e480*/  IADD3.X R13, R13, UR10, RZ, P2, !PT ;  /* 0x0000000a0d0d7c10 */ /* 0x004fc400097fe4ff */
[----:B------:R-:W-:Y:S02]  /*1e490*/  IADD3 R14, P2, R14, UR5, RZ ;  /* 0x000000050e0e7c10 */ /* 0x000fe4000ff5e0ff */
        /* <DEDUP_REMOVED lines=22> */
[----:B------:R-:W-:Y:S01]  /*1e600*/  IADD3 R47, P2, R47, UR5, RZ ;  /* 0x000000052f2f7c10 */ /* 0x000fe2000ff5e0ff */
[----:B------:R-:W-:Y:S04]  /*1e610*/  STL [R1+0x578], R44 ;  /* 0x0005782c01007387 */ /* 0x000fe80000100800 */
[----:B------:R-:W-:Y:S04]  /*1e620*/  STL [R1+0x570], R45 ;  /* 0x0005702d01007387 */ /* 0x000fe80000100800 */
[----:B------:R-:W-:Y:S04]  /*1e630*/  STL [R1+0x594], R46 ;  /* 0x0005942e01007387 */ /* 0x000fe80000100800 */
[----:B------:R-:W2:Y:S04]  /*1e640*/  LDL.LU R11, [R1+0x57c] ;  /* 0x00057c00010b7983 */ /* 0x000ea80000300800 */
[----:B------:R-:W-:Y:S04]  /*1e650*/  STL [R1+0x568], R47 ;  /* 0x0005682f01007387 */ /* 0x000fe80000100800 */
[----:B------:R-:W2:Y:S01]  /*1e660*/  LDL.LU R8, [R1+0x550] ;  /* 0x0005500001087983 */ /* 0x000ea20000300800 */
[----:B---3--:R-:W-:-:S05]  /*1e670*/  IADD3.X R54, R54, UR10, RZ, P3, !PT ;  /* 0x0000000a36367c10 */ /* 0x008fca0009ffe4ff */
[----:B------:R-:W-:Y:S04]  /*1e680*/  STL [R1+0x58c], R54 ;  /* 0x00058c3601007387 */ /* 0x000fe80000100800 */
[----:B------:R-:W3:Y:S01]  /*1e690*/  LDL.LU R9, [R1+0x574] ;  /* 0x0005740001097983 */ /* 0x000ee20000300800 */
[----:B----4-:R-:W-:-:S05]  /*1e6a0*/  IADD3 R60, P3, R60, UR5, RZ ;  /* 0x000000053c3c7c10 */ /* 0x010fca000ff7e0ff */
        /* <DEDUP_REMOVED lines=31> */
[----:B------:R-:W-:Y:S02]  /*1e8a0*/  IADD3.X R11, R11, UR10, RZ, P5, !PT ;  /* 0x0000000a0b0b7c10 */ /* 0x000fe4000affe4ff */
[----:B------:R-:W-:-:S02]  /*1e8b0*/  IADD3 R8, P5, R8, UR5, RZ ;  /* 0x0000000508087c10 */ /* 0x000fc4000ffbe0ff */
[----:B---3--:R-:W-:Y:S01]  /*1e8c0*/  IADD3.X R9, R9, UR10, RZ, P6, !PT ;  /* 0x0000000a09097c10 */ /* 0x008fe2000b7fe4ff */
[----:B------:R-:W-:Y:S04]  /*1e8d0*/  STL [R1+0x57c], R11 ;  /* 0x00057c0b01007387 */ /* 0x000fe80000100800 */
[----:B------:R-:W-:Y:S04]  /*1e8e0*/  STL [R1+0x550], R8 ;  /* 0x0005500801007387 */ /* 0x000fe80000100800 */
[----:B------:R-:W-:Y:S01]  /*1e8f0*/  STL [R1+0x574], R9 ;  /* 0x0005740901007387 */ /* 0x000fe20000100800 */
[----:B----4-:R-:W-:-:S02]  /*1e900*/  IADD3 R6, P6, R6, UR5, RZ ;  /* 0x0000000506067c10 */ /* 0x010fc4000ffde0ff */
[----:B------:R-:W-:Y:S02]  /*1e910*/  IADD3.X R7, R7, UR10, RZ, P1, !PT ;  /* 0x0000000a07077c10 */ /* 0x000fe40008ffe4ff */
[----:B------:R-:W-:Y:S02]  /*1e920*/  IADD3 R16, P1, R16, UR5, RZ ;  /* 0x0000000510107c10 */ /* 0x000fe4000ff3e0ff */
[----:B------:R-:W-:Y:S02]  /*1e930*/  IADD3.X R17, R17, UR10, RZ, P2, !PT ;  /* 0x0000000a11117c10 */ /* 0x000fe400097fe4ff */
[----:B------:R-:W-:Y:S01]  /*1e940*/  IADD3.X R19, R19, UR10, RZ, P3, !PT ;  /* 0x0000000a13137c10 */ /* 0x000fe20009ffe4ff */
[----:B------:R-:W-:Y:S01]  /*1e950*/  STL [R1+0x548], R6 ;  /* 0x0005480601007387 */ /* 0x000fe20000100800 */
[----:B------:R-:W-:Y:S02]  /*1e960*/  IADD3 R18, P2, R18, UR5, RZ ;  /* 0x0000000512127c10 */ /* 0x000fe4000ff5e0ff */
[----:B------:R-:W-:Y:S01]  /*1e970*/  IADD3 R60, P3, R60, UR5, RZ ;  /* 0x000000053c3c7c10 */ /* 0x000fe2000ff7e0ff */
[----:B------:R-:W-:Y:S04]  /*1e980*/  STL [R1+0x56c], R7 ;  /* 0x00056c0701007387 */ /* 0x000fe80000100800 */
[----:B------:R-:W-:Y:S04]  /*1e990*/  STL [R1+0x540], R16 ;  /* 0x0005401001007387 */ /* 0x000fe80000100800 */
[----:B------:R-:W-:Y:S01]  /*1e9a0*/  STL [R1+0x564], R17 ;  /* 0x0005641101007387 */ /* 0x000fe20000100800 */
[----:B------:R-:W-:-:S03]  /*1e9b0*/  IADD3.X R4, R4, UR10, RZ, P4, !PT ;  /* 0x0000000a04047c10 */ /* 0x000fc6000a7fe4ff */
[----:B------:R0:W-:Y:S04]  /*1e9c0*/  STL [R1+0x530], R60 ;  /* 0x0005303c01007387 */ /* 0x0001e80000100800 */
[----:B------:R-:W-:Y:S01]  /*1e9d0*/  STL [R1+0x538], R18 ;  /* 0x0005381201007387 */ /* 0x000fe20000100800 */
[----:B------:R-:W-:Y:S02]  /*1e9e0*/  IADD3 R5, P4, R5, UR5, RZ ;  /* 0x0000000505057c10 */ /* 0x000fe4000ff9e0ff */
[----:B------:R-:W-:Y:S01]  /*1e9f0*/  IADD3.X R12, R12, UR10, RZ, P5, !PT ;  /* 0x0000000a0c0c7c10 */ /* 0x000fe2000affe4ff */
[----:B0-----:R-:W3:Y:S04]  /*1ea00*/  LDL.LU R60, [R1+0x4e0] ;  /* 0x0004e000013c7983 */ /* 0x001ee80000300800 */
[----:B------:R-:W-:Y:S01]  /*1ea10*/  STL [R1+0x55c], R19 ;  /* 0x00055c1301007387 */ /* 0x000fe20000100800 */
[----:B------:R-:W-:-:S02]  /*1ea20*/  IADD3 R13, P5, R13, UR5, RZ ;  /* 0x000000050d0d7c10 */ /* 0x000fc4000ffbe0ff */
        /* <DEDUP_REMOVED lines=22> */
[----:B------:R1:W-:Y:S04]  /*1eb90*/  STL [R1+0x500], R59 ;  /* 0x0005003b01007387 */ /* 0x0003e80000100800 */
[----:B0-----:R-:W4:Y:S01]  /*1eba0*/  LDL.LU R61, [R1+0x504] ;  /* 0x00050400013d7983 */ /* 0x001f220000300800 */
[----:B------:R-:W-:-:S02]  /*1ebb0*/  IADD3.X R45, R45, UR10, RZ, P5, !PT ;  /* 0x0000000a2d2d7c10 */ /* 0x000fc4000affe4ff */
[----:B------:R-:W-:Y:S02]  /*1ebc0*/  IADD3 R46, P5, R46, UR5, RZ ;  /* 0x000000052e2e7c10 */ /* 0x000fe4000ffbe0ff */
[----:B------:R-:W-:Y:S01]  /*1ebd0*/  IADD3.X R47, R47, UR10, RZ, P6, !PT ;  /* 0x0000000a2f2f7c10 */ /* 0x000fe2000b7fe4ff */
[----:B------:R0:W-:Y:S04]  /*1ebe0*/  STL [R1+0x524], R44 ;  /* 0x0005242c01007387 */ /* 0x0001e80000100800 */
[----:B------:R0:W-:Y:S04]  /*1ebf0*/  STL [R1+0x51c], R45 ;  /* 0x00051c2d01007387 */ /* 0x0001e80000100800 */
[----:B------:R0:W-:Y:S04]  /*1ec00*/  STL [R1+0x4f0], R46 ;  /* 0x0004f02e01007387 */ /* 0x0001e80000100800 */
[----:B------:R-:W4:Y:S04]  /*1ec10*/  LDL.LU R11, [R1+0x4d8] ;  /* 0x0004d800010b7983 */ /* 0x000f280000300800 */
[----:B------:R0:W-:Y:S04]  /*1ec20*/  STL [R1+0x514], R47 ;  /* 0x0005142f01007387 */ /* 0x0001e80000100800 */
[----:B------:R-:W4:Y:S01]  /*1ec30*/  LDL.LU R8, [R1+0x4fc] ;  /* 0x0004fc0001087983 */ /* 0x000f220000300800 */
[----:B--2---:R-:W-:-:S05]  /*1ec40*/  IADD3 R54, P6, R54, UR5, RZ ;  /* 0x0000000536367c10 */ /* 0x004fca000ffde0ff */
[----:B------:R2:W-:Y:S04]  /*1ec50*/  STL [R1+0x4e8], R54 ;  /* 0x0004e83601007387 */ /* 0x0005e80000100800 */
        /* <DEDUP_REMOVED lines=22> */
[----:B-1----:R-:W3:Y:S04]  /*1edc0*/  LDL.LU R59, [R1+0xc2c] ;  /* 0x000c2c00013b7983 */ /* 0x002ee80000300800 */
[----:B0-----:R-:W3:Y:S04]  /*1edd0*/  LDL.LU R44, [R1+0x4ac] ;  /* 0x0004ac00012c7983 */ /* 0x001ee80000300800 */
[----:B------:R-:W3:Y:S04]  /*1ede0*/  LDL.LU R45, [R1+0xc28] ;  /* 0x000c2800012d7983 */ /* 0x000ee80000300800 */
[----:B------:R-:W3:Y:S04]  /*1edf0*/  LDL.LU R46, [R1+0x4a4] ;  /* 0x0004a400012e7983 */ /* 0x000ee80000300800 */
[----:B------:R-:W3:Y:S04]  /*1ee00*/  LDL.LU R47, [R1+0xc24] ;  /* 0x000c2400012f7983 */ /* 0x000ee80000300800 */
[----:B--2---:R-:W2:Y:S04]  /*1ee10*/  LDL.LU R54, [R1+0x49c] ;  /* 0x00049c0001367983 */ /* 0x004ea80000300800 */
[----:B------:R-:W2:Y:S01]  /*1ee20*/  LDL.LU R55, [R1+0xc20] ;  /* 0x000c200001377983 */ /* 0x000ea20000300800 */
[----:B----4-:R-:W-:-:S05]  /*1ee30*/  IADD3.X R61, R61, UR10, RZ, P2, !PT ;  /* 0x0000000a3d3d7c10 */ /* 0x010fca00097fe4ff */
[----:B------:R0:W-:Y:S04]  /*1ee40*/  STL [R1+0x504], R61 ;  /* 0x0005043d01007387 */ /* 0x0001e80000100800 */
[----:B---3--:R-:W3:Y:S04]  /*1ee50*/  LDL.LU R60, [R1+0x494] ;  /* 0x00049400013c7983 */ /* 0x008ee80000300800 */
[----:B0-----:R-:W4:Y:S01]  /*1ee60*/  LDL.LU R61, [R1+0xc1c] ;  /* 0x000c1c00013d7983 */ /* 0x001f220000300800 */
[----:B------:R-:W-:Y:S02]  /*1ee70*/  IADD3 R11, P2, R11, UR5, RZ ;  /* 0x000000050b0b7c10 */ /* 0x000fe4000ff5e0ff */
[----:B------:R-:W-:-:S03]  /*1ee80*/  IADD3.X R8, R8, UR10, RZ, P3, !PT ;  /* 0x0000000a08087c10 */ /* 0x000fc60009ffe4ff */
[----:B------:R-:W-:Y:S04]  /*1ee90*/  STL [R1+0x4d8], R11 ;  /* 0x0004d80b01007387 */ /* 0x000fe80000100800 */
[----:B------:R-:W-:Y:S01]  /*1eea0*/  STL [R1+0x4fc], R8 ;  /* 0x0004fc0801007387 */ /* 0x000fe20000100800 */
[C---:B------:R-:W-:Y:S06]  /*1eeb0*/  HMMA.16816.F32 R32, R40.reuse, R50, R32 ;  /* 0x000000322820723c */ /* 0x040fec0000001820 */
[----:B------:R-:W-:Y:S01]  /*1eec0*/  HMMA.16816.F32 R28, R40, R48, R28 ;  /* 0x00000030281c723c */ /* 0x000fe2000000181c */
[----:B------:R-:W-:-:S05]  /*1eed0*/  IADD3 R9, P3, R9, UR5, RZ ;  /* 0x0000000509097c10 */ /* 0x000fca000ff7e0ff */
[----:B------:R-:W-:Y:S01]  /*1eee0*/  STL [R1+0x4d0], R9 ;  /* 0x0004d00901007387 */ /* 0x000fe20000100800 */
[----:B------:R-:W-:Y:S02]  /*1eef0*/  IADD3.X R6, R6, UR10, RZ, P4, !PT ;  /* 0x0000000a06067c10 */ /* 0x000fe4000a7fe4ff */
[----:B------:R-:W-:Y:S02]  /*1ef00*/  IADD3 R7, P4, R7, UR5, RZ ;  /* 0x0000000507077c10 */ /* 0x000fe4000ff9e0ff */
[----:B------:R-:W-:Y:S02]  /*1ef10*/  IADD3.X R16, R16, UR10, RZ, P5, !PT ;  /* 0x0000000a10107c10 */ /* 0x000fe4000affe4ff */
[----:B------:R-:W-:Y:S01]  /*1ef20*/  IADD3 R17, P5, R17, UR5, RZ ;  /* 0x0000000511117c10 */ /* 0x000fe2000ffbe0ff */
[----:B------:R-:W-:Y:S01]  /*1ef30*/  STL [R1+0x4f4], R6 ;  /* 0x0004f40601007387 */ /* 0x000fe20000100800 */
[----:B------:R-:W-:-:S03]  /*1ef40*/  IADD3.X R3, R3, UR10, RZ, P1, !PT ;  /* 0x0000000a03037c10 */ /* 0x000fc60008ffe4ff */
[----:B------:R-:W-:Y:S04]  /*1ef50*/  STL [R1+0x4c8], R7 ;  /* 0x0004c80701007387 */ /* 0x000fe80000100800 */
[----:B------:R-:W-:Y:S04]  /*1ef60*/  STL [R1+0x4ec], R16 ;  /* 0x0004ec1001007387 */ /* 0x000fe80000100800 */
[----:B------:R-:W-:Y:S04]  /*1ef70*/  STL [R1+0x4c0], R17 ;  /* 0x0004c01101007387 */ /* 0x000fe80000100800 */
[----:B------:R0:W-:Y:S02]  /*1ef80*/  STL [R1+0x4dc], R3 ;  /* 0x0004dc0301007387 */ /* 0x0001e40000100800 */
[----:B0-----:R-:W0:Y:S01]  /*1ef90*/  LDC R3, c[0x0][0x23c] ;  /* 0x00008f00ff037b82 */ /* 0x001e220000000800 */
[----:B------:R-:W-:-:S02]  /*1efa0*/  IADD3.X R18, R18, UR10, RZ, P6, !PT ;  /* 0x0000000a12127c10 */ /* 0x000fc4000b7fe4ff */
[----:B------:R-:W-:Y:S02]  /*1efb0*/  IADD3 R19, P6, R19, UR5, RZ ;  /* 0x0000000513137c10 */ /* 0x000fe4000ffde0ff */
[----:B------:R-:W-:Y:S02]  /*1efc0*/  IADD3 R4, P1, R4, UR5, RZ ;  /* 0x0000000504047c10 */ /* 0x000fe4000ff3e0ff */
[----:B------:R-:W-:Y:S02]  /*1efd0*/  IADD3.X R5, R5, UR10, RZ, P2, !PT ;  /* 0x0000000a05057c10 */ /* 0x000fe400097fe4ff */
[----:B------:R-:W-:Y:S01]  /*1efe0*/  IADD3 R12, P2, R12, UR5, RZ ;  /* 0x000000050c0c7c10 */ /* 0x000fe2000ff5e0ff */
[----:B------:R-:W-:Y:S04]  /*1eff0*/  STL [R1+0x4e4], R18 ;  /* 0x0004e41201007387 */ /* 0x000fe80000100800 */
[----:B------:R-:W-:Y:S04]  /*1f000*/  STL [R1+0x4b8], R19 ;  /* 0x0004b81301007387 */ /* 0x000fe80000100800 */
[----:B------:R-:W-:Y:S04]  /*1f010*/  STL [R1+0x4b0], R4 ;  /* 0x0004b00401007387 */ /* 0x000fe80000100800 */
[----:B------:R-:W-:Y:S04]  /*1f020*/  STL [R1+0x4d4], R5 ;  /* 0x0004d40501007387 */ /* 0x000fe80000100800 */
[----:B------:R-:W-:Y:S01]  /*1f030*/  STL [R1+0x4a8], R12 ;  /* 0x0004a80c01007387 */ /* 0x000fe20000100800 */
[----:B------:R-:W-:-:S02]  /*1f040*/  IADD3.X R13, R13, UR10, RZ, P3, !PT ;  /* 0x0000000a0d0d7c10 */ /* 0x000fc40009ffe4ff */
[----:B------:R-:W-:Y:S02]  /*1f050*/  IADD3 R14, P3, R14, UR5, RZ ;  /* 0x000000050e0e7c10 */ /* 0x000fe4000ff7e0ff */
[----:B------:R-:W-:Y:S01]  /*1f060*/  IADD3.X R15, R15, UR10, RZ, P4, !PT ;  /* 0x0000000a0f0f7c10 */ /* 0x000fe2000a7fe4ff */
[----:B0-----:R-:W-:Y:S01]  /*1f070*/  IMAD.SHL.U32 R3, R3, 0x40, RZ ;  /* 0x0000004003037824 */ /* 0x001fe200078e00ff */
[----:B------:R-:W-:Y:S01]  /*1f080*/  IADD3.X R56, R56, UR10, RZ, P5, !PT ;  /* 0x0000000a38387c10 */ /* 0x000fe2000affe4ff */
[----:B------:R-:W-:Y:S03]  /*1f090*/  STL [R1+0x4cc], R13 ;  /* 0x0004cc0d01007387 */ /* 0x000fe60000100800 */
[C---:B------:R-:W-:Y:S02]  /*1f0a0*/  IADD3 R2, P4, R3.reuse, R2, RZ ;  /* 0x0000000203027210 */ /* 0x040fe40007f9e0ff */
[----:B------:R-:W-:Y:S01]  /*1f0b0*/  IADD3 R57, P5, R3, R57, RZ ;  /* 0x0000003903397210 */ /* 0x000fe20007fbe0ff */
[----:B------:R-:W-:Y:S01]  /*1f0c0*/  STL [R1+0x4a0], R14 ;  /* 0x0004a00e01007387 */ /* 0x000fe20000100800 */
[----:B------:R-:W-:-:S03]  /*1f0d0*/  IADD3.X R58, R58, UR10, RZ, P6, !PT ;  /* 0x0000000a3a3a7c10 */ /* 0x000fc6000b7fe4ff */
[----:B------:R-:W-:Y:S01]  /*1f0e0*/  STL [R1+0x4c4], R15 ;  /* 0x0004c40f01007387 */ /* 0x000fe20000100800 */
[----:B------:R-:W-:-:S03]  /*1f0f0*/  IADD3 R59, P6, R3, R59, RZ ;  /* 0x0000003b033b7210 */ /* 0x000fc60007fde0ff */
[----:B------:R0:W-:Y:S01]  /*1f100*/  STL [R1+0x498], R2 ;  /* 0x0004980201007387 */ /* 0x0001e20000100800 */
[----:B------:R-:W-:-:S03]  /*1f110*/  IADD3.X R44, R44, UR10, RZ, P1, !PT ;  /* 0x0000000a2c2c7c10 */ /* 0x000fc60008ffe4ff */
[----:B------:R1:W-:Y:S01]  /*1f120*/  STL [R1+0x4bc], R56 ;  /* 0x0004bc3801007387 */ /* 0x0003e20000100800 */
[----:B------:R-:W-:-:S03]  /*1f130*/  IADD3 R45, P1, R3, R45, RZ ;  /* 0x0000002d032d7210 */ /* 0x000fc60007f3e0ff */
[----:B------:R1:W-:Y:S01]  /*1f140*/  STL [R1+0x890], R57 ;  /* 0x0008903901007387 */ /* 0x0003e20000100800 */
[----:B------:R-:W-:-:S03]  /*1f150*/  IADD3.X R46, R46, UR10, RZ, P2, !PT ;  /* 0x0000000a2e2e7c10 */ /* 0x000fc600097fe4ff */
[----:B------:R1:W-:Y:S01]  /*1f160*/  STL [R1+0x4b4], R58 ;  /* 0x0004b43a01007387 */ /* 0x0003e20000100800 */
[----:B------:R-:W-:-:S03]  /*1f170*/  IADD3 R47, P2, R3, R47, RZ ;  /* 0x0000002f032f7210 */ /* 0x000fc60007f5e0ff */
[----:B------:R1:W-:Y:S01]  /*1f180*/  STL [R1+0xc2c], R59 ;  /* 0x000c2c3b01007387 */ /* 0x0003e20000100800 */
[----:B--2---:R-:W-:Y:S02]  /*1f190*/  IADD3.X R54, R54, UR10, RZ, P3, !PT ;  /* 0x0000000a36367c10 */ /* 0x004fe40009ffe4ff */
[----:B0-----:R-:W-:Y:S01]  /*1f1a0*/  SHF.R.S32.HI R2, RZ, 0x1f, R3 ;  /* 0x0000001fff027819 */ /* 0x001fe20000011403 */
[----:B------:R0:W-:Y:S04]  /*1f1b0*/  STL [R1+0x4ac], R44 ;  /* 0x0004ac2c01007387 */ /* 0x0001e80000100800 */
[----:B------:R2:W-:Y:S01]  /*1f1c0*/  STL [R1+0xc28], R45 ;  /* 0x000c282d01007387 */ /* 0x0005e20000100800 */
[----:B------:R-:W-:-:S03]  /*1f1d0*/  IADD3 R55, P3, R3, R55, RZ ;  /* 0x0000003703377210 */ /* 0x000fc60007f7e0ff */
[----:B------:R2:W-:Y:S01]  /*1f1e0*/  STL [R1+0x4a4], R46 ;  /* 0x0004a42e01007387 */ /* 0x0005e20000100800 */
[----:B---3--:R-:W-:-:S03]  /*1f1f0*/  IMAD.X R60, R2, 0x1, R60, P4 ;  /* 0x00000001023c7824 */ /* 0x008fc600020e063c */
[----:B------:R3:W-:Y:S04]  /*1f200*/  STL [R1+0xc24], R47 ;  /* 0x000c242f01007387 */ /* 0x0007e80000100800 */
[----:B------:R3:W-:Y:S04]  /*1f210*/  STL [R1+0x49c], R54 ;  /* 0x00049c3601007387 */ /* 0x0007e80000100800 */
[----:B------:R-:W3:Y:S04]  /*1f220*/  LDL.LU R51, [R1+0x490] ;  /* 0x0004900001337983 */ /* 0x000ee80000300800 */
[----:B------:R3:W-:Y:S04]  /*1f230*/  STL [R1+0xc20], R55 ;  /* 0x000c203701007387 */ /* 0x0007e80000100800 */
[----:B------:R-:W3:Y:S04]  /*1f240*/  LDL.LU R48, [R1+0xc18] ;  /* 0x000c180001307983 */ /* 0x000ee80000300800 */
[----:B------:R3:W-:Y:S04]  /*1f250*/  STL [R1+0x494], R60 ;  /* 0x0004943c01007387 */ /* 0x0007e80000100800 */
[----:B------:R-:W3:Y:S01]  /*1f260*/  LDL.LU R49, [R1+0x48c] ;  /* 0x00048c0001317983 */ /* 0x000ee20000300800 */
[----:B----4-:R-:W-:-:S05]  /*1f270*/  IADD3 R61, P4, R3, R61, RZ ;  /* 0x0000003d033d7210 */ /* 0x010fca0007f9e0ff */
        /* <DEDUP_REMOVED lines=17> */
[----:B-1----:R-:W4:Y:S04]  /*1f390*/  LDL.LU R56, [R1+0xbd4] ;  /* 0x000bd40001387983 */ /* 0x002f280000300800 */
[----:B------:R-:W4:Y:S04]  /*1f3a0*/  LDL.LU R57, [R1+0xbf8] ;  /* 0x000bf80001397983 */ /* 0x000f280000300800 */
[----:B------:R-:W4:Y:S04]  /*1f3b0*/  LDL.LU R58, [R1+0xbcc] ;  /* 0x000bcc00013a7983 */ /* 0x000f280000300800 */
[----:B------:R-:W4:Y:S04]  /*1f3c0*/  LDL.LU R59, [R1+0xbf0] ;  /* 0x000bf000013b7983 */ /* 0x000f280000300800 */
[----:B0-----:R-:W4:Y:S04]  /*1f3d0*/  LDL.LU R44, [R1+0xbc4] ;  /* 0x000bc400012c7983 */ /* 0x001f280000300800 */
[----:B--2---:R-:W2:Y:S04]  /*1f3e0*/  LDL.LU R45, [R1+0xbe8] ;  /* 0x000be800012d7983 */ /* 0x004ea80000300800 */
[----:B------:R-:W2:Y:S04]  /*1f3f0*/  LDL.LU R46, [R1+0xbbc] ;  /* 0x000bbc00012e7983 */ /* 0x000ea80000300800 */
[----:B---3--:R-:W3:Y:S04]  /*1f400*/  LDL.LU R47, [R1+0xbe0] ;  /* 0x000be000012f7983 */ /* 0x008ee80000300800 */
[----:B------:R-:W3:Y:S04]  /*1f410*/  LDL.LU R54, [R1+0xbb4] ;  /* 0x000bb40001367983 */ /* 0x000ee80000300800 */
[----:B------:R-:W3:Y:S04]  /*1f420*/  LDL.LU R55, [R1+0xbd8] ;  /* 0x000bd80001377983 */ /* 0x000ee80000300800 */
[----:B------:R-:W3:Y:S04]  /*1f430*/  LDL.LU R60, [R1+0xbac] ;  /* 0x000bac00013c7983 */ /* 0x000ee80000300800 */
[----:B----4-:R-:W4:Y:S01]  /*1f440*/  LDL.LU R61, [R1+0xbd0] ;  /* 0x000bd000013d7983 */ /* 0x010f220000300800 */
[C---:B------:R-:W-:Y:S01]  /*1f450*/  IMAD.X R51, R2.reuse, 0x1, R51, P5 ;  /* 0x0000000102337824 */ /* 0x040fe200028e0633 */
[----:B------:R-:W-:Y:S01]  /*1f460*/  IADD3 R48, P5, R3, R48, RZ ;  /* 0x0000003003307210 */ /* 0x000fe20007fbe0ff */
[----:B------:R-:W-:-:S03]  /*1f470*/  IMAD.X R49, R2, 0x1, R49, P6 ;  /* 0x0000000102317824 */ /* 0x000fc600030e0631 */
[----:B------:R0:W-:Y:S04]  /*1f480*/  STL [R1+0x490], R51 ;  /* 0x0004903301007387 */ /* 0x0001e80000100800 */
[----:B------:R1:W-:Y:S04]  /*1f490*/  STL [R1+0xc18], R48 ;  /* 0x000c183001007387 */ /* 0x0003e80000100800 */
[----:B------:R1:W-:Y:S01]  /*1f4a0*/  STL [R1+0x48c], R49 ;  /* 0x00048c3101007387 */ /* 0x0003e20000100800 */
[C---:B------:R-:W-:Y:S01]  /*1f4b0*/  IADD3 R10, P6, R3.reuse, R10, RZ ;  /* 0x0000000a030a7210 */ /* 0x040fe20007fde0ff */
[C---:B------:R-:W-:Y:S01]  /*1f4c0*/  IMAD.X R11, R2.reuse, 0x1, R11, P1 ;  /* 0x00000001020b7824 */ /* 0x040fe200008e060b */
[C---:B------:R-:W-:Y:S01]  /*1f4d0*/  IADD3 R8, P1, R3.reuse, R8, RZ ;  /* 0x0000000803087210 */ /* 0x040fe20007f3e0ff */
[C---:B------:R-:W-:Y:S01]  /*1f4e0*/  IMAD.X R9, R2.reuse, 0x1, R9, P2 ;  /* 0x0000000102097824 */ /* 0x040fe200010e0609 */
[----:B------:R-:W-:Y:S01]  /*1f4f0*/  IADD3 R6, P2, R3, R6, RZ ;  /* 0x0000000603067210 */ /* 0x000fe20007f5e0ff */
[----:B------:R1:W-:Y:S01]  /*1f500*/  STL [R1+0xc14], R10 ;  /* 0x000c140a01007387 */ /* 0x0003e20000100800 */
[----:B------:R-:W-:-:S03]  /*1f510*/  IMAD.X R7, R2, 0x1, R7, P3 ;  /* 0x0000000102077824 */ /* 0x000fc600018e0607 */
[----:B------:R1:W-:Y:S01]  /*1f520*/  STL [R1+0x488], R11 ;  /* 0x0004880b01007387 */ /* 0x0003e20000100800 */
[----:B------:R-:W-:-:S03]  /*1f530*/  IADD3 R16, P3, R3, R16, RZ ;  /* 0x0000001003107210 */ /* 0x000fc60007f7e0ff */
        /* <DEDUP_REMOVED lines=29> */
[----:B--2---:R-:W-:-:S03]  /*1f710*/  IMAD.X R45, R2, 0x1, R45, P5 ;  /* 0x00000001022d7824 */ /* 0x004fc600028e062d */
[----:B------:R2:W-:Y:S01]  /*1f720*/  STL [R1+0xbf8], R57 ;  /* 0x000bf83901007387 */ /* 0x0005e20000100800 */
[----:B------:R-:W-:-:S03]  /*1f730*/  IADD3 R46, P5, R3, R46, RZ ;  /* 0x0000002e032e7210 */ /* 0x000fc60007fbe0ff */
[----:B------:R2:W-:Y:S01]  /*1f740*/  STL [R1+0xbcc], R58 ;  /* 0x000bcc3a01007387 */ /* 0x0005e20000100800 */
[----:B---3--:R-:W-:-:S03]  /*1f750*/  IMAD.X R47, R2, 0x1, R47, P6 ;  /* 0x00000001022f7824 */ /* 0x008fc600030e062f */
[----:B------:R3:W-:Y:S01]  /*1f760*/  STL [R1+0xbf0], R59 ;  /* 0x000bf03b01007387 */ /* 0x0007e20000100800 */
[----:B------:R-:W-:-:S03]  /*1f770*/  IADD3 R54, P6, R3, R54, RZ ;  /* 0x0000003603367210 */ /* 0x000fc60007fde0ff */
[----:B------:R3:W-:Y:S04]  /*1f780*/  STL [R1+0xbc4], R44 ;  /* 0x000bc42c01007387 */ /* 0x0007e80000100800 */
[----:B------:R3:W-:Y:S01]  /*1f790*/  STL [R1+0xbe8], R45 ;  /* 0x000be82d01007387 */ /* 0x0007e20000100800 */
[----:B------:R-:W-:-:S03]  /*1f7a0*/  IMAD.X R55, R2, 0x1, R55, P1 ;  /* 0x0000000102377824 */ /* 0x000fc600008e0637 */
[----:B------:R3:W-:Y:S01]  /*1f7b0*/  STL [R1+0xbbc], R46 ;  /* 0x000bbc2e01007387 */ /* 0x0007e20000100800 */
[----:B------:R-:W-:-:S03]  /*1f7c0*/  IADD3 R60, P1, R3, R60, RZ ;  /* 0x0000003c033c7210 */ /* 0x000fc60007f3e0ff */
[----:B------:R3:W-:Y:S04]  /*1f7d0*/  STL [R1+0xbe0], R47 ;  /* 0x000be02f01007387 */ /* 0x0007e80000100800 */
[----:B------:R3:W-:Y:S01]  /*1f7e0*/  STL [R1+0xbb4], R54 ;  /* 0x000bb43601007387 */ /* 0x0007e20000100800 */
[----:B----4-:R-:W-:-:S03]  /*1f7f0*/  IMAD.X R61, R2, 0x1, R61, P2 ;  /* 0x00000001023d7824 */ /* 0x010fc600010e063d */
[----:B0-----:R-:W4:Y:S04]  /*1f800*/  LDL.LU R51, [R1+0xba4] ;  /* 0x000ba40001337983 */ /* 0x001f280000300800 */
[----:B------:R0:W-:Y:S04]  /*1f810*/  STL [R1+0xbd8], R55 ;  /* 0x000bd83701007387 */ /* 0x0001e80000100800 */
[----:B-1----:R-:W4:Y:S04]  /*1f820*/  LDL.LU R48, [R1+0xbc8] ;  /* 0x000bc80001307983 */ /* 0x002f280000300800 */
[----:B------:R1:W-:Y:S04]  /*1f830*/  STL [R1+0xbac], R60 ;  /* 0x000bac3c01007387 */ /* 0x0003e80000100800 */
        /* <DEDUP_REMOVED lines=19> */
[----:B--2---:R-:W2:Y:S04]  /*1f970*/  LDL.LU R57, [R1+0xb54] ;  /* 0x000b540001397983 */ /* 0x004ea80000300800 */
[----:B------:R-:W2:Y:S04]  /*1f980*/  LDL.LU R58, [R1+0xb78] ;  /* 0x000b7800013a7983 */ /* 0x000ea80000300800 */
[----:B---3--:R-:W3:Y:S04]  /*1f990*/  LDL.LU R59, [R1+0xb4c] ;  /* 0x000b4c00013b7983 */ /* 0x008ee80000300800 */
[----:B------:R-:W3:Y:S04]  /*1f9a0*/  LDL.LU R44, [R1+0xb70] ;  /* 0x000b7000012c7983 */ /* 0x000ee80000300800 */
[----:B------:R-:W3:Y:S04]  /*1f9b0*/  LDL.LU R45, [R1+0xb44] ;  /* 0x000b4400012d7983 */ /* 0x000ee80000300800 */
[----:B------:R-:W3:Y:S04]  /*1f9c0*/  LDL.LU R46, [R1+0xb68] ;  /* 0x000b6800012e7983 */ /* 0x000ee80000300800 */
[----:B------:R-:W3:Y:S04]  /*1f9d0*/  LDL.LU R47, [R1+0xb3c] ;  /* 0x000b3c00012f7983 */ /* 0x000ee80000300800 */
[----:B------:R-:W3:Y:S04]  /*1f9e0*/  LDL.LU R54, [R1+0xb60] ;  /* 0x000b600001367983 */ /* 0x000ee80000300800 */
[----:B0-----:R-:W3:Y:S04]  /*1f9f0*/  LDL.LU R55, [R1+0xb34] ;  /* 0x000b340001377983 */ /* 0x001ee80000300800 */
[----:B-1----:R-:W3:Y:S04]  /*1fa00*/  LDL.LU R60, [R1+0xb58] ;  /* 0x000b5800013c7983 */ /* 0x002ee80000300800 */
[----:B------:R-:W3:Y:S01]  /*1fa10*/  LDL.LU R61, [R1+0xb2c] ;  /* 0x000b2c00013d7983 */ /* 0x000ee20000300800 */
[C---:B----4-:R-:W-:Y:S01]  /*1fa20*/  IADD3 R51, P2, R3.reuse, R51, RZ ;  /* 0x0000003303337210 */ /* 0x050fe20007f5e0ff */
        /* <DEDUP_REMOVED lines=35> */
[----:B--2---:R-:W-:-:S03]  /*1fc60*/  IADD3 R57, P6, R3, R57, RZ ;  /* 0x0000003903397210 */ /* 0x004fc60007fde0ff */
[----:B------:R2:W-:Y:S01]  /*1fc70*/  STL [R1+0xb64], R13 ;  /* 0x000b640d01007387 */ /* 0x0005e20000100800 */
[----:B------:R-:W-:-:S03]  /*1fc80*/  IMAD.X R58, R2, 0x1, R58, P1 ;  /* 0x00000001023a7824 */ /* 0x000fc600008e063a */
[----:B------:R2:W-:Y:S01]  /*1fc90*/  STL [R1+0xb88], R14 ;  /* 0x000b880e01007387 */ /* 0x0005e20000100800 */
[----:B---3--:R-:W-:-:S03]  /*1fca0*/  IADD3 R59, P1, R3, R59, RZ ;  /* 0x0000003b033b7210 */ /* 0x008fc60007f3e0ff */
        /* <DEDUP_REMOVED lines=10> */
[----:B------:R3:W-:Y:S04]  /*1fd50*/  STL [R1+0xb70], R44 ;  /* 0x000b702c01007387 */ /* 0x0007e80000100800 */
[----:B------:R3:W-:Y:S01]  /*1fd60*/  STL [R1+0xb44], R45 ;  /* 0x000b442d01007387 */ /* 0x0007e20000100800 */
[----:B------:R-:W-:-:S03]  /*1fd70*/  IADD3 R55, P4, R3, R55, RZ ;  /* 0x0000003703377210 */ /* 0x000fc60007f9e0ff */
[----:B------:R3:W-:Y:S01]  /*1fd80*/  STL [R1+0xb68], R46 ;  /* 0x000b682e01007387 */ /* 0x0007e20000100800 */
[----:B------:R-:W-:-:S03]  /*1fd90*/  IMAD.X R60, R2, 0x1, R60, P5 ;  /* 0x00000001023c7824 */ /* 0x000fc600028e063c */
[----:B------:R3:W-:Y:S04]  /*1fda0*/  STL [R1+0xb3c], R47 ;  /* 0x000b3c2f01007387 */ /* 0x0007e80000100800 */
[----:B------:R3:W-:Y:S01]  /*1fdb0*/  STL [R1+0xb60], R54 ;  /* 0x000b603601007387 */ /* 0x0007e20000100800 */
[----:B------:R-:W-:-:S03]  /*1fdc0*/  IADD3 R61, P5, R3, R61, RZ ;  /* 0x0000003d033d7210 */ /* 0x000fc60007fbe0ff */
[----:B0-----:R-:W3:Y:S04]  /*1fdd0*/  LDL.LU R51, [R1+0xb50] ;  /* 0x000b500001337983 */ /* 0x001ee80000300800 */
[----:B------:R0:W-:Y:S04]  /*1fde0*/  STL [R1+0xb34], R55 ;  /* 0x000b343701007387 */ /* 0x0001e80000100800 */
[----:B-1----:R-:W3:Y:S04]  /*1fdf0*/  LDL.LU R48, [R1+0xb24] ;  /* 0x000b240001307983 */ /* 0x002ee80000300800 */
[----:B------:R1:W-:Y:S04]  /*1fe00*/  STL [R1+0xb58], R60 ;  /* 0x000b583c01007387 */ /* 0x0003e80000100800 */
[----:B----4-:R-:W4:Y:S04]  /*1fe10*/  LDL.LU R49, [R1+0xb48] ;  /* 0x000b480001317983 */ /* 0x010f280000300800 */
        /* <DEDUP_REMOVED lines=29> */
[C---:B------:R-:W-:Y:S01]  /*1fff0*/  IMAD.X R51, R2.reuse, 0x1, R51, P6 ;  /* 0x0000000102337824 */ /* 0x040fe200030e0633 */
[C---:B------:R-:W-:Y:S01]  /*20000*/  IADD3 R48, P6, R3.reuse, R48, RZ ;  /* 0x0000003003307210 */ /* 0x040fe20007fde0ff */
[C---:B----4-:R-:W-:Y:S01]  /*20010*/  IMAD.X R49, R2.reuse, 0x1, R49, P1 ;  /* 0x0000000102317824 */ /* 0x050fe200008e0631 */
[C---:B------:R-:W-:Y:S01]  /*20020*/  IADD3 R10, P1, R3.reuse, R10, RZ ;  /* 0x0000000a030a7210 */ /* 0x040fe20007f3e0ff */
[----:B------:R-:W-:Y:S01]  /*20030*/  IMAD.X R11, R2, 0x1, R11, P2 ;  /* 0x00000001020b7824 */ /* 0x000fe200010e060b */
        /* <DEDUP_REMOVED lines=53> */
[----:B------:R-:W-:-:S03]  /*20390*/  IMAD.X R61, R2, 0x1, R61, P3 ;  /* 0x00000001023d7824 */ /* 0x000fc600018e063d */
        /* <DEDUP_REMOVED lines=34> */
[C---:B------:R-:W-:Y:S01]  /*205c0*/  IADD3 R51, P3, R3.reuse, R51, RZ ;  /* 0x0000003303337210 */ /* 0x040fe20007f7e0ff */
[C---:B------:R-:W-:Y:S01]  /*205d0*/  IMAD.X R48, R2.reuse, 0x1, R48, P4 ;  /* 0x0000000102307824 */ /* 0x040fe200020e0630 */
[C---:B----4-:R-:W-:Y:S01]  /*205e0*/  IADD3 R49, P4, R3.reuse, R49, RZ ;  /* 0x0000003103317210 */ /* 0x050fe20007f9e0ff */
        /* <DEDUP_REMOVED lines=187> */
[----:B--2---:R-:W-:Y:S01]  /*211a0*/  IADD3 R11, P6, R3, R11, RZ ;  /* 0x0000000b030b7210 */ /* 0x004fe20007fde0ff */
        /* <DEDUP_REMOVED lines=54> */
[----:B0-----:R-:W4:Y:S04]  /*21510*/  LDL.LU R51, [R1+0x96c] ;  /* 0x00096c0001337983 */ /* 0x001f280000300800 */
[----:B------:R0:W-:Y:S04]  /*21520*/  STL [R1+0xc5c], R55 ;  /* 0x000c5c3701007387 */ /* 0x0001e80000100800 */
[----:B-1----:R-:W4:Y:S04]  /*21530*/  LDL.LU R48, [R1+0xc68] ;  /* 0x000c680001307983 */ /* 0x002f280000300800 */
[----:B------:R1:W-:Y:S04]  /*21540*/  STL [R1+0x970], R60 ;  /* 0x0009703c01007387 */ /* 0x0003e80000100800 */
[----:B--2---:R-:W2:Y:S04]  /*21550*/  LDL.LU R49, [R1+0x968] ;  /* 0x0009680001317983 */ /* 0x004ea80000300800 */
[----:B------:R1:W-:Y:S04]  /*21560*/  STL [R1+0xc58], R61 ;  /* 0x000c583d01007387 */ /* 0x0003e80000100800 */
[----:B---3--:R-:W3:Y:S04]  /*21570*/  LDL.LU R10, [R1+0xc64] ;  /* 0x000c6400010a7983 */ /* 0x008ee80000300800 */
[----:B----4-:R-:W4:Y:S04]  /*21580*/  LDL.LU R11, [R1+0x964] ;  /* 0x00096400010b7983 */ /* 0x010f280000300800 */
        /* <DEDUP_REMOVED lines=24> */
[----:B-1----:R-:W4:Y:S04]  /*21710*/  LDL.LU R60, [R1+0x900] ;  /* 0x00090000013c7983 */ /* 0x002f280000300800 */
[----:B------:R-:W4:Y:S01]  /*21720*/  LDL.LU R61, [R1+0x924] ;  /* 0x00092400013d7983 */ /* 0x000f220000300800 */
[C---:B------:R-:W-:Y:S01]  /*21730*/  IMAD.X R51, R2.reuse, 0x1, R51, P2 ;  /* 0x0000000102337824 */ /* 0x040fe200010e0633 */
[C---:B------:R-:W-:Y:S01]  /*21740*/  IADD3 R48, P2, R3.reuse, R48, RZ ;  /* 0x0000003003307210 */ /* 0x040fe20007f5e0ff */
[C---:B--2---:R-:W-:Y:S01]  /*21750*/  IMAD.X R49, R2.reuse, 0x1, R49, P3 ;  /* 0x0000000102317824 */ /* 0x044fe200018e0631 */
[C---:B---3--:R-:W-:Y:S01]  /*21760*/  IADD3 R10, P3, R3.reuse, R10, RZ ;  /* 0x0000000a030a7210 */ /* 0x048fe20007f7e0ff */
[----:B----4-:R-:W-:Y:S01]  /*21770*/  IMAD.X R11, R2, 0x1, R11, P4 ;  /* 0x00000001020b7824 */ /* 0x010fe200020e060b */
        /* <DEDUP_REMOVED lines=88> */
[----:B------:R-:W-:Y:S01]  /*21d00*/  HMMA.16816.F32 R36, R40, R52, R36 ;  /* 0x000000342824723c */ /* 0x000fe20000001824 */
[C---:B------:R-:W-:Y:S01]  /*21d10*/  IADD3 R51, P5, R3.reuse, R51, RZ ;  /* 0x0000003303337210 */ /* 0x040fe20007fbe0ff */
[C---:B------:R-:W-:Y:S01]  /*21d20*/  IMAD.X R48, R2.reuse, 0x1, R48, P6 ;  /* 0x0000000102307824 */ /* 0x040fe200030e0630 */
[C---:B--2---:R-:W-:Y:S01]  /*21d30*/  IADD3 R49, P6, R3.reuse, R49, RZ ;  /* 0x0000003103317210 */ /* 0x044fe20007fde0ff */
[C---:B---3--:R-:W-:Y:S01]  /*21d40*/  IMAD.X R10, R2.reuse, 0x1, R10, P1 ;  /* 0x00000001020a7824 */ /* 0x048fe200008e060a */
[----:B----4-:R-:W-:Y:S01]  /*21d50*/  IADD3 R11, P1, R3, R11, RZ ;  /* 0x0000000b030b7210 */ /* 0x010fe20007f3e0ff */
        /* <DEDUP_REMOVED lines=35> */
[C---:B------:R-:W-:Y:S01]  /*21f90*/  IADD3 R59, P4, R3.reuse, R59, RZ ;  /* 0x0000003b033b7210 */ /* 0x040fe20007f9e0ff */
[----:B------:R-:W-:Y:S02]  /*21fa0*/  IMAD.X R44, R2, 0x1, R44, P5 ;  /* 0x00000001022c7824 */ /* 0x000fe400028e062c */
[----:B------:R1:W-:Y:S01]  /*21fb0*/  STL [R1+0x8b0], R15 ;  /* 0x0008b00f01007387 */ /* 0x0003e20000100800 */
[----:B------:R-:W-:-:S03]  /*21fc0*/  IADD3 R45, P5, R3, R45, RZ ;  /* 0x0000002d032d7210 */ /* 0x000fc60007fbe0ff */
[----:B------:R1:W-:Y:S04]  /*21fd0*/  STL [R1+0x8d4], R56 ;  /* 0x0008d43801007387 */ /* 0x0003e80000100800 */
[----:B------:R1:W-:Y:S01]  /*21fe0*/  STL [R1+0x8a8], R57 ;  /* 0x0008a83901007387 */ /* 0x0003e20000100800 */
[----:B------:R-:W-:-:S03]  /*21ff0*/  IMAD.X R46, R2, 0x1, R46, P6 ;  /* 0x00000001022e7824 */ /* 0x000fc600030e062e */
        /* <DEDUP_REMOVED lines=10> */
[----:B------:R1:W-:Y:S04]  /*220a0*/  STL [R1+0x8b4], R47 ;  /* 0x0008b42f01007387 */ /* 0x0003e80000100800 */
[----:B------:R1:W-:Y:S04]  /*220b0*/  STL [R1+0x8ac], R54 ;  /* 0x0008ac3601007387 */ /* 0x0003e80000100800 */
[----:B------:R1:W-:Y:S04]  /*220c0*/  STL [R1+0x894], R61 ;  /* 0x0008943d01007387 */ /* 0x0003e80000100800 */
[----:B------:R1:W-:Y:S04]  /*220d0*/  STL [R1+0x8a4], R55 ;  /* 0x0008a43701007387 */ /* 0x0003e80000100800 */
[----:B------:R1:W-:Y:S01]  /*220e0*/  STL [R1+0x89c], R60 ;  /* 0x00089c3c01007387 */ /* 0x0003e20000100800 */
[----:B------:R-:W-:Y:S05]  /*220f0*/  @P0 BRA `(.L_x_1) ;  /* 0xfffffe9000880947 */ /* 0x000fea000383ffff */
.L_x_0:
[----:B-----5:R-:W2:Y:S01]  /*22100*/  LDL.LU R0, [R1+0xac] ;  /* 0x0000ac0001007983 */ /* 0x020ea20000300800 */
[----:B------:R-:W-:Y:S01]  /*22110*/  ULDC.64 UR26, c[0x0][0x228] ;  /* 0x00008a00001a7ab9 */ /* 0x000fe20000000a00 */
[----:B------:R-:W-:Y:S01]  /*22120*/  ULDC.64 UR8, c[0x0][0x228] ;  /* 0x00008a0000087ab9 */ /* 0x000fe20000000a00 */
[----:B------:R-:W-:Y:S01]  /*22130*/  ULDC.64 UR10, c[0x0][0x228] ;  /* 0x00008a00000a7ab9 */ /* 0x000fe20000000a00 */
[----:B01----:R-:W3:Y:S01]  /*22140*/  LDL.LU R61, [R1+0xb0] ;  /* 0x0000b000013d7983 */ /* 0x003ee20000300800 */
[----:B------:R-:W0:Y:S01]  /*22150*/  S2UR UR5, SR_CgaCtaId ;  /* 0x00000000000579c3 */ /* 0x000e220000008800 */
[----:B------:R-:W-:Y:S01]  /*22160*/  UMOV UR4, 0x400 ;  /* 0x0000040000047882 */ /* 0x000fe20000000000 */
[----:B------:R-:W-:Y:S01]  /*22170*/  ULDC UR24, c[0x0][0x248] ;  /* 0x0000920000187ab9 */ /* 0x000fe20000000800 */
[----:B------:R-:W3:Y:S01]  /*22180*/  LDL.LU R60, [R1+0xb4] ;  /* 0x0000b400013c7983 */ /* 0x000ee20000300800 */
[----:B------:R-:W-:Y:S01]  /*22190*/  ULDC.64 UR28, c[0x0][0x228] ;  /* 0x00008a00001c7ab9 */ /* 0x000fe20000000a00 */
[----:B------:R-:W-:Y:S01]  /*221a0*/  ULDC.64 UR30, c[0x0][0x228] ;  /* 0x00008a00001e7ab9 */ /* 0x000fe20000000a00 */
[----:B------:R-:W-:Y:S01]  /*221b0*/  ULDC.64 UR14, c[0x0][0x228] ;  /* 0x00008a00000e7ab9 */ /* 0x000fe20000000a00 */
[----:B------:R-:W4:Y:S01]  /*221c0*/  LDL.LU R59, [R1+0xb8] ;  /* 0x0000b800013b7983 */ /* 0x000f220000300800 */
[----:B------:R-:W-:Y:S01]  /*221d0*/  ULDC.64 UR12, c[0x0][0x228] ;  /* 0x00008a00000c7ab9 */ /* 0x000fe20000000a00 */
[----:B------:R-:W-:Y:S01]  /*221e0*/  ULDC.64 UR18, c[0x0][0x228] ;  /* 0x00008a0000127ab9 */ /* 0x000fe20000000a00 */
[----:B------:R-:W-:Y:S01]  /*221f0*/  ULDC.64 UR16, c[0x0][0x228] ;  /* 0x00008a0000107ab9 */ /* 0x000fe20000000a00 */
[----:B------:R-:W4:Y:S01]  /*22200*/  LDL.LU R58, [R1+0xbc] ;  /* 0x0000bc00013a7983 */ /* 0x000f220000300800 */
[----:B------:R-:W-:Y:S01]  /*22210*/  ULDC.64 UR22, c[0x0][0x228] ;  /* 0x00008a0000167ab9 */ /* 0x000fe20000000a00 */
[----:B------:R-:W-:-:S02]  /*22220*/  ULDC.64 UR20, c[0x0][0x228] ;  /* 0x00008a0000147ab9 */ /* 0x000fc40000000a00 */
        /* <DEDUP_REMOVED lines=36> */
[----:B------:R1:W-:Y:S04]  /*22470*/  STL [R1+0xd50], R20 ;  /* 0x000d501401007387 */ /* 0x0003e80000100800 */
[----:B-1----:R-:W2:Y:S04]  /*22480*/  LDL.LU R20, [R1+0xa8] ;  /* 0x0000a80001147983 */ /* 0x002ea80000300800 */
[----:B------:R1:W-:Y:S04]  /*22490*/  STL [R1+0xd4c], R21 ;  /* 0x000d4c1501007387 */ /* 0x0003e80000100800 */
[----:B-1----:R-:W3:Y:S04]  /*224a0*/  LDL.LU R21, [R1+0xa4] ;  /* 0x0000a40001157983 */ /* 0x002ee80000300800 */
[----:B------:R1:W-:Y:S04]  /*224b0*/  STL [R1+0xd48], R22 ;  /* 0x000d481601007387 */ /* 0x0003e80000100800 */
[----:B-1----:R-:W3:Y:S04]  /*224c0*/  LDL.LU R22, [R1+0xa0] ;  /* 0x0000a00001167983 */ /* 0x002ee80000300800 */
[----:B------:R1:W-:Y:S04]  /*224d0*/  STL [R1+0xd44], R23 ;  /* 0x000d441701007387 */ /* 0x0003e80000100800 */
[----:B-1----:R-:W4:Y:S04]  /*224e0*/  LDL.LU R23, [R1+0xc] ;  /* 0x00000c0001177983 */ /* 0x002f280000300800 */
[----:B------:R1:W-:Y:S04]  /*224f0*/  STL [R1+0xd40], R25 ;  /* 0x000d401901007387 */ /* 0x0003e80000100800 */
[----:B-1----:R-:W4:Y:S04]  /*22500*/  LDL.LU R25, [R1+0x8] ;  /* 0x0000080001197983 */ /* 0x002f280000300800 */
[----:B------:R1:W-:Y:S04]  /*22510*/  STL [R1+0xd3c], R24 ;  /* 0x000d3c1801007387 */ /* 0x0003e80000100800 */
[----:B-1----:R-:W4:Y:S04]  /*22520*/  LDL.LU R24, [R1+0x4] ;  /* 0x0000040001187983 */ /* 0x002f280000300800 */
[----:B------:R1:W-:Y:S04]  /*22530*/  STL [R1+0xd38], R27 ;  /* 0x000d381b01007387 */ /* 0x0003e80000100800 */
[----:B-1----:R-:W4:Y:S04]  /*22540*/  LDL.LU R27, [R1] ;  /* 0x00000000011b7983 */ /* 0x002f280000300800 */
        /* <DEDUP_REMOVED lines=12> */
[----:B------:R-:W-:Y:S01]  /*22610*/  STL [R1+0xd04], R39 ;  /* 0x000d042701007387 */ /* 0x000fe20000100800 */
[----:B---3--:R-:W-:-:S02]  /*22620*/  F2FP.SATFINITE.E5M2.F32.PACK_AB_MERGE_C R22, R21, R22, RZ ;  /* 0x000000161516723e */ /* 0x008fc400048060ff */
[----:B--2---:R-:W-:Y:S02]  /*22630*/  F2FP.SATFINITE.E5M2.F32.PACK_AB_MERGE_C R21, R0, R20, RZ ;  /* 0x000000140015723e */ /* 0x004fe400048060ff */
[----:B------:R-:W-:Y:S02]  /*22640*/  F2FP.SATFINITE.E5M2.F32.PACK_AB_MERGE_C R20, R60, R61, RZ ;  /* 0x0000003d3c14723e */ /* 0x000fe400048060ff */
[----:B----4-:R-:W-:Y:S02]  /*22650*/  F2FP.SATFINITE.E5M2.F32.PACK_AB_MERGE_C R61, R56, R57, RZ ;  /* 0x00000039383d723e */ /* 0x010fe400048060ff */
[----:B------:R-:W-:Y:S02]  /*22660*/  F2FP.SATFINITE.E5M2.F32.PACK_AB_MERGE_C R0, R58, R59, RZ ;  /* 0x0000003b3a00723e */ /* 0x000fe400048060ff */
[----:B------:R-:W-:Y:S02]  /*22670*/  F2FP.SATFINITE.E5M2.F32.PACK_AB_MERGE_C R23, R23, R25, RZ ;  /* 0x000000191717723e */ /* 0x000fe400048060ff */
[----:B------:R-:W-:-:S05]  /*22680*/  F2FP.SATFINITE.E5M2.F32.PACK_AB_MERGE_C R24, R24, R27, RZ ;  /* 0x0000001b1818723e */ /* 0x000fca00048060ff */
[----:B------:R-:W-:Y:S04]  /*22690*/  STL [R1+0x14], R24 ;  /* 0x0000141801007387 */ /* 0x000fe80000100800 */
[----:B------:R-:W-:Y:S04]  /*226a0*/  STL [R1+0x1c], R23 ;  /* 0x00001c1701007387 */ /* 0x000fe80000100800 */
[----:B------:R-:W-:Y:S04]  /*226b0*/  STL [R1+0x8], R22 ;  /* 0x0000081601007387 */ /* 0x000fe80000100800 */
[----:B------:R1:W-:Y:S04]  /*226c0*/  STL [R1+0x18], R21 ;  /* 0x0000181501007387 */ /* 0x0003e80000100800 */
[----:B------:R2:W-:Y:S04]  /*226d0*/  STL [R1+0x4], R20 ;  /* 0x0000041401007387 */ /* 0x0005e80000100800 */
[----:B------:R-:W-:Y:S01]  /*226e0*/  STL [R1+0xd54], R61 ;  /* 0x000d543d01007387 */ /* 0x000fe20000100800 */
[----:B-1----:R-:W-:-:S03]  /*226f0*/  F2FP.SATFINITE.E5M2.F32.PACK_AB_MERGE_C R21, R54, R55, RZ ;  /* 0x000000373615723e */ /* 0x002fc600048060ff */
[----:B------:R1:W-:Y:S01]  /*22700*/  STL [R1+0x10], R0 ;  /* 0x0000100001007387 */ /* 0x0003e20000100800 */
[----:B------:R-:W-:Y:S02]  /*22710*/  F2FP.SATFINITE.E5M2.F32.PACK_AB_MERGE_C R54, R4, R5, RZ ;  /* 0x000000050436723e */ /* 0x000fe400048060ff */
[----:B--2---:R-:W-:Y:S01]  /*22720*/  F2FP.SATFINITE.E5M2.F32.PACK_AB_MERGE_C R20, R52, R53, RZ ;  /* 0x000000353414723e */ /* 0x004fe200048060ff */
[----:B------:R2:W-:Y:S01]  /*22730*/  STL [R1+0x30], R21 ;  /* 0x0000301501007387 */ /* 0x0005e20000100800 */
[----:B------:R-:W-:Y:S02]  /*22740*/  F2FP.SATFINITE.E5M2.F32.PACK_AB_MERGE_C R53, R12, R13, RZ ;  /* 0x0000000d0c35723e */ /* 0x000fe400048060ff */
[----:B------:R-:W-:Y:S01]  /*22750*/  F2FP.SATFINITE.E5M2.F32.PACK_AB_MERGE_C R52, R8, R9, RZ ;  /* 0x000000090834723e */ /* 0x000fe200048060ff */
[----:B------:R3:W-:Y:S01]  /*22760*/  STL [R1+0xc], R20 ;  /* 0x00000c1401007387 */ /* 0x0007e20000100800 */
[----:B-1----:R-:W-:Y:S02]  /*22770*/  F2FP.SATFINITE.E5M2.F32.PACK_AB_MERGE_C R0, R50, R51, RZ ;  /* 0x000000333200723e */ /* 0x002fe400048060ff */
[----:B------:R-:W-:-:S02]  /*22780*/  F2FP.SATFINITE.E5M2.F32.PACK_AB_MERGE_C R50, R10, R11, RZ ;  /* 0x0000000b0a32723e */ /* 0x000fc400048060ff */
[----:B--2---:R-:W-:Y:S01]  /*22790*/  F2FP.SATFINITE.E5M2.F32.PACK_AB_MERGE_C R21, R48, R49, RZ ;  /* 0x000000313015723e */ /* 0x004fe200048060ff */
[----:B------:R1:W-:Y:S01]  /*227a0*/  STL [R1+0x38], R0 ;  /* 0x0000380001007387 */ /* 0x0003e20000100800 */
[----:B------:R-:W-:Y:S02]  /*227b0*/  F2FP.SATFINITE.E5M2.F32.PACK_AB_MERGE_C R48, R16, R17, RZ ;  /* 0x000000111030723e */ /* 0x000fe400048060ff */
[----:B---3--:R-:W-:Y:S01]  /*227c0*/  F2FP.SATFINITE.E5M2.F32.PACK_AB_MERGE_C R20, R46, R47, RZ ;  /* 0x0000002f2e14723e */ /* 0x008fe200048060ff */
[----:B------:R2:W-:Y:S01]  /*227d0*/  STL [R1+0x34], R21 ;  /* 0x0000341501007387 */ /* 0x0005e20000100800 */
[----:B------:R-:W-:Y:S02]  /*227e0*/  F2FP.SATFINITE.E5M2.F32.PACK_AB_MERGE_C R47, R14, R15, RZ ;  /* 0x0000000f0e2f723e */ /* 0x000fe400048060ff */
[----:B------:R-:W-:Y:S01]  /*227f0*/  F2FP.SATFINITE.E5M2.F32.PACK_AB_MERGE_C R49, R6, R7, RZ ;  /* 0x000000070631723e */ /* 0x000fe200048060ff */
[----:B------:R3:W-:Y:S01]  /*22800*/  STL [R1+0x60], R20 ;  /* 0x0000601401007387 */ /* 0x0007e20000100800 */
[----:B------:R-:W-:-:S02]  /*22810*/  F2FP.SATFINITE.E5M2.F32.PACK_AB_MERGE_C R51, R2, R3, RZ ;  /* 0x000000030233723e */ /* 0x000fc400048060ff */
[----:B-1----:R-:W-:Y:S02]  /*22820*/  F2FP.SATFINITE.E5M2.F32.PACK_AB_MERGE_C R0, R44, R45, RZ ;  /* 0x0000002d2c00723e */ /* 0x002fe400048060ff */
[----:B--2---:R-:W-:-:S03]  /*22830*/  F2FP.SATFINITE.E5M2.F32.PACK_AB_MERGE_C R21, R42, R43, RZ ;  /* 0x0000002b2a15723e */ /* 0x004fc600048060ff */
[----:B------:R1:W-:Y:S01]  /*22840*/  STL [R1+0x3c], R0 ;  /* 0x00003c0001007387 */ /* 0x0003e20000100800 */
[----:B---3--:R-:W-:-:S03]  /*22850*/  F2FP.SATFINITE.E5M2.F32.PACK_AB_MERGE_C R20, R40, R41, RZ ;  /* 0x000000292814723e */ /* 0x008fc600048060ff */
[----:B------:R-:W-:Y:S04]  /*22860*/  STL [R1+0x68], R21 ;  /* 0x0000681501007387 */ /* 0x000fe80000100800 */
[----:B------:R-:W-:Y:S01]  /*22870*/  STL [R1+0x64], R20 ;  /* 0x0000641401007387 */ /* 0x000fe20000100800 */
[----:B-1----:R-:W-:-:S03]  /*22880*/  F2FP.SATFINITE.E5M2.F32.PACK_AB_MERGE_C R0, R18, R19, RZ ;  /* 0x000000131200723e */ /* 0x002fc600048060ff */
[----:B------:R-:W-:Y:S04]  /*22890*/  STL [R1+0xd58], R48 ;  /* 0x000d583001007387 */ /* 0x000fe80000100800 */
[----:B------:R-:W-:Y:S04]  /*228a0*/  STL [R1+0x80], R0 ;  /* 0x0000800001007387 */ /* 0x000fe80000100800 */
[----:B------:R-:W-:Y:S04]  /*228b0*/  STL [R1+0xd5c], R47 ;  /* 0x000d5c2f01007387 */ /* 0x000fe80000100800 */
[----:B------:R-:W-:Y:S04]  /*228c0*/  STL [R1+0xd60], R53 ;  /* 0x000d603501007387 */ /* 0x000fe80000100800 */
[----:B------:R-:W-:Y:S04]  /*228d0*/  STL [R1+0xd64], R50 ;  /* 0x000d643201007387 */ /* 0x000fe80000100800 */
[----:B------:R-:W-:Y:S04]  /*228e0*/  STL [R1+0xd68], R52 ;  /* 0x000d683401007387 */ /* 0x000fe80000100800 */
[----:B------:R1:W-:Y:S04]  /*228f0*/  STL [R1+0xd6c], R49 ;  /* 0x000d6c3101007387 */ /* 0x0003e80000100800 */
[----:B-1----:R-:W2:Y:S04]  /*22900*/  LDL.LU R49, [R1+0x220] ;  /* 0x0002200001317983 */ /* 0x002ea80000300800 */
[----:B------:R-:W2:Y:S04]  /*22910*/  LDL.LU R56, [R1+0x224] ;  /* 0x0002240001387983 */ /* 0x000ea80000300800 */
        /* <DEDUP_REMOVED lines=57> */
[----:B--2---:R-:W-:-:S03]  /*22cb0*/  F2FP.SATFINITE.E5M2.F32.PACK_AB_MERGE_C R56, R56, R49, RZ ;  /* 0x000000313838723e */ /* 0x004fc600048060ff */
[----:B------:R-:W2:Y:S01]  /*22cc0*/  LDL.LU R49, [R1+0xd6c] ;  /* 0x000d6c0001317983 */ /* 0x000ea20000300800 */
[----:B---3--:R-:W-:-:S03]  /*22cd0*/  F2FP.SATFINITE.E5M2.F32.PACK_AB_MERGE_C R55, R55, R52, RZ ;  /* 0x000000343737723e */ /* 0x008fc600048060ff */
[----:B------:R-:W3:Y:S01]  /*22ce0*/  LDL.LU R52, [R1+0xd68] ;  /* 0x000d680001347983 */ /* 0x000ee20000300800 */
[----:B----4-:R-:W-:-:S03]  /*22cf0*/  F2FP.SATFINITE.E5M2.F32.PACK_AB_MERGE_C R58, R58, R50, RZ ;  /* 0x000000323a3a723e */ /* 0x010fc600048060ff */
[----:B------:R-:W4:Y:S01]  /*22d00*/  LDL.LU R50, [R1+0xd64] ;  /* 0x000d640001327983 */ /* 0x000f220000300800 */
[----:B------:R-:W-:-:S03]  /*22d10*/  F2FP.SATFINITE.E5M2.F32.PACK_AB_MERGE_C R57, R57, R53, RZ ;  /* 0x000000353939723e */ /* 0x000fc600048060ff */
[----:B------:R-:W2:Y:S01]  /*22d20*/  LDL.LU R53, [R1+0xd60] ;  /* 0x000d600001357983 */ /* 0x000ea20000300800 */
[----:B------:R-:W-:-:S03]  /*22d30*/  F2FP.SATFINITE.E5M2.F32.PACK_AB_MERGE_C R60, R60, R47, RZ ;  /* 0x0000002f3c3c723e */ /* 0x000fc600048060ff */
[----:B------:R-:W3:Y:S01]  /*22d40*/  LDL.LU R47, [R1+0xd5c] ;  /* 0x000d5c00012f7983 */ /* 0x000ee20000300800 */
[----:B------:R-:W-:-:S03]  /*22d50*/  F2FP.SATFINITE.E5M2.F32.PACK_AB_MERGE_C R59, R59, R48, RZ ;  /* 0x000000303b3b723e */ /* 0x000fc600048060ff */
[----:B------:R-:W4:Y:S01]  /*22d60*/  LDL.LU R48, [R1+0xd58] ;  /* 0x000d580001307983 */ /* 0x000f220000300800 */
[----:B------:R-:W-:-:S03]  /*22d70*/  F2FP.SATFINITE.E5M2.F32.PACK_AB_MERGE_C R20, R20, R61, RZ ;  /* 0x0000003d1414723e */ /* 0x000fc600048060ff */
[----:B------:R-:W2:Y:S04]  /*22d80*/  LDL.LU R61, [R1+0xd54] ;  /* 0x000d5400013d7983 */ /* 0x000ea80000300800 */
[----:B------:R1:W-:Y:S01]  /*22d90*/  STL [R1+0x6c], R20 ;  /* 0x00006c1401007387 */ /* 0x0003e20000100800 */
[----:B------:R-:W-:-:S03]  /*22da0*/  F2FP.SATFINITE.E5M2.F32.PACK_AB_MERGE_C R22, R22, R21, RZ ;  /* 0x000000151616723e */ /* 0x000fc600048060ff */
[----:B-1----:R-:W3:Y:S01]  /*22db0*/  LDL.LU R20, [R1+0xd50] ;  /* 0x000d500001147983 */ /* 0x002ee20000300800 */
[----:B------:R-:W-:-:S03]  /*22dc0*/  F2FP.SATFINITE.E5M2.F32.PACK_AB_MERGE_C R6, R6, R23, RZ ;  /* 0x000000170606723e */ /* 0x000fc600048060ff */
[----:B------:R-:W3:Y:S04]  /*22dd0*/  LDL.LU R21, [R1+0xd4c] ;  /* 0x000d4c0001157983 */ /* 0x000ee80000300800 */
[----:B------:R1:W-:Y:S01]  /*22de0*/  STL [R1], R22 ;  /* 0x0000001601007387 */ /* 0x0003e20000100800 */
[----:B------:R-:W-:Y:S02]  /*22df0*/  F2FP.SATFINITE.E5M2.F32.PACK_AB_MERGE_C R4, R4, R25, RZ ;  /* 0x000000190404723e */ /* 0x000fe400048060ff */
[----:B------:R-:W-:Y:S01]  /*22e00*/  F2FP.SATFINITE.E5M2.F32.PACK_AB_MERGE_C R2, R2, R24, RZ ;  /* 0x000000180202723e */ /* 0x000fe200048060ff */
[----:B-1----:R-:W4:Y:S04]  /*22e10*/  LDL.LU R22, [R1+0xd48] ;  /* 0x000d480001167983 */ /* 0x002f280000300800 */
[----:B------:R-:W4:Y:S01]  /*22e20*/  LDL.LU R23, [R1+0xd44] ;  /* 0x000d440001177983 */ /* 0x000f220000300800 */
[----:B------:R-:W-:-:S03]  /*22e30*/  F2FP.SATFINITE.E5M2.F32.PACK_AB_MERGE_C R0, R0, R27, RZ ;  /* 0x0000001b0000723e */ /* 0x000fc600048060ff */
[----:B------:R-:W2:Y:S04]  /*22e40*/  LDL.LU R25, [R1+0xd40] ;  /* 0x000d400001197983 */ /* 0x000ea80000300800 */
[----:B------:R-:W2:Y:S01]  /*22e50*/  LDL.LU R24, [R1+0xd3c] ;  /* 0x000d3c0001187983 */ /* 0x000ea20000300800 */
[----:B------:R-:W-:-:S03]  /*22e60*/  F2FP.SATFINITE.E5M2.F32.PACK_AB_MERGE_C R3, R3, R26, RZ ;  /* 0x0000001a0303723e */ /* 0x000fc600048060ff */
[----:B------:R-:W3:Y:S04]  /*22e70*/  LDL.LU R27, [R1+0xd38] ;  /* 0x000d3800011b7983 */ /* 0x000ee80000300800 */
[----:B------:R-:W3:Y:S01]  /*22e80*/  LDL.LU R26, [R1+0xd34] ;  /* 0x000d3400011a7983 */ /* 0x000ee20000300800 */
[----:B------:R-:W-:-:S03]  /*22e90*/  F2FP.SATFINITE.E5M2.F32.PACK_AB_MERGE_C R5, R5, R29, RZ ;  /* 0x0000001d0505723e */ /* 0x000fc600048060ff */
        /* <DEDUP_REMOVED lines=20> */
[----:B------:R-:W3:Y:S04]  /*22fe0*/  LDL.LU R38, [R1+0xd08] ;  /* 0x000d080001267983 */ /* 0x000ee80000300800 */
[----:B------:R1:W-:Y:S04]  /*22ff0*/  STL [R1+0xd00], R16 ;  /* 0x000d001001007387 */ /* 0x0003e80000100800 */
[----:B-1----:R-:W3:Y:S01]  /*23000*/  LDL.LU R16, [R1+0x58] ;  /* 0x0000580001107983 */ /* 0x002ee20000300800 */
[----:B------:R-:W-:-:S03]  /*23010*/  F2FP.SATFINITE.E5M2.F32.PACK_AB_MERGE_C R17, R17, R39, RZ ;  /* 0x000000271111723e */ /* 0x000fc600048060ff */
[----:B------:R-:W3:Y:S01]  /*23020*/  LDL.LU R39, [R1+0xd04] ;  /* 0x000d040001277983 */ /* 0x000ee20000300800 */
[----:B------:R-:W-:Y:S02]  /*23030*/  F2FP.SATFINITE.E5M2.F32.PACK_AB_MERGE_C R19, R19, R46, RZ ;  /* 0x0000002e1313723e */ /* 0x000fe400048060ff */
[----:B------:R-:W-:Y:S02]  /*23040*/  F2FP.SATFINITE.E5M2.F32.PACK_AB_MERGE_C R45, R44, R45, RZ ;  /* 0x0000002d2c2d723e */ /* 0x000fe400048060ff */
[----:B------:R-:W-:Y:S02]  /*23050*/  F2FP.SATFINITE.E5M2.F32.PACK_AB_MERGE_C R46, R40, R41, RZ ;  /* 0x00000029282e723e */ /* 0x000fe400048060ff */
[----:B------:R-:W-:Y:S02]  /*23060*/  F2FP.SATFINITE.E5M2.F32.PACK_AB_MERGE_C R42, R42, R43, RZ ;  /* 0x0000002b2a2a723e */ /* 0x000fe400048060ff */
[----:B----4-:R-:W-:Y:S02]  /*23070*/  F2FP.SATFINITE.E5M2.F32.PACK_AB_MERGE_C R22, R23, R22, RZ ;  /* 0x000000161716723e */ /* 0x010fe400048060ff */
[----:B--2---:R-:W-:-:S02]  /*23080*/  F2FP.SATFINITE.E5M2.F32.PACK_AB_MERGE_C R40, R25, R24, RZ ;  /* 0x000000181928723e */ /* 0x004fc400048060ff */
[----:B---3--:R-:W-:Y:S02]  /*23090*/  F2FP.SATFINITE.E5M2.F32.PACK_AB_MERGE_C R43, R27, R26, RZ ;  /* 0x0000001a1b2b723e */ /* 0x008fe400048060ff */
[----:B------:R-:W-:Y:S02]  /*230a0*/  F2FP.SATFINITE.E5M2.F32.PACK_AB_MERGE_C R18, R18, R16, RZ ;  /* 0x000000101212723e */ /* 0x000fe400048060ff */
[----:B------:R-:W2:Y:S01]  /*230b0*/  LDL.LU R16, [R1+0x8] ;  /* 0x0000080001107983 */ /* 0x000ea20000300800 */
[----:B------:R-:W-:-:S03]  /*230c0*/  F2FP.SATFINITE.E5M2.F32.PACK_AB_MERGE_C R20, R21, R20, RZ ;  /* 0x000000141514723e */ /* 0x000fc600048060ff */
[----:B------:R-:W3:Y:S04]  /*230d0*/  LDL.LU R23, [R1+0x14] ;  /* 0x0000140001177983 */ /* 0x000ee80000300800 */
[----:B------:R-:W4:Y:S04]  /*230e0*/  LDL R24, [R1+0x324] ;  /* 0x0003240001187983 */ /* 0x000f280000100800 */
[----:B------:R-:W2:Y:S01]  /*230f0*/  LDL.LU R27, [R1+0x1c] ;  /* 0x00001c00011b7983 */ /* 0x000ea20000300800 */
[----:B------:R-:W-:Y:S02]  /*23100*/  F2FP.SATFINITE.E5M2.F32.PACK_AB_MERGE_C R38, R39, R38, RZ ;  /* 0x000000262726723e */ /* 0x000fe400048060ff */
[----:B------:R-:W-:-:S02]  /*23110*/  F2FP.SATFINITE.E5M2.F32.PACK_AB_MERGE_C R29, R29, R28, RZ ;  /* 0x0000001c1d1d723e */ /* 0x000fc400048060ff */
[----:B------:R-:W-:Y:S01]  /*23120*/  LOP3.LUT R47, R47, 0xffff, RZ, 0xc0, !PT ;  /* 0x0000ffff2f2f7812 */ /* 0x000fe200078ec0ff */
[----:B------:R-:W-:Y:S01]  /*23130*/  STL [R1+0xcfc], R38 ;  /* 0x000cfc2601007387 */ /* 0x000fe20000100800 */
[----:B------:R-:W-:Y:S02]  /*23140*/  LOP3.LUT R2, R2, 0xffff, RZ, 0xc0, !PT ;  /* 0x0000ffff02027812 */ /* 0x000fe400078ec0ff */
[----:B------:R-:W-:Y:S02]  /*23150*/  F2FP.SATFINITE.E5M2.F32.PACK_AB_MERGE_C R30, R31, R30, RZ ;  /* 0x0000001e1f1e723e */ /* 0x000fe400048060ff */
[----:B------:R-:W-:Y:S02]  /*23160*/  LOP3.LUT R4, R4, 0xffff, RZ, 0xc0, !PT ;  /* 0x0000ffff04047812 */ /* 0x000fe400078ec0ff */
[----:B------:R-:W-:Y:S02]  /*23170*/  LOP3.LUT R48, R48, 0xffff, RZ, 0xc0, !PT ;  /* 0x0000ffff30307812 */ /* 0x000fe400078ec0ff */
[----:B------:R-:W-:-:S02]  /*23180*/  LOP3.LUT R17, R17, 0xffff, RZ, 0xc0, !PT ;  /* 0x0000ffff11117812 */ /* 0x000fc400078ec0ff */
[----:B------:R-:W-:Y:S02]  /*23190*/  F2FP.SATFINITE.E5M2.F32.PACK_AB_MERGE_C R44, R35, R34, RZ ;  /* 0x00000022232c723e */ /* 0x000fe400048060ff */
[----:B------:R-:W-:Y:S02]  /*231a0*/  LOP3.LUT R0, R0, 0xffff, RZ, 0xc0, !PT ;  /* 0x0000ffff00007812 */ /* 0x000fe400078ec0ff */
[----:B------:R-:W-:Y:S02]  /*231b0*/  LOP3.LUT R53, R53, 0xffff, RZ, 0xc0, !PT ;  /* 0x0000ffff35357812 */ /* 0x000fe400078ec0ff */
[----:B------:R-:W-:Y:S02]  /*231c0*/  LOP3.LUT R19, R19, 0xffff, RZ, 0xc0, !PT ;  /* 0x0000ffff13137812 */ /* 0x000fe400078ec0ff */
[----:B------:R-:W-:Y:S02]  /*231d0*/  LOP3.LUT R50, R50, 0xffff, RZ, 0xc0, !PT ;  /* 0x0000ffff32327812 */ /* 0x000fe400078ec0ff */
[----:B------:R-:W-:-:S02]  /*231e0*/  LOP3.LUT R45, R45, 0xffff, RZ, 0xc0, !PT ;  /* 0x0000ffff2d2d7812 */ /* 0x000fc400078ec0ff */
[----:B------:R-:W-:Y:S02]  /*231f0*/  LOP3.LUT R3, R3, 0xffff, RZ, 0xc0, !PT ;  /* 0x0000ffff03037812 */ /* 0x000fe400078ec0ff */
[----:B------:R-:W-:Y:S02]  /*23200*/  LOP3.LUT R5, R5, 0xffff, RZ, 0xc0, !PT ;  /* 0x0000ffff05057812 */ /* 0x000fe400078ec0ff */
[----:B------:R-:W-:Y:S02]  /*23210*/  LOP3.LUT R61, R61, 0xffff, RZ, 0xc0, !PT ;  /* 0x0000ffff3d3d7812 */ /* 0x000fe400078ec0ff */
[----:B------:R-:W-:Y:S02]  /*23220*/  LOP3.LUT R7, R7, 0xffff, RZ, 0xc0, !PT ;  /* 0x0000ffff07077812 */ /* 0x000fe400078ec0ff */
[----:B------:R-:W-:Y:S02]  /*23230*/  LOP3.LUT R52, R52, 0xffff, RZ, 0xc0, !PT ;  /* 0x0000ffff34347812 */ /* 0x000fe400078ec0ff */
[----:B------:R-:W-:-:S02]  /*23240*/  F2FP.SATFINITE.E5M2.F32.PACK_AB_MERGE_C R36, R37, R36, RZ ;  /* 0x000000242524723e */ /* 0x000fc400048060ff */
[----:B------:R-:W-:Y:S02]  /*23250*/  LOP3.LUT R9, R9, 0xffff, RZ, 0xc0, !PT ;  /* 0x0000ffff09097812 */ /* 0x000fe400078ec0ff */
[----:B------:R-:W-:Y:S01]  /*23260*/  F2FP.SATFINITE.E5M2.F32.PACK_AB_MERGE_C R41, R33, R32, RZ ;  /* 0x000000202129723e */ /* 0x000fe200048060ff */
[----:B------:R-:W-:Y:S01]  /*23270*/  BAR.SYNC.DEFER_BLOCKING 0x0 ;  /* 0x0000000000007b1d */ /* 0x000fe20000010000 */
[----:B----4-:R-:W-:-:S05]  /*23280*/  VIADD R21, R24, 0x3f ;  /* 0x0000003f18157836 */ /* 0x010fca0000000000 */
[----:B------:R-:W-:Y:S02]  /*23290*/  ISETP.GE.AND P0, PT, R21, UR27, PT ;  /* 0x0000001b15007c0c */ /* 0x000fe4000bf06270 */
[----:B---3--:R-:W-:Y:S02]  /*232a0*/  LOP3.LUT R21, R23, 0xffff, RZ, 0xc0, !PT ;  /* 0x0000ffff17157812 */ /* 0x008fe400078ec0ff */
[----:B------:R-:W-:Y:S01]  /*232b0*/  LOP3.LUT R23, R6, 0xffff, RZ, 0xc0, !PT ;  /* 0x0000ffff06177812 */ /* 0x000fe200078ec0ff */
[C---:B------:R-:W-:Y:S01]  /*232c0*/  VIADD R6, R24.reuse, 0x1 ;  /* 0x0000000118067836 */ /* 0x040fe20000000000 */
[----:B------:R-:W-:Y:S01]  /*232d0*/  SHF.R.U32.HI R26, RZ, 0x8, R21 ;  /* 0x00000008ff1a7819 */ /* 0x000fe20000011615 */
[----:B------:R-:W-:Y:S01]  /*232e0*/  VIADD R24, R24, 0x2 ;  /* 0x0000000218187836 */ /* 0x000fe20000000000 */
[--C-:B------:R-:W-:Y:S02]  /*232f0*/  SHF.R.U32.HI R25, RZ, 0x8, R23.reuse ;  /* 0x00000008ff197819 */ /* 0x100fe40000011617 */
[----:B------:R-:W-:-:S02]  /*23300*/  PRMT R23, R21, 0x3340, R23 ;  /* 0x0000334015177816 */ /* 0x000fc40000000017 */
[----:B--2---:R-:W-:Y:S02]  /*23310*/  LOP3.LUT R21, R27, 0xffff, RZ, 0xc0, !PT ;  /* 0x0000ffff1b157812 */ /* 0x004fe400078ec0ff */
[----:B------:R-:W-:Y:S01]  /*23320*/  LOP3.LUT R26, R26, 0xffff, RZ, 0xc0, !PT ;  /* 0x0000ffff1a1a7812 */ /* 0x000fe200078ec0ff */
[----:B------:R1:W-:Y:S01]  /*23330*/  STL [R1+0x40], R23 ;  /* 0x0000401701007387 */ /* 0x0003e20000100800 */
[----:B------:R-:W-:Y:S02]  /*23340*/  LOP3.LUT R25, R25, 0xffff, RZ, 0xc0, !PT ;  /* 0x0000ffff19197812 */ /* 0x000fe400078ec0ff */
[----:B------:R-:W-:Y:S01]  /*23350*/  LOP3.LUT R18, R18, 0xffff, RZ, 0xc0, !PT ;  /* 0x0000ffff12127812 */ /* 0x000fe200078ec0ff */
[----:B------:R-:W2:Y:S01]  /*23360*/  LDL.LU R28, [R1+0x18] ;  /* 0x00001800011c7983 */ /* 0x000ea20000300800 */
[----:B------:R-:W-:Y:S02]  /*23370*/  ISETP.GE.AND P2, PT, R6, UR9, PT ;  /* 0x0000000906007c0c */ /* 0x000fe4000bf46270 */
[----:B------:R-:W-:Y:S01]  /*23380*/  PRMT R6, R26, 0x3340, R25 ;  /* 0x000033401a067816 */ /* 0x000fe20000000019 */
[----:B------:R-:W3:Y:S01]  /*23390*/  LDL.LU R27, [R1+0x4] ;  /* 0x00000400011b7983 */ /* 0x000ee20000300800 */
[----:B------:R-:W-:-:S02]  /*233a0*/  ISETP.GE.AND P3, PT, R24, UR11, PT ;  /* 0x0000000b18007c0c */ /* 0x000fc4000bf66270 */
[----:B-1----:R-:W-:Y:S02]  /*233b0*/  LOP3.LUT R23, R16, 0xffff, RZ, 0xc0, !PT ;  /* 0x0000ffff10177812 */ /* 0x002fe400078ec0ff */
[--C-:B------:R-:W-:Y:S02]  /*233c0*/  PRMT R31, R47, 0x3340, R18.reuse ;  /* 0x000033402f1f7816 */ /* 0x100fe40000000012 */
[----:B------:R-:W-:Y:S02]  /*233d0*/  SHF.R.U32.HI R26, RZ, 0x8, R18 ;  /* 0x00000008ff1a7819 */ /* 0x000fe40000011612 */
[----:B------:R-:W-:Y:S02]  /*233e0*/  SHF.R.U32.HI R18, RZ, 0x8, R23 ;  /* 0x00000008ff127819 */ /* 0x000fe40000011617 */
[--C-:B------:R-:W-:Y:S02]  /*233f0*/  PRMT R23, R23, 0x3340, R2.reuse ;  /* 0x0000334017177816 */ /* 0x100fe40000000002 */
[----:B------:R-:W-:-:S02]  /*23400*/  SHF.R.U32.HI R2, RZ, 0x8, R2 ;  /* 0x00000008ff027819 */ /* 0x000fc40000011602 */
[----:B------:R-:W-:Y:S02]  /*23410*/  SHF.R.U32.HI R24, RZ, 0x8, R21 ;  /* 0x00000008ff187819 */ /* 0x000fe40000011615 */
[--C-:B------:R-:W-:Y:S02]  /*23420*/  PRMT R16, R21, 0x3340, R4.reuse ;  /* 0x0000334015107816 */ /* 0x100fe40000000004 */
[----:B------:R-:W-:Y:S02]  /*23430*/  SHF.R.U32.HI R21, RZ, 0x8, R4 ;  /* 0x00000008ff157819 */ /* 0x000fe40000011604 */
[----:B------:R-:W-:Y:S02]  /*23440*/  LOP3.LUT R18, R18, 0xffff, RZ, 0xc0, !PT ;  /* 0x0000ffff12127812 */ /* 0x000fe400078ec0ff */
[----:B------:R-:W-:Y:S02]  /*23450*/  LOP3.LUT R2, R2, 0xffff, RZ, 0xc0, !PT ;  /* 0x0000ffff02027812 */ /* 0x000fe400078ec0ff */
[----:B------:R-:W-:-:S02]  /*23460*/  SHF.R.U32.HI R4, RZ, 0x8, R48 ;  /* 0x00000008ff047819 */ /* 0x000fc40000011630 */
[--C-:B------:R-:W-:Y:S02]  /*23470*/  PRMT R38, R48, 0x3340, R17.reuse ;  /* 0x0000334030267816 */ /* 0x100fe40000000011 */
[----:B------:R-:W-:Y:S02]  /*23480*/  SHF.R.U32.HI R25, RZ, 0x8, R17 ;  /* 0x00000008ff197819 */ /* 0x000fe40000011611 */
[----:B------:R-:W-:Y:S02]  /*23490*/  SHF.R.U32.HI R17, RZ, 0x8, R47 ;  /* 0x00000008ff117819 */ /* 0x000fe4000001162f */
[----:B------:R-:W-:Y:S02]  /*234a0*/  LOP3.LUT R24, R24, 0xffff, RZ, 0xc0, !PT ;  /* 0x0000ffff18187812 */ /* 0x000fe400078ec0ff */
[----:B------:R-:W-:Y:S02]  /*234b0*/  LOP3.LUT R21, R21, 0xffff, RZ, 0xc0, !PT ;  /* 0x0000ffff15157812 */ /* 0x000fe400078ec0ff */
[----:B------:R-:W-:-:S02]  /*234c0*/  PRMT R35, R18, 0x3340, R2 ;  /* 0x0000334012237816 */ /* 0x000fc40000000002 */
[----:B------:R-:W-:Y:S02]  /*234d0*/  LOP3.LUT R4, R4, 0xffff, RZ, 0xc0, !PT ;  /* 0x0000ffff04047812 */ /* 0x000fe400078ec0ff */
[----:B------:R-:W-:Y:S02]  /*234e0*/  LOP3.LUT R25, R25, 0xffff, RZ, 0xc0, !PT ;  /* 0x0000ffff19197812 */ /* 0x000fe400078ec0ff */
[----:B------:R-:W-:Y:S02]  /*234f0*/  LOP3.LUT R17, R17, 0xffff, RZ, 0xc0, !PT ;  /* 0x0000ffff11117812 */ /* 0x000fe400078ec0ff */
[----:B------:R-:W-:Y:S01]  /*23500*/  LOP3.LUT R26, R26, 0xffff, RZ, 0xc0, !PT ;  /* 0x0000ffff1a1a7812 */ /* 0x000fe200078ec0ff */
[----:B------:R-:W-:Y:S01]  /*23510*/  STL [R1+0x24], R31 ;  /* 0x0000241f01007387 */ /* 0x000fe20000100800 */
[----:B------:R-:W-:Y:S02]  /*23520*/  PRMT R48, R24, 0x3340, R21 ;  /* 0x0000334018307816 */ /* 0x000fe40000000015 */
[----:B------:R-:W-:Y:S01]  /*23530*/  PRMT R47, R4, 0x3340, R25 ;  /* 0x00003340042f7816 */ /* 0x000fe20000000019 */
[----:B------:R1:W-:Y:S01]  /*23540*/  STL [R1+0x44], R23 ;  /* 0x0000441701007387 */ /* 0x0003e20000100800 */
[----:B------:R-:W-:-:S02]  /*23550*/  PRMT R4, R17, 0x3340, R26 ;  /* 0x0000334011047816 */ /* 0x000fc4000000001a */
[----:B------:R-:W-:Y:S02]  /*23560*/  PRMT R24, R50, 0x3340, R45 ;  /* 0x0000334032187816 */ /* 0x000fe4000000002d */
[----:B-1----:R-:W-:Y:S02]  /*23570*/  PRMT R23, R53, 0x3340, R19 ;  /* 0x0000334035177816 */ /* 0x002fe40000000013 */
[----:B--2---:R-:W-:-:S04]  /*23580*/  LOP3.LUT R2, R28, 0xffff, RZ, 0xc0, !PT ;  /* 0x0000ffff1c027812 */ /* 0x004fc800078ec0ff */
[----:B------:R-:W-:Y:S02]  /*23590*/  PRMT R21, R2, 0x3340, R0 ;  /* 0x0000334002157816 */ /* 0x000fe40000000000 */
[----:B---3--:R-:W-:Y:S02]  /*235a0*/  LOP3.LUT R17, R27, 0xffff, RZ, 0xc0, !PT ;  /* 0x0000ffff1b117812 */ /* 0x008fe400078ec0ff */
[----:B------:R-:W2:Y:S04]  /*235b0*/  LDL.LU R27, [R1+0x10] ;  /* 0x00001000011b7983 */ /* 0x000ea80000300800 */
[----:B------:R-:W-:Y:S04]  /*235c0*/  STL [R1+0x1c], R21 ;  /* 0x00001c1501007387 */ /* 0x000fe80000100800 */
[----:B------:R1:W-:Y:S04]  /*235d0*/  STL [R1+0x18], R23 ;  /* 0x0000181701007387 */ /* 0x0003e80000100800 */
[----:B------:R-:W-:Y:S01]  /*235e0*/  STL [R1+0x14], R24 ;  /* 0x0000141801007387 */ /* 0x000fe20000100800 */
[----:B-1----:R-:W-:-:S02]  /*235f0*/  SHF.R.U32.HI R23, RZ, 0x8, R17 ;  /* 0x00000008ff177819 */ /* 0x002fc40000011611 */
[----:B------:R-:W-:-:S05]  /*23600*/  PRMT R17, R17, 0x3340, R3 ;  /* 0x0000334011117816 */ /* 0x000fca0000000003 */
[----:B------:R1:W-:Y:S04]  /*23610*/  STL [R1+0x20], R17 ;  /* 0x0000201101007387 */ /* 0x0003e80000100800 */
[----:B------:R-:W3:Y:S01]  /*23620*/  LDL.LU R31, [R1+0x30] ;  /* 0x00003000011f7983 */ /* 0x000ee20000300800 */
[----:B------:R-:W-:Y:S02]  /*23630*/  SHF.R.U32.HI R18, RZ, 0x8, R2 ;  /* 0x00000008ff127819 */ /* 0x000fe40000011602 */
[----:B------:R-:W-:Y:S01]  /*23640*/  SHF.R.U32.HI R2, RZ, 0x8, R0 ;  /* 0x00000008ff027819 */ /* 0x000fe20000011600 */
[----:B------:R-:W4:Y:S01]  /*23650*/  LDL.LU R28, [R1+0xc] ;  /* 0x00000c00011c7983 */ /* 0x000f220000300800 */
[----:B------:R-:W-:Y:S02]  /*23660*/  SHF.R.U32.HI R0, RZ, 0x8, R53 ;  /* 0x00000008ff007819 */ /* 0x000fe40000011635 */
[----:B------:R-:W-:-:S02]  /*23670*/  SHF.R.U32.HI R21, RZ, 0x8, R19 ;  /* 0x00000008ff157819 */ /* 0x000fc40000011613 */
[----:B------:R-:W-:Y:S02]  /*23680*/  LOP3.LUT R0, R0, 0xffff, RZ, 0xc0, !PT ;  /* 0x0000ffff00007812 */ /* 0x000fe400078ec0ff */
[----:B------:R-:W-:-:S04]  /*23690*/  LOP3.LUT R21, R21, 0xffff, RZ, 0xc0, !PT ;  /* 0x0000ffff15157812 */ /* 0x000fc800078ec0ff */
[----:B------:R-:W-:Y:S02]  /*236a0*/  PRMT R39, R0, 0x3340, R21 ;  /* 0x0000334000277816 */ /* 0x000fe40000000015 */
[----:B------:R-:W-:Y:S02]  /*236b0*/  LOP3.LUT R42, R42, 0xffff, RZ, 0xc0, !PT ;  /* 0x0000ffff2a2a7812 */ /* 0x000fe400078ec0ff */
[----:B------:R-:W-:Y:S02]  /*236c0*/  PRMT R21, R61, 0x3340, R7 ;  /* 0x000033403d157816 */ /* 0x000fe40000000007 */
[----:B--2---:R-:W-:-:S04]  /*236d0*/  LOP3.LUT R0, R27, 0xffff, RZ, 0xc0, !PT ;  /* 0x0000ffff1b007812 */ /* 0x004fc800078ec0ff */
[----:B-1----:R-:W-:Y:S02]  /*236e0*/  PRMT R17, R0, 0x3340, R5 ;  /* 0x0000334000117816 */ /* 0x002fe40000000005 */
[----:B------:R-:W-:-:S03]  /*236f0*/  PRMT R27, R52, 0x3340, R42 ;  /* 0x00003340341b7816 */ /* 0x000fc6000000002a */
[----:B------:R1:W-:Y:S04]  /*23700*/  STL [R1+0x4], R17 ;  /* 0x0000041101007387 */ /* 0x0003e80000100800 */
[----:B------:R2:W-:Y:S01]  /*23710*/  STL [R1+0x8], R21 ;  /* 0x0000081501007387 */ /* 0x0005e20000100800 */
[----:B-1----:R-:W-:Y:S02]  /*23720*/  SHF.R.U32.HI R17, RZ, 0x8, R42 ;  /* 0x00000008ff117819 */ /* 0x002fe4000001162a */
[----:B---3--:R-:W-:Y:S02]  /*23730*/  LOP3.LUT R42, R31, 0xffff, RZ, 0xc0, !PT ;  /* 0x0000ffff1f2a7812 */ /* 0x008fe400078ec0ff */
[----:B------:R-:W3:Y:S01]  /*23740*/  LDL.LU R31, [R1+0x38] ;  /* 0x00003800011f7983 */ /* 0x000ee20000300800 */
[----:B------:R-:W-:-:S02]  /*23750*/  SHF.R.U32.HI R45, RZ, 0x8, R45 ;  /* 0x00000008ff2d7819 */ /* 0x000fc4000001162d */
[----:B------:R-:W-:Y:S02]  /*23760*/  LOP3.LUT R18, R18, 0xffff, RZ, 0xc0, !PT ;  /* 0x0000ffff12127812 */ /* 0x000fe400078ec0ff */
[----:B------:R-:W-:Y:S02]  /*23770*/  LOP3.LUT R2, R2, 0xffff, RZ, 0xc0, !PT ;  /* 0x0000ffff02027812 */ /* 0x000fe400078ec0ff */
[----:B------:R-:W-:Y:S02]  /*23780*/  LOP3.LUT R37, R45, 0xffff, RZ, 0xc0, !PT ;  /* 0x0000ffff2d257812 */ /* 0x000fe400078ec0ff */
[----:B------:R-:W-:Y:S02]  /*23790*/  PRMT R45, R18, 0x3340, R2 ;  /* 0x00003340122d7816 */ /* 0x000fe40000000002 */
[----:B------:R-:W-:Y:S02]  /*237a0*/  SHF.R.U32.HI R2, RZ, 0x8, R0 ;  /* 0x00000008ff027819 */ /* 0x000fe40000011600 */
[----:B------:R-:W-:-:S02]  /*237b0*/  SHF.R.U32.HI R0, RZ, 0x8, R52 ;  /* 0x00000008ff007819 */ /* 0x000fc40000011634 */
[----:B------:R-:W-:Y:S02]  /*237c0*/  SHF.R.U32.HI R18, RZ, 0x8, R61 ;  /* 0x00000008ff127819 */ /* 0x000fe4000001163d */
[----:B------:R-:W-:Y:S02]  /*237d0*/  SHF.R.U32.HI R7, RZ, 0x8, R7 ;  /* 0x00000008ff077819 */ /* 0x000fe40000011607 */
[----:B------:R-:W-:Y:S02]  /*237e0*/  LOP3.LUT R0, R0, 0xffff, RZ, 0xc0, !PT ;  /* 0x0000ffff00007812 */ /* 0x000fe400078ec0ff */
[----:B------:R-:W-:Y:S02]  /*237f0*/  LOP3.LUT R17, R17, 0xffff, RZ, 0xc0, !PT ;  /* 0x0000ffff11117812 */ /* 0x000fe400078ec0ff */
[----:B------:R-:W-:Y:S02]  /*23800*/  LOP3.LUT R18, R18, 0xffff, RZ, 0xc0, !PT ;  /* 0x0000ffff12127812 */ /* 0x000fe400078ec0ff */
[----:B------:R-:W-:-:S02]  /*23810*/  LOP3.LUT R7, R7, 0xffff, RZ, 0xc0, !PT ;  /* 0x0000ffff07077812 */ /* 0x000fc400078ec0ff */
[----:B----4-:R-:W-:Y:S02]  /*23820*/  LOP3.LUT R52, R28, 0xffff, RZ, 0xc0, !PT ;  /* 0x0000ffff1c347812 */ /* 0x010fe400078ec0ff */
[----:B------:R-:W4:Y:S01]  /*23830*/  LDL.LU R28, [R1+0x34] ;  /* 0x00003400011c7983 */ /* 0x000f220000300800 */
[----:B------:R-:W-:Y:S02]  /*23840*/  PRMT R33, R0, 0x3340, R17 ;  /* 0x0000334000217816 */ /* 0x000fe40000000011 */
[----:B--2---:R-:W-:Y:S01]  /*23850*/  PRMT R21, R18, 0x3340, R7 ;  /* 0x0000334012157816 */ /* 0x004fe20000000007 */
[----:B------:R-:W2:Y:S01]  /*23860*/  LDL.LU R53, [R1+0x60] ;  /* 0x0000600001357983 */ /* 0x000ea20000300800 */
[----:B------:R-:W-:Y:S02]  /*23870*/  SHF.R.U32.HI R18, RZ, 0x8, R52 ;  /* 0x00000008ff127819 */ /* 0x000fe40000011634 */
[----:B------:R-:W-:Y:S02]  /*23880*/  SHF.R.U32.HI R0, RZ, 0x8, R9 ;  /* 0x00000008ff007819 */ /* 0x000fe40000011609 */
[----:B------:R-:W-:-:S02]  /*23890*/  SHF.R.U32.HI R3, RZ, 0x8, R3 ;  /* 0x00000008ff037819 */ /* 0x000fc40000011603 */
[----:B------:R-:W-:Y:S02]  /*238a0*/  SHF.R.U32.HI R19, RZ, 0x8, R50 ;  /* 0x00000008ff137819 */ /* 0x000fe40000011632 */
[----:B------:R-:W-:Y:S02]  /*238b0*/  LOP3.LUT R18, R18, 0xffff, RZ, 0xc0, !PT ;  /* 0x0000ffff12127812 */ /* 0x000fe400078ec0ff */
[----:B------:R-:W-:Y:S02]  /*238c0*/  LOP3.LUT R0, R0, 0xffff, RZ, 0xc0, !PT ;  /* 0x0000ffff00007812 */ /* 0x000fe400078ec0ff */
[----:B------:R-:W-:Y:S02]  /*238d0*/  LOP3.LUT R23, R23, 0xffff, RZ, 0xc0, !PT ;  /* 0x0000ffff17177812 */ /* 0x000fe400078ec0ff */
[----:B------:R-:W-:Y:S02]  /*238e0*/  LOP3.LUT R3, R3, 0xffff, RZ, 0xc0, !PT ;  /* 0x0000ffff03037812 */ /* 0x000fe400078ec0ff */
[----:B------:R-:W-:-:S02]  /*238f0*/  LOP3.LUT R19, R19, 0xffff, RZ, 0xc0, !PT ;  /* 0x0000ffff13137812 */ /* 0x000fc400078ec0ff */
[----:B------:R-:W-:Y:S02]  /*23900*/  LOP3.LUT R49, R49, 0xffff, RZ, 0xc0, !PT ;  /* 0x0000ffff31317812 */ /* 0x000fe400078ec0ff */
[----:B------:R-:W-:Y:S02]  /*23910*/  LOP3.LUT R46, R46, 0xffff, RZ, 0xc0, !PT ;  /* 0x0000ffff2e2e7812 */ /* 0x000fe400078ec0ff */
[----:B------:R-:W-:Y:S02]  /*23920*/  PRMT R18, R18, 0x3340, R0 ;  /* 0x0000334012127816 */ /* 0x000fe40000000000 */
[----:B------:R-:W-:Y:S02]  /*23930*/  PRMT R26, R23, 0x3340, R3 ;  /* 0x00003340171a7816 */ /* 0x000fe40000000003 */
[----:B------:R-:W-:Y:S02]  /*23940*/  PRMT R37, R19, 0x3340, R37 ;  /* 0x0000334013257816 */ /* 0x000fe40000000025 */
[----:B------:R-:W-:-:S02]  /*23950*/  SHF.R.U32.HI R3, RZ, 0x8, R5 ;  /* 0x00000008ff037819 */ /* 0x000fc40000011605 */
[----:B------:R-:W-:Y:S02]  /*23960*/  SHF.R.U32.HI R5, RZ, 0x8, R49 ;  /* 0x00000008ff057819 */ /* 0x000fe40000011631 */
[----:B------:R-:W-:Y:S02]  /*23970*/  SHF.R.U32.HI R19, RZ, 0x8, R46 ;  /* 0x00000008ff137819 */ /* 0x000fe4000001162e */
[----:B------:R-:W-:Y:S02]  /*23980*/  LOP3.LUT R5, R5, 0xffff, RZ, 0xc0, !PT ;  /* 0x0000ffff05057812 */ /* 0x000fe400078ec0ff */
[----:B------:R-:W-:Y:S02]  /*23990*/  LOP3.LUT R19, R19, 0xffff, RZ, 0xc0, !PT ;  /* 0x0000ffff13137812 */ /* 0x000fe400078ec0ff */
[----:B------:R-:W-:Y:S02]  /*239a0*/  LOP3.LUT R8, R8, 0xffff, RZ, 0xc0, !PT ;  /* 0x0000ffff08087812 */ /* 0x000fe400078ec0ff */
[----:B------:R-:W-:-:S02]  /*239b0*/  PRMT R25, R5, 0x3340, R19 ;  /* 0x0000334005197816 */ /* 0x000fc40000000013 */
[----:B------:R-:W-:Y:S02]  /*239c0*/  SHF.R.U32.HI R23, RZ, 0x8, R42 ;  /* 0x00000008ff177819 */ /* 0x000fe4000001162a */
[--C-:B------:R-:W-:Y:S02]  /*239d0*/  PRMT R42, R42, 0x3340, R8.reuse ;  /* 0x000033402a2a7816 */ /* 0x100fe40000000008 */
[----:B------:R-:W-:Y:S02]  /*239e0*/  SHF.R.U32.HI R5, RZ, 0x8, R8 ;  /* 0x00000008ff057819 */ /* 0x000fe40000011608 */
[----:B---3--:R-:W-:Y:S02]  /*239f0*/  LOP3.LUT R0, R31, 0xffff, RZ, 0xc0, !PT ;  /* 0x0000ffff1f007812 */ /* 0x008fe400078ec0ff */
[----:B------:R-:W3:Y:S04]  /*23a00*/  LDL.LU R31, [R1+0x3c] ;  /* 0x00003c00011f7983 */ /* 0x000ee80000300800 */
[----:B------:R-:W3:Y:S04]  /*23a10*/  LDL.LU R8, [R1+0x68] ;  /* 0x0000680001087983 */ /* 0x000ee80000300800 */
[----:B------:R-:W3:Y:S01]  /*23a20*/  LDL.LU R7, [R1+0x64] ;  /* 0x0000640001077983 */ /* 0x000ee20000300800 */
[----:B------:R-:W-:-:S02]  /*23a30*/  LOP3.LUT R2, R2, 0xffff, RZ, 0xc0, !PT ;  /* 0x0000ffff02027812 */ /* 0x000fc400078ec0ff */
[----:B------:R-:W-:Y:S02]  /*23a40*/  LOP3.LUT R3, R3, 0xffff, RZ, 0xc0, !PT ;  /* 0x0000ffff03037812 */ /* 0x000fe400078ec0ff */
[----:B------:R-:W-:Y:S02]  /*23a50*/  LOP3.LUT R54, R54, 0xffff, RZ, 0xc0, !PT ;  /* 0x0000ffff36367812 */ /* 0x000fe400078ec0ff */
[----:B------:R-:W-:Y:S02]  /*23a60*/  PRMT R34, R2, 0x3340, R3 ;  /* 0x0000334002227816 */ /* 0x000fe40000000003 */
[----:B------:R-:W-:Y:S02]  /*23a70*/  LOP3.LUT R51, R51, 0xffff, RZ, 0xc0, !PT ;  /* 0x0000ffff33337812 */ /* 0x000fe400078ec0ff */
[----:B------:R-:W-:Y:S02]  /*23a80*/  LOP3.LUT R20, R20, 0xffff, RZ, 0xc0, !PT ;  /* 0x0000ffff14147812 */ /* 0x000fe400078ec0ff */
[----:B------:R-:W-:-:S02]  /*23a90*/  LOP3.LUT R2, R22, 0xffff, RZ, 0xc0, !PT ;  /* 0x0000ffff16027812 */ /* 0x000fc400078ec0ff */
[----:B------:R-:W-:Y:S02]  /*23aa0*/  PRMT R24, R49, 0x3340, R46 ;  /* 0x0000334031187816 */ /* 0x000fe4000000002e */
[--C-:B------:R-:W-:Y:S02]  /*23ab0*/  PRMT R46, R54, 0x3340, R20.reuse ;  /* 0x00003340362e7816 */ /* 0x100fe40000000014 */
[----:B------:R-:W-:Y:S02]  /*23ac0*/  SHF.R.U32.HI R3, RZ, 0x8, R20 ;  /* 0x00000008ff037819 */ /* 0x000fe40000011614 */
[--C-:B------:R-:W-:Y:S02]  /*23ad0*/  PRMT R49, R51, 0x3340, R2.reuse ;  /* 0x0000334033317816 */ /* 0x100fe40000000002 */
[----:B------:R-:W-:Y:S02]  /*23ae0*/  SHF.R.U32.HI R20, RZ, 0x8, R51 ;  /* 0x00000008ff147819 */ /* 0x000fe40000011633 */
[----:B------:R-:W-:-:S02]  /*23af0*/  SHF.R.U32.HI R2, RZ, 0x8, R2 ;  /* 0x00000008ff027819 */ /* 0x000fc40000011602 */
[----:B------:R-:W-:Y:S02]  /*23b00*/  LOP3.LUT R20, R20, 0xffff, RZ, 0xc0, !PT ;  /* 0x0000ffff14147812 */ /* 0x000fe400078ec0ff */
[----:B------:R-:W-:Y:S02]  /*23b10*/  LOP3.LUT R2, R2, 0xffff, RZ, 0xc0, !PT ;  /* 0x0000ffff02027812 */ /* 0x000fe400078ec0ff */
[----:B------:R-:W-:Y:S02]  /*23b20*/  SHF.R.U32.HI R22, RZ, 0x8, R54 ;  /* 0x00000008ff167819 */ /* 0x000fe40000011636 */
[----:B------:R-:W-:Y:S02]  /*23b30*/  PRMT R20, R20, 0x3340, R2 ;  /* 0x0000334014147816 */ /* 0x000fe40000000002 */
[----:B------:R-:W-:Y:S02]  /*23b40*/  LOP3.LUT R55, R55, 0xffff, RZ, 0xc0, !PT ;  /* 0x0000ffff37377812 */ /* 0x000fe400078ec0ff */
[----:B------:R-:W-:-:S02]  /*23b50*/  LOP3.LUT R2, R43, 0xffff, RZ, 0xc0, !PT ;  /* 0x0000ffff2b027812 */ /* 0x000fc400078ec0ff */
[----:B------:R-:W-:Y:S02]  /*23b60*/  LOP3.LUT R22, R22, 0xffff, RZ, 0xc0, !PT ;  /* 0x0000ffff16167812 */ /* 0x000fe400078ec0ff */
[----:B------:R-:W-:Y:S02]  /*23b70*/  LOP3.LUT R3, R3, 0xffff, RZ, 0xc0, !PT ;  /* 0x0000ffff03037812 */ /* 0x000fe400078ec0ff */
[----:B------:R-:W-:Y:S02]  /*23b80*/  LOP3.LUT R56, R56, 0xffff, RZ, 0xc0, !PT ;  /* 0x0000ffff38387812 */ /* 0x000fe400078ec0ff */
[----:B------:R-:W-:Y:S02]  /*23b90*/  LOP3.LUT R10, R10, 0xffff, RZ, 0xc0, !PT ;  /* 0x0000ffff0a0a7812 */ /* 0x000fe400078ec0ff */
[----:B------:R-:W-:Y:S02]  /*23ba0*/  LOP3.LUT R40, R40, 0xffff, RZ, 0xc0, !PT ;  /* 0x0000ffff28287812 */ /* 0x000fe400078ec0ff */
[----:B----4-:R-:W-:-:S02]  /*23bb0*/  LOP3.LUT R61, R28, 0xffff, RZ, 0xc0, !PT ;  /* 0x0000ffff1c3d7812 */ /* 0x010fc400078ec0ff */
[----:B------:R-:W-:Y:S02]  /*23bc0*/  LOP3.LUT R11, R11, 0xffff, RZ, 0xc0, !PT ;  /* 0x0000ffff0b0b7812 */ /* 0x000fe400078ec0ff */
[--C-:B------:R-:W-:Y:S02]  /*23bd0*/  PRMT R51, R55, 0x3340, R2.reuse ;  /* 0x0000334037337816 */ /* 0x100fe40000000002 */
[----:B------:R-:W-:Y:S02]  /*23be0*/  SHF.R.U32.HI R17, RZ, 0x8, R55 ;  /* 0x00000008ff117819 */ /* 0x000fe40000011637 */
[----:B------:R-:W-:Y:S02]  /*23bf0*/  SHF.R.U32.HI R2, RZ, 0x8, R2 ;  /* 0x00000008ff027819 */ /* 0x000fe40000011602 */
[----:B------:R-:W-:Y:S02]  /*23c00*/  PRMT R22, R22, 0x3340, R3 ;  /* 0x0000334016167816 */ /* 0x000fe40000000003 */
[----:B------:R-:W-:-:S02]  /*23c10*/  SHF.R.U32.HI R32, RZ, 0x8, R0 ;  /* 0x00000008ff207819 */ /* 0x000fc40000011600 */
[----:B------:R-:W-:Y:S02]  /*23c20*/  PRMT R43, R0, 0x3340, R10 ;  /* 0x00003340002b7816 */ /* 0x000fe4000000000a */
[----:B------:R-:W-:Y:S02]  /*23c30*/  SHF.R.U32.HI R19, RZ, 0x8, R56 ;  /* 0x00000008ff137819 */ /* 0x000fe40000011638 */
[----:B------:R-:W-:Y:S02]  /*23c40*/  SHF.R.U32.HI R3, RZ, 0x8, R40 ;  /* 0x00000008ff037819 */ /* 0x000fe40000011628 */
[----:B------:R-:W-:Y:S02]  /*23c50*/  SHF.R.U32.HI R28, RZ, 0x8, R61 ;  /* 0x00000008ff1c7819 */ /* 0x000fe4000001163d */
[----:B------:R-:W-:Y:S02]  /*23c60*/  SHF.R.U32.HI R0, RZ, 0x8, R11 ;  /* 0x00000008ff007819 */ /* 0x000fe4000001160b */
[----:B------:R-:W-:-:S02]  /*23c70*/  LOP3.LUT R17, R17, 0xffff, RZ, 0xc0, !PT ;  /* 0x0000ffff11117812 */ /* 0x000fc400078ec0ff */
[----:B------:R-:W-:Y:S02]  /*23c80*/  LOP3.LUT R2, R2, 0xffff, RZ, 0xc0, !PT ;  /* 0x0000ffff02027812 */ /* 0x000fe400078ec0ff */
[----:B------:R-:W-:Y:S02]  /*23c90*/  LOP3.LUT R19, R19, 0xffff, RZ, 0xc0, !PT ;  /* 0x0000ffff13137812 */ /* 0x000fe400078ec0ff */
[----:B------:R-:W-:Y:S02]  /*23ca0*/  LOP3.LUT R3, R3, 0xffff, RZ, 0xc0, !PT ;  /* 0x0000ffff03037812 */ /* 0x000fe400078ec0ff */
[----:B------:R-:W-:Y:S02]  /*23cb0*/  LOP3.LUT R23, R23, 0xffff, RZ, 0xc0, !PT ;  /* 0x0000ffff17177812 */ /* 0x000fe400078ec0ff */
[----:B------:R-:W-:Y:S02]  /*23cc0*/  LOP3.LUT R5, R5, 0xffff, RZ, 0xc0, !PT ;  /* 0x0000ffff05057812 */ /* 0x000fe400078ec0ff */
[----:B------:R-:W-:-:S02]  /*23cd0*/  LOP3.LUT R28, R28, 0xffff, RZ, 0xc0, !PT ;  /* 0x0000ffff1c1c7812 */ /* 0x000fc400078ec0ff */
[----:B------:R-:W-:Y:S02]  /*23ce0*/  LOP3.LUT R0, R0, 0xffff, RZ, 0xc0, !PT ;  /* 0x0000ffff00007812 */ /* 0x000fe400078ec0ff */
[----:B------:R-:W-:Y:S02]  /*23cf0*/  PRMT R17, R17, 0x3340, R2 ;  /* 0x0000334011117816 */ /* 0x000fe40000000002 */
[----:B------:R-:W-:Y:S02]  /*23d00*/  LOP3.LUT R57, R57, 0xffff, RZ, 0xc0, !PT ;  /* 0x0000ffff39397812 */ /* 0x000fe400078ec0ff */
[----:B------:R-:W-:Y:S02]  /*23d10*/  LOP3.LUT R2, R30, 0xffff, RZ, 0xc0, !PT ;  /* 0x0000ffff1e027812 */ /* 0x000fe400078ec0ff */
[----:B------:R-:W-:Y:S02]  /*23d20*/  PRMT R19, R19, 0x3340, R3 ;  /* 0x0000334013137816 */ /* 0x000fe40000000003 */
[----:B------:R-:W-:-:S02]  /*23d30*/  PRMT R23, R23, 0x3340, R5 ;  /* 0x0000334017177816 */ /* 0x000fc40000000005 */
[----:B------:R-:W-:Y:S02]  /*23d40*/  PRMT R28, R28, 0x3340, R0 ;  /* 0x000033401c1c7816 */ /* 0x000fe40000000000 */
[----:B------:R-:W-:Y:S02]  /*23d50*/  LOP3.LUT R58, R58, 0xffff, RZ, 0xc0, !PT ;  /* 0x0000ffff3a3a7812 */ /* 0x000fe400078ec0ff */
[----:B------:R-:W-:Y:S02]  /*23d60*/  LOP3.LUT R3, R29, 0xffff, RZ, 0xc0, !PT ;  /* 0x0000ffff1d037812 */ /* 0x000fe400078ec0ff */
[----:B------:R-:W-:Y:S02]  /*23d70*/  SHF.R.U32.HI R5, RZ, 0x8, R10 ;  /* 0x00000008ff057819 */ /* 0x000fe4000001160a */
[----:B------:R-:W-:Y:S02]  /*23d80*/  LOP3.LUT R13, R13, 0xffff, RZ, 0xc0, !PT ;  /* 0x0000ffff0d0d7812 */ /* 0x000fe400078ec0ff */
[----:B------:R-:W-:-:S02]  /*23d90*/  PRMT R55, R57, 0x3340, R2 ;  /* 0x0000334039377816 */ /* 0x000fc40000000002 */
[----:B------:R-:W-:Y:S02]  /*23da0*/  SHF.R.U32.HI R2, RZ, 0x8, R2 ;  /* 0x00000008ff027819 */ /* 0x000fe40000011602 */
[----:B------:R-:W-:Y:S02]  /*23db0*/  PRMT R50, R56, 0x3340, R40 ;  /* 0x0000334038327816 */ /* 0x000fe40000000028 */
[----:B------:R-:W-:Y:S02]  /*23dc0*/  SHF.R.U32.HI R30, RZ, 0x8, R58 ;  /* 0x00000008ff1e7819 */ /* 0x000fe4000001163a */
[----:B------:R-:W-:Y:S02]  /*23dd0*/  PRMT R54, R58, 0x3340, R3 ;  /* 0x000033403a367816 */ /* 0x000fe40000000003 */
[----:B------:R-:W-:Y:S02]  /*23de0*/  LOP3.LUT R32, R32, 0xffff, RZ, 0xc0, !PT ;  /* 0x0000ffff20207812 */ /* 0x000fe400078ec0ff */
[----:B------:R-:W-:-:S02]  /*23df0*/  LOP3.LUT R5, R5, 0xffff, RZ, 0xc0, !PT ;  /* 0x0000ffff05057812 */ /* 0x000fc400078ec0ff */
[----:B--2---:R-:W-:Y:S02]  /*23e00*/  LOP3.LUT R53, R53, 0xffff, RZ, 0xc0, !PT ;  /* 0x0000ffff35357812 */ /* 0x004fe400078ec0ff */
[----:B------:R-:W-:Y:S02]  /*23e10*/  LOP3.LUT R12, R12, 0xffff, RZ, 0xc0, !PT ;  /* 0x0000ffff0c0c7812 */ /* 0x000fe400078ec0ff */
[----:B------:R-:W-:Y:S02]  /*23e20*/  LOP3.LUT R2, R2, 0xffff, RZ, 0xc0, !PT ;  /* 0x0000ffff02027812 */ /* 0x000fe400078ec0ff */
[----:B------:R-:W-:Y:S02]  /*23e30*/  PRMT R32, R32, 0x3340, R5 ;  /* 0x0000334020207816 */ /* 0x000fe40000000005 */
[----:B------:R-:W-:Y:S02]  /*23e40*/  SHF.R.U32.HI R29, RZ, 0x8, R53 ;  /* 0x00000008ff1d7819 */ /* 0x000fe40000011635 */
[----:B------:R-:W-:-:S02]  /*23e50*/  SHF.R.U32.HI R5, RZ, 0x8, R12 ;  /* 0x00000008ff057819 */ /* 0x000fc4000001160c */
[----:B------:R-:W-:Y:S02]  /*23e60*/  LOP3.LUT R14, R14, 0xffff, RZ, 0xc0, !PT ;  /* 0x0000ffff0e0e7812 */ /* 0x000fe400078ec0ff */
[----:B------:R-:W-:Y:S02]  /*23e70*/  LOP3.LUT R29, R29, 0xffff, RZ, 0xc0, !PT ;  /* 0x0000ffff1d1d7812 */ /* 0x000fe400078ec0ff */
[----:B------:R-:W-:Y:S02]  /*23e80*/  LOP3.LUT R5, R5, 0xffff, RZ, 0xc0, !PT ;  /* 0x0000ffff05057812 */ /* 0x000fe400078ec0ff */
[----:B------:R-:W-:Y:S02]  /*23e90*/  PRMT R52, R52, 0x3340, R9 ;  /* 0x0000334034347816 */ /* 0x000fe40000000009 */
[----:B------:R-:W-:Y:S02]  /*23ea0*/  SHF.R.U32.HI R9, RZ, 0x8, R14 ;  /* 0x00000008ff097819 */ /* 0x000fe4000001160e */
[----:B------:R-:W-:-:S02]  /*23eb0*/  LOP3.LUT R59, R59, 0xffff, RZ, 0xc0, !PT ;  /* 0x0000ffff3b3b7812 */ /* 0x000fc400078ec0ff */
[----:B------:R-:W-:Y:S02]  /*23ec0*/  PRMT R29, R29, 0x3340, R5 ;  /* 0x000033401d1d7816 */ /* 0x000fe40000000005 */
[----:B------:R-:W-:Y:S02]  /*23ed0*/  LOP3.LUT R60, R60, 0xffff, RZ, 0xc0, !PT ;  /* 0x0000ffff3c3c7812 */ /* 0x000fe400078ec0ff */
[----:B------:R-:W-:Y:S02]  /*23ee0*/  LOP3.LUT R41, R41, 0xffff, RZ, 0xc0, !PT ;  /* 0x0000ffff29297812 */ /* 0x000fe400078ec0ff */
[----:B------:R-:W-:Y:S02]  /*23ef0*/  LOP3.LUT R5, R44, 0xffff, RZ, 0xc0, !PT ;  /* 0x0000ffff2c057812 */ /* 0x000fe400078ec0ff */
[----:B------:R-:W-:Y:S02]  /*23f00*/  PRMT R61, R61, 0x3340, R11 ;  /* 0x000033403d3d7816 */ /* 0x000fe4000000000b */
[----:B------:R-:W-:Y:S01]  /*23f10*/  LOP3.LUT R15, R15, 0xffff, RZ, 0xc0, !PT ;  /* 0x0000ffff0f0f7812 */ /* 0x000fe200078ec0ff */
[----:B------:R-:W2:Y:S01]  /*23f20*/  LDL.LU R11, [R1+0x24] ;  /* 0x00002400010b7983 */ /* 0x000ea20000300800 */
[----:B------:R-:W-:-:S02]  /*23f30*/  LOP3.LUT R9, R9, 0xffff, RZ, 0xc0, !PT ;  /* 0x0000ffff09097812 */ /* 0x000fc400078ec0ff */
[----:B------:R-:W-:Y:S02]  /*23f40*/  SHF.R.U32.HI R10, RZ, 0x8, R59 ;  /* 0x00000008ff0a7819 */ /* 0x000fe4000001163b */
[----:B------:R-:W-:Y:S02]  /*23f50*/  PRMT R53, R53, 0x3340, R12 ;  /* 0x0000334035357816 */ /* 0x000fe4000000000c */
[----:B------:R-:W-:Y:S02]  /*23f60*/  PRMT R56, R60, 0x3340, R41 ;  /* 0x000033403c387816 */ /* 0x000fe40000000029 */
[----:B---3--:R-:W-:Y:S02]  /*23f70*/  LOP3.LUT R0, R31, 0xffff, RZ, 0xc0, !PT ;  /* 0x0000ffff1f007812 */ /* 0x008fe400078ec0ff */
[----:B------:R-:W-:Y:S02]  /*23f80*/  SHF.R.U32.HI R31, RZ, 0x8, R57 ;  /* 0x00000008ff1f7819 */ /* 0x000fe40000011639 */
[----:B------:R-:W-:-:S02]  /*23f90*/  SHF.R.U32.HI R40, RZ, 0x8, R0 ;  /* 0x00000008ff287819 */ /* 0x000fc40000011600 */
[--C-:B------:R-:W-:Y:S02]  /*23fa0*/  PRMT R58, R0, 0x3340, R13.reuse ;  /* 0x00003340003a7816 */ /* 0x100fe4000000000d */
[----:B------:R-:W-:Y:S02]  /*23fb0*/  SHF.R.U32.HI R0, RZ, 0x8, R13 ;  /* 0x00000008ff007819 */ /* 0x000fe4000001160d */
[----:B------:R-:W-:Y:S01]  /*23fc0*/  LOP3.LUT R31, R31, 0xffff, RZ, 0xc0, !PT ;  /* 0x0000ffff1f1f7812 */ /* 0x000fe200078ec0ff */
[----:B------:R-:W3:Y:S01]  /*23fd0*/  LDL.LU R13, [R1+0x6c] ;  /* 0x00006c00010d7983 */ /* 0x000ee20000300800 */
[----:B------:R-:W-:Y:S02]  /*23fe0*/  LOP3.LUT R40, R40, 0xffff, RZ, 0xc0, !PT ;  /* 0x0000ffff28287812 */ /* 0x000fe400078ec0ff */
[----:B------:R-:W-:Y:S01]  /*23ff0*/  LOP3.LUT R0, R0, 0xffff, RZ, 0xc0, !PT ;  /* 0x0000ffff00007812 */ /* 0x000fe200078ec0ff */
[----:B------:R-:W4:Y:S01]  /*24000*/  LDL.LU R12, [R1] ;  /* 0x00000000010c7983 */ /* 0x000f220000300800 */
[----:B------:R-:W-:-:S02]  /*24010*/  PRMT R31, R31, 0x3340, R2 ;  /* 0x000033401f1f7816 */ /* 0x000fc40000000002 */
[----:B------:R-:W-:Y:S02]  /*24020*/  LOP3.LUT R2, R8, 0xffff, RZ, 0xc0, !PT ;  /* 0x0000ffff08027812 */ /* 0x000fe400078ec0ff */
[----:B------:R-:W-:Y:S02]  /*24030*/  PRMT R40, R40, 0x3340, R0 ;  /* 0x0000334028287816 */ /* 0x000fe40000000000 */
[----:B------:R-:W-:Y:S02]  /*24040*/  LOP3.LUT R0, R7, 0xffff, RZ, 0xc0, !PT ;  /* 0x0000ffff07007812 */ /* 0x000fe400078ec0ff */
[----:B------:R-:W-:-:S04]  /*24050*/  SHF.R.U32.HI R7, RZ, 0x8, R2 ;  /* 0x00000008ff077819 */ /* 0x000fc80000011602 */
[----:B------:R-:W-:Y:S02]  /*24060*/  LOP3.LUT R7, R7, 0xffff, RZ, 0xc0, !PT ;  /* 0x0000ffff07077812 */ /* 0x000fe400078ec0ff */
[----:B------:R-:W-:Y:S02]  /*24070*/  PRMT R44, R2, 0x3340, R14 ;  /* 0x00003340022c7816 */ /* 0x000fe4000000000e */
[----:B------:R-:W-:Y:S01]  /*24080*/  SHF.R.U32.HI R8, RZ, 0x8, R41 ;  /* 0x00000008ff087819 */ /* 0x000fe20000011629 */
[----:B------:R-:W4:Y:S01]  /*24090*/  LDL.LU R14, [R1+0x80] ;  /* 0x00008000010e7983 */ /* 0x000f220000300800 */
[----:B------:R-:W-:Y:S02]  /*240a0*/  PRMT R57, R59, 0x3340, R5 ;  /* 0x000033403b397816 */ /* 0x000fe40000000005 */
[----:B------:R-:W-:Y:S02]  /*240b0*/  SHF.R.U32.HI R2, RZ, 0x8, R60 ;  /* 0x00000008ff027819 */ /* 0x000fe4000001163c */
[----:B------:R-:W-:Y:S01]  /*240c0*/  SHF.R.U32.HI R41, RZ, 0x8, R0 ;  /* 0x00000008ff297819 */ /* 0x000fe20000011600 */
[----:B------:R-:W4:Y:S01]  /*240d0*/  LDL.LU R60, [R1+0x40] ;  /* 0x00004000013c7983 */ /* 0x000f220000300800 */
[----:B------:R-:W-:-:S02]  /*240e0*/  PRMT R59, R0, 0x3340, R15 ;  /* 0x00003340003b7816 */ /* 0x000fc4000000000f */
[----:B------:R-:W-:Y:S02]  /*240f0*/  PRMT R7, R7, 0x3340, R9 ;  /* 0x0000334007077816 */ /* 0x000fe40000000009 */
[----:B------:R-:W-:Y:S02]  /*24100*/  LOP3.LUT R0, R10, 0xffff, RZ, 0xc0, !PT ;  /* 0x0000ffff0a007812 */ /* 0x000fe400078ec0ff */
[----:B------:R-:W-:Y:S02]  /*24110*/  PRMT R9, R16, 0x5410, R48 ;  /* 0x0000541010097816 */ /* 0x000fe40000000030 */
[----:B------:R-:W4:Y:S01]  /*24120*/  LDL.LU R16, [R1+0xd00] ;  /* 0x000d000001107983 */ /* 0x000f220000300800 */
[----:B------:R-:W-:-:S03]  /*24130*/  PRMT R10, R38, 0x5410, R47 ;  /* 0x00005410260a7816 */ /* 0x000fc6000000002f */
[----:B------:R-:W4:Y:S01]  /*24140*/  LDL.LU R38, [R1+0xcfc] ;  /* 0x000cfc0001267983 */ /* 0x000f220000300800 */
[----:B------:R-:W-:Y:S02]  /*24150*/  SHF.R.U32.HI R3, RZ, 0x8, R3 ;  /* 0x00000008ff037819 */ /* 0x000fe40000011603 */
[----:B------:R-:W-:Y:S02]  /*24160*/  LOP3.LUT R30, R30, 0xffff, RZ, 0xc0, !PT ;  /* 0x0000ffff1e1e7812 */ /* 0x000fe400078ec0ff */
[----:B------:R-:W-:-:S04]  /*24170*/  LOP3.LUT R3, R3, 0xffff, RZ, 0xc0, !PT ;  /* 0x0000ffff03037812 */ /* 0x000fc800078ec0ff */
[----:B------:R-:W-:Y:S02]  /*24180*/  PRMT R30, R30, 0x3340, R3 ;  /* 0x000033401e1e7816 */ /* 0x000fe40000000003 */
[----:B------:R-:W-:Y:S02]  /*24190*/  SHF.R.U32.HI R3, RZ, 0x8, R15 ;  /* 0x00000008ff037819 */ /* 0x000fe4000001160f */
[----:B------:R-:W-:Y:S01]  /*241a0*/  SHF.R.U32.HI R5, RZ, 0x8, R5 ;  /* 0x00000008ff057819 */ /* 0x000fe20000011605 */
[----:B------:R-:W4:Y:S01]  /*241b0*/  LDL.LU R15, [R1+0x14] ;  /* 0x00001400010f7983 */ /* 0x000f220000300800 */
[----:B------:R-:W-:Y:S02]  /*241c0*/  LOP3.LUT R41, R41, 0xffff, RZ, 0xc0, !PT ;  /* 0x0000ffff29297812 */ /* 0x000fe400078ec0ff */
[----:B------:R-:W-:Y:S01]  /*241d0*/  LOP3.LUT R3, R3, 0xffff, RZ, 0xc0, !PT ;  /* 0x0000ffff03037812 */ /* 0x000fe200078ec0ff */
[----:B------:R-:W4:Y:S01]  /*241e0*/  LDL.LU R48, [R1+0x4] ;  /* 0x0000040001307983 */ /* 0x000f220000300800 */
[----:B------:R-:W-:-:S02]  /*241f0*/  LOP3.LUT R5, R5, 0xffff, RZ, 0xc0, !PT ;  /* 0x0000ffff05057812 */ /* 0x000fc400078ec0ff */
[----:B------:R-:W-:Y:S02]  /*24200*/  LOP3.LUT R2, R2, 0xffff, RZ, 0xc0, !PT ;  /* 0x0000ffff02027812 */ /* 0x000fe400078ec0ff */
[----:B------:R-:W-:Y:S02]  /*24210*/  LOP3.LUT R8, R8, 0xffff, RZ, 0xc0, !PT ;  /* 0x0000ffff08087812 */ /* 0x000fe400078ec0ff */
[----:B------:R-:W-:Y:S02]  /*24220*/  PRMT R41, R41, 0x3340, R3 ;  /* 0x0000334029297816 */ /* 0x000fe40000000003 */
[----:B------:R-:W-:Y:S02]  /*24230*/  PRMT R0, R0, 0x3340, R5 ;  /* 0x0000334000007816 */ /* 0x000fe40000000005 */
[----:B------:R-:W-:Y:S02]  /*24240*/  PRMT R2, R2, 0x3340, R8 ;  /* 0x0000334002027816 */ /* 0x000fe40000000008 */
[----:B--2---:R-:W-:-:S02]  /*24250*/  PRMT R11, R11, 0x5410, R4 ;  /* 0x000054100b0b7816 */ /* 0x004fc40000000004 */
[----:B---3--:R-:W-:Y:S02]  /*24260*/  LOP3.LUT R3, R13, 0xffff, RZ, 0xc0, !PT ;  /* 0x0000ffff0d037812 */ /* 0x008fe400078ec0ff */
[----:B------:R-:W-:Y:S02]  /*24270*/  LOP3.LUT R13, R36, 0xffff, RZ, 0xc0, !PT ;  /* 0x0000ffff240d7812 */ /* 0x000fe400078ec0ff */
[----:B----4-:R-:W-:Y:S02]  /*24280*/  LOP3.LUT R47, R12, 0xffff, RZ, 0xc0, !PT ;  /* 0x0000ffff0c2f7812 */ /* 0x010fe400078ec0ff */
[----:B------:R-:W-:-:S04]  /*24290*/  LOP3.LUT R5, R14, 0xffff, RZ, 0xc0, !PT ;  /* 0x0000ffff0e057812 */ /* 0x000fc800078ec0ff */
[----:B------:R-:W-:Y:S02]  /*242a0*/  SHF.R.U32.HI R4, RZ, 0x8, R5 ;  /* 0x00000008ff047819 */ /* 0x000fe40000011605 */
[----:B------:R-:W-:Y:S02]  /*242b0*/  PRMT R8, R60, 0x5410, R6 ;  /* 0x000054103c087816 */ /* 0x000fe40000000006 */
[----:B------:R-:W-:Y:S01]  /*242c0*/  SHF.R.U32.HI R6, RZ, 0x8, R47 ;  /* 0x00000008ff067819 */ /* 0x000fe2000001162f */
[----:B------:R-:W2:Y:S01]  /*242d0*/  LDL.LU R60, [R1+0x8] ;  /* 0x00000800013c7983 */ /* 0x000ea20000300800 */
[----:B------:R-:W-:Y:S02]  /*242e0*/  LOP3.LUT R16, R16, 0xffff, RZ, 0xc0, !PT ;  /* 0x0000ffff10107812 */ /* 0x000fe400078ec0ff */
[----:B------:R-:W-:Y:S02]  /*242f0*/  LOP3.LUT R12, R38, 0xffff, RZ, 0xc0, !PT ;  /* 0x0000ffff260c7812 */ /* 0x000fe400078ec0ff */
[----:B------:R-:W-:-:S02]  /*24300*/  SHF.R.U32.HI R14, RZ, 0x8, R16 ;  /* 0x00000008ff0e7819 */ /* 0x000fc40000011610 */
[--C-:B------:R-:W-:Y:S02]  /*24310*/  PRMT R38, R3, 0x3340, R13.reuse ;  /* 0x0000334003267816 */ /* 0x100fe4000000000d */
[----:B------:R-:W-:Y:S02]  /*24320*/  PRMT R36, R5, 0x3340, R16 ;  /* 0x0000334005247816 */ /* 0x000fe40000000010 */
[----:B------:R-:W-:Y:S01]  /*24330*/  SHF.R.U32.HI R13, RZ, 0x8, R13 ;  /* 0x00000008ff0d7819 */ /* 0x000fe2000001160d */
[----:B------:R-:W3:Y:S01]  /*24340*/  LDL.LU R16, [R1+0x20] ;  /* 0x0000200001107983 */ /* 0x000ee20000300800 */
[--C-:B------:R-:W-:Y:S02]  /*24350*/  PRMT R47, R47, 0x3340, R12.reuse ;  /* 0x000033402f2f7816 */ /* 0x100fe4000000000c */
[----:B------:R-:W-:Y:S02]  /*24360*/  SHF.R.U32.HI R5, RZ, 0x8, R3 ;  /* 0x00000008ff057819 */ /* 0x000fe40000011603 */
[----:B------:R-:W-:-:S02]  /*24370*/  SHF.R.U32.HI R12, RZ, 0x8, R12 ;  /* 0x00000008ff0c7819 */ /* 0x000fc4000001160c */
[----:B------:R-:W-:Y:S02]  /*24380*/  LOP3.LUT R14, R14, 0xffff, RZ, 0xc0, !PT ;  /* 0x0000ffff0e0e7812 */ /* 0x000fe400078ec0ff */
[----:B------:R-:W-:Y:S02]  /*24390*/  LOP3.LUT R4, R4, 0xffff, RZ, 0xc0, !PT ;  /* 0x0000ffff04047812 */ /* 0x000fe400078ec0ff */
[----:B------:R-:W-:Y:S02]  /*243a0*/  LOP3.LUT R13, R13, 0xffff, RZ, 0xc0, !PT ;  /* 0x0000ffff0d0d7812 */ /* 0x000fe400078ec0ff */
[----:B------:R-:W-:Y:S02]  /*243b0*/  LOP3.LUT R5, R5, 0xffff, RZ, 0xc0, !PT ;  /* 0x0000ffff05057812 */ /* 0x000fe400078ec0ff */
[----:B------:R-:W-:Y:S02]  /*243c0*/  LOP3.LUT R12, R12, 0xffff, RZ, 0xc0, !PT ;  /* 0x0000ffff0c0c7812 */ /* 0x000fe400078ec0ff */
[----:B------:R-:W-:-:S02]  /*243d0*/  LOP3.LUT R6, R6, 0xffff, RZ, 0xc0, !PT ;  /* 0x0000ffff06067812 */ /* 0x000fc400078ec0ff */
[----:B------:R-:W-:Y:S02]  /*243e0*/  PRMT R4, R4, 0x3340, R14 ;  /* 0x0000334004047816 */ /* 0x000fe4000000000e */
[----:B------:R-:W4:Y:S01]  /*243f0*/  LDL.LU R14, [R1+0x18] ;  /* 0x00001800010e7983 */ /* 0x000f220000300800 */
[----:B------:R-:W-:Y:S02]  /*24400*/  PRMT R5, R5, 0x3340, R13 ;  /* 0x0000334005057816 */ /* 0x000fe4000000000d */
[----:B------:R-:W-:Y:S01]  /*24410*/  PRMT R6, R6, 0x3340, R12 ;  /* 0x0000334006067816 */ /* 0x000fe2000000000c */
[----:B------:R-:W2:Y:S04]  /*24420*/  LDL.LU R13, [R1+0x1c] ;  /* 0x00001c00010d7983 */ /* 0x000ea80000300800 */
[----:B------:R-:W3:Y:S01]  /*24430*/  LDL.LU R12, [R1+0x44] ;  /* 0x00004400010c7983 */ /* 0x000ee20000300800 */
[----:B------:R-:W1:Y:S01]  /*24440*/  S2R R3, SR_TID.X ;  /* 0x0000000000037919 */ /* 0x000e620000002100 */
[----:B0-----:R-:W-:Y:S01]  /*24450*/  ULEA UR4, UR5, UR4, 0x18 ;  /* 0x0000000405047291 */ /* 0x001fe2000f8ec03f */
[----:B------:R-:W-:-:S02]  /*24460*/  PRMT R15, R15, 0x5410, R37 ;  /* 0x000054100f0f7816 */ /* 0x000fc40000000025 */
[----:B-1----:R-:W-:-:S04]  /*24470*/  LOP3.LUT R3, R3, 0x1f, RZ, 0xc0, !PT ;  /* 0x0000001f03037812 */ /* 0x002fc800078ec0ff */
[----:B------:R-:W-:Y:S01]  /*24480*/  LEA R3, R3, UR4, 0x4 ;  /* 0x0000000403037c11 */ /* 0x000fe2000f8e20ff */
[----:B------:R-:W-:-:S04]  /*24490*/  ULDC UR4, c[0x0][0x244] ;  /* 0x0000910000047ab9 */ /* 0x000fc80000000800 */
[----:B------:R-:W-:Y:S01]  /*244a0*/  STSM.16.M88.4 [R3], R8 ;  /* 0x0000000803007844 */ /* 0x000fe20000000200 */
[----:B------:R-:W-:-:S03]  /*244b0*/  NOP ;  /* 0x0000000000007918 */ /* 0x000fc60000000000 */
[----:B------:R-:W0:Y:S01]  /*244c0*/  LDS.128 R8, [R3] ;  /* 0x0000000003087984 */ /* 0x000e220000000c00 */
[----:B------:R-:W-:Y:S01]  /*244d0*/  NOP ;  /* 0x0000000000007918 */ /* 0x000fe20000000000 */
[----:B----4-:R-:W-:Y:S02]  /*244e0*/  PRMT R14, R14, 0x5410, R39 ;  /* 0x000054100e0e7816 */ /* 0x010fe40000000027 */
[----:B--2---:R-:W-:Y:S02]  /*244f0*/  PRMT R13, R13, 0x5410, R45 ;  /* 0x000054100d0d7816 */ /* 0x004fe4000000002d */
[----:B---3--:R-:W-:-:S05]  /*24500*/  PRMT R12, R12, 0x5410, R35 ;  /* 0x000054100c0c7816 */ /* 0x008fca0000000023 */
[----:B------:R1:W-:Y:S02]  /*24510*/  STSM.16.M88.4 [R3], R12 ;  /* 0x0000000c03007844 */ /* 0x0003e40000000200 */
[----:B-1----:R-:W-:Y:S02]  /*24520*/  PRMT R12, R16, 0x5410, R26 ;  /* 0x00005410100c7816 */ /* 0x002fe4000000001a */
[----:B------:R-:W-:Y:S02]  /*24530*/  PRMT R13, R48, 0x5410, R34 ;  /* 0x00005410300d7816 */ /* 0x000fe40000000022 */
[----:B------:R-:W-:Y:S02]  /*24540*/  PRMT R14, R27, 0x5410, R33 ;  /* 0x000054101b0e7816 */ /* 0x000fe40000000021 */
[----:B------:R-:W-:Y:S01]  /*24550*/  PRMT R15, R24, 0x5410, R25 ;  /* 0x00005410180f7816 */ /* 0x000fe20000000019 */
[----:B------:R-:W-:Y:S01]  /*24560*/  NOP ;  /* 0x0000000000007918 */ /* 0x000fe20000000000 */
[----:B------:R-:W1:Y:S01]  /*24570*/  LDS.128 R24, [R3] ;  /* 0x0000000003187984 */ /* 0x000e620000000c00 */
[----:B------:R-:W-:-:S03]  /*24580*/  NOP ;  /* 0x0000000000007918 */ /* 0x000fc60000000000 */
[----:B------:R2:W-:Y:S02]  /*24590*/  STSM.16.M88.4 [R3], R12 ;  /* 0x0000000c03007844 */ /* 0x0005e40000000200 */
[----:B--2---:R-:W-:Y:S02]  /*245a0*/  PRMT R12, R60, 0x5410, R21 ;  /* 0x000054103c0c7816 */ /* 0x004fe40000000015 */
[----:B------:R-:W2:Y:S01]  /*245b0*/  LDL.LU R60, [R1+0x42c] ;  /* 0x00042c00013c7983 */ /* 0x000ea20000300800 */
[----:B------:R-:W-:-:S03]  /*245c0*/  PRMT R14, R46, 0x5410, R22 ;  /* 0x000054102e0e7816 */ /* 0x000fc60000000016 */
[----:B------:R-:W3:Y:S04]  /*245d0*/  LDL.LU R48, [R1+0x430] ;  /* 0x0004300001307983 */ /* 0x000ee80000300800 */
[----:B------:R-:W4:Y:S01]  /*245e0*/  LDL.LU R46, [R1+0x324] ;  /* 0x00032400012e7983 */ /* 0x000f220000300800 */
[----:B------:R-:W-:Y:S02]  /*245f0*/  PRMT R13, R42, 0x5410, R23 ;  /* 0x000054102a0d7816 */ /* 0x000fe40000000017 */
[----:B------:R-:W-:Y:S01]  /*24600*/  PRMT R15, R49, 0x5410, R20 ;  /* 0x00005410310f7816 */ /* 0x000fe20000000014 */
[----:B------:R-:W-:Y:S01]  /*24610*/  NOP ;  /* 0x0000000000007918 */ /* 0x000fe20000000000 */
[----:B------:R-:W1:Y:S01]  /*24620*/  LDS.128 R20, [R3] ;  /* 0x0000000003147984 */ /* 0x000e620000000c00 */
[----:B------:R-:W-:-:S03]  /*24630*/  NOP ;  /* 0x0000000000007918 */ /* 0x000fc60000000000 */
[----:B------:R0:W-:Y:S01]  /*24640*/  STSM.16.M88.4 [R3], R12 ;  /* 0x0000000c03007844 */ /* 0x0001e20000000200 */
[----:B------:R-:W-:Y:S02]  /*24650*/  PRMT R28, R61, 0x5410, R28 ;  /* 0x000054103d1c7816 */ /* 0x000fe4000000001c */
[----:B------:R-:W-:Y:S02]  /*24660*/  PRMT R29, R53, 0x5410, R29 ;  /* 0x00005410351d7816 */ /* 0x000fe4000000001d */
[----:B------:R-:W-:Y:S02]  /*24670*/  PRMT R30, R54, 0x5410, R30 ;  /* 0x00005410361e7816 */ /* 0x000fe4000000001e */
[----:B------:R-:W-:Y:S01]  /*24680*/  PRMT R31, R55, 0x5410, R31 ;  /* 0x00005410371f7816 */ /* 0x000fe2000000001f */
[----:B------:R-:W-:Y:S01]  /*24690*/  NOP ;  /* 0x0000000000007918 */ /* 0x000fe20000000000 */
[----:B0-----:R-:W-:Y:S02]  /*246a0*/  PRMT R12, R52, 0x5410, R18 ;  /* 0x00005410340c7816 */ /* 0x001fe40000000012 */
[----:B------:R-:W-:-:S02]  /*246b0*/  PRMT R13, R43, 0x5410, R32 ;  /* 0x000054102b0d7816 */ /* 0x000fc40000000020 */
[----:B------:R-:W-:Y:S02]  /*246c0*/  PRMT R14, R50, 0x5410, R19 ;  /* 0x00005410320e7816 */ /* 0x000fe40000000013 */
[----:B------:R-:W-:Y:S02]  /*246d0*/  PRMT R15, R51, 0x5410, R17 ;  /* 0x00005410330f7816 */ /* 0x000fe40000000011 */
[----:B------:R-:W0:Y:S01]  /*246e0*/  LDS.128 R16, [R3] ;  /* 0x0000000003107984 */ /* 0x000e220000000c00 */
[----:B------:R-:W-:-:S03]  /*246f0*/  NOP ;  /* 0x0000000000007918 */ /* 0x000fc60000000000 */
[----:B------:R-:W-:Y:S01]  /*24700*/  STSM.16.M88.4 [R3], R12 ;  /* 0x0000000c03007844 */ /* 0x000fe20000000200 */
[----:B------:R-:W-:-:S03]  /*24710*/  NOP ;  /* 0x0000000000007918 */ /* 0x000fc60000000000 */
[----:B------:R-:W0:Y:S01]  /*24720*/  LDS.128 R12, [R3] ;  /* 0x00000000030c7984 */ /* 0x000e220000000c00 */
[----:B------:R-:W-:-:S03]  /*24730*/  NOP ;  /* 0x0000000000007918 */ /* 0x000fc60000000000 */
[----:B------:R1:W-:Y:S01]  /*24740*/  STSM.16.M88.4 [R3], R28 ;  /* 0x0000001c03007844 */ /* 0x0003e20000000200 */
[----:B------:R-:W-:-:S03]  /*24750*/  NOP ;  /* 0x0000000000007918 */ /* 0x000fc60000000000 */
[----:B------:R-:W0:Y:S01]  /*24760*/  LDS.128 R32, [R3] ;  /* 0x0000000003207984 */ /* 0x000e220000000c00 */
[----:B-1----:R-:W-:Y:S02]  /*24770*/  PRMT R28, R58, 0x5410, R40 ;  /* 0x000054103a1c7816 */ /* 0x002fe40000000028 */
[----:B------:R-:W-:Y:S02]  /*24780*/  PRMT R29, R44, 0x5410, R7 ;  /* 0x000054102c1d7816 */ /* 0x000fe40000000007 */
[----:B------:R-:W-:Y:S02]  /*24790*/  PRMT R30, R56, 0x5410, R2 ;  /* 0x00005410381e7816 */ /* 0x000fe40000000002 */
[----:B------:R-:W-:Y:S01]  /*247a0*/  PRMT R31, R57, 0x5410, R0 ;  /* 0x00005410391f7816 */ /* 0x000fe20000000000 */
[----:B------:R-:W-:-:S04]  /*247b0*/  NOP ;  /* 0x0000000000007918 */ /* 0x000fc80000000000 */
[----:B------:R1:W-:Y:S01]  /*247c0*/  STSM.16.M88.4 [R3], R28 ;  /* 0x0000001c03007844 */ /* 0x0003e20000000200 */
[----:B------:R-:W-:Y:S02]  /*247d0*/  PRMT R45, R8, 0x7770, RZ ;  /* 0x00007770082d7816 */ /* 0x000fe400000000ff */
[----:B-1----:R-:W-:Y:S02]  /*247e0*/  PRMT R28, R59, 0x5410, R41 ;  /* 0x000054103b1c7816 */ /* 0x002fe40000000029 */
[----:B------:R-:W-:Y:S02]  /*247f0*/  PRMT R30, R38, 0x5410, R5 ;  /* 0x00005410261e7816 */ /* 0x000fe40000000005 */
[----:B------:R-:W-:Y:S02]  /*24800*/  PRMT R29, R36, 0x5410, R4 ;  /* 0x00005410241d7816 */ /* 0x000fe40000000004 */
[----:B------:R-:W-:Y:S01]  /*24810*/  PRMT R31, R47, 0x5410, R6 ;  /* 0x000054102f1f7816 */ /* 0x000fe20000000006 */
[----:B------:R-:W-:Y:S01]  /*24820*/  NOP ;  /* 0x0000000000007918 */ /* 0x000fe20000000000 */
[----:B------:R-:W1:Y:S01]  /*24830*/  LDS.128 R4, [R3] ;  /* 0x0000000003047984 */ /* 0x000e620000000c00 */
[----:B------:R-:W-:-:S03]  /*24840*/  NOP ;  /* 0x0000000000007918 */ /* 0x000fc60000000000 */
[----:B------:R0:W-:Y:S01]  /*24850*/  STSM.16.M88.4 [R3], R28 ;  /* 0x0000001c03007844 */ /* 0x0001e20000000200 */
[C---:B------:R-:W-:Y:S02]  /*24860*/  PRMT R49, R8.reuse, 0x7771, RZ ;  /* 0x0000777108317816 */ /* 0x040fe400000000ff */
[----:B------:R-:W-:Y:S01]  /*24870*/  PRMT R47, R8, 0x7772, RZ ;  /* 0x00007772082f7816 */ /* 0x000fe200000000ff */
[C---:B--2---:R-:W-:Y:S01]  /*24880*/  IMAD R2, R60.reuse, UR4, RZ ;  /* 0x000000043c027c24 */ /* 0x044fe2000f8e02ff */
[----:B------:R-:W-:Y:S01]  /*24890*/  ISETP.GE.AND P1, PT, R60, UR8, PT ;  /* 0x000000083c007c0c */ /* 0x000fe2000bf26270 */
[----:B------:R-:W-:-:S03]  /*248a0*/  ULDC.64 UR8, c[0x0][0x220] ;  /* 0x0000880000087ab9 */ /* 0x000fc60000000a00 */
[----:B------:R-:W-:Y:S01]  /*248b0*/  IADD3 R0, P4, R2, UR8, RZ ;  /* 0x0000000802007c10 */ /* 0x000fe2000ff9e0ff */
[----:B----4-:R-:W-:-:S03]  /*248c0*/  IMAD R41, R46, UR24, RZ ;  /* 0x000000182e297c24 */ /* 0x010fc6000f8e02ff */
[----:B------:R-:W-:Y:S02]  /*248d0*/  LEA.HI.X.SX32 R2, R2, UR9, 0x1, P4 ;  /* 0x0000000902027c11 */ /* 0x000fe4000a0f0eff */
[----:B------:R-:W-:Y:S02]  /*248e0*/  ISETP.LT.AND P1, PT, R46, UR29, !P1 ;  /* 0x0000001d2e007c0c */ /* 0x000fe4000cf21270 */
[----:B------:R-:W-:Y:S02]  /*248f0*/  SHF.R.S32.HI R40, RZ, 0x1f, R41 ;  /* 0x0000001fff287819 */ /* 0x000fe40000011429 */
[----:B------:R-:W-:Y:S01]  /*24900*/  IADD3 R38, P4, R41, R0, RZ ;  /* 0x0000000029267210 */ /* 0x000fe20007f9e0ff */
[----:B---3--:R-:W-:Y:S01]  /*24910*/  IMAD R37, R48, UR4, RZ ;  /* 0x0000000430257c24 */ /* 0x008fe2000f8e02ff */
[----:B------:R-:W-:-:S03]  /*24920*/  ULDC.64 UR4, c[0x0][0x228] ;  /* 0x00008a0000047ab9 */ /* 0x000fc60000000a00 */
[----:B------:R-:W-:Y:S01]  /*24930*/  IMAD.X R39, R40, 0x1, R2, P4 ;  /* 0x0000000128277824 */ /* 0x000fe200020e0602 */
[----:B------:R-:W-:Y:S01]  /*24940*/  ISETP.GE.AND P4, PT, R48, UR10, PT ;  /* 0x0000000a30007c0c */ /* 0x000fe2000bf86270 */
[----:B------:R-:W-:Y:S01]  /*24950*/  NOP ;  /* 0x0000000000007918 */ /* 0x000fe20000000000 */
[----:B------:R-:W-:Y:S01]  /*24960*/  IADD3 R36, P5, R37, UR8, RZ ;  /* 0x0000000825247c10 */ /* 0x000fe2000ffbe0ff */
[----:B------:R-:W-:Y:S01]  /*24970*/  VIADD R43, R41, UR24 ;  /* 0x00000018292b7c36 */ /* 0x000fe20008000000 */
[----:B------:R-:W-:Y:S01]  /*24980*/  ISETP.LT.AND P4, PT, R46, UR31, !P4 ;  /* 0x0000001f2e007c0c */ /* 0x000fe2000e781270 */
[----:B------:R2:W-:Y:S01]  /*24990*/  @P1 STG.E.U8 desc[UR6][R38.64], R45 ;  /* 0x0000002d26001986 */ /* 0x0005e2000c101106 */
[----:B------:R-:W-:Y:S01]  /*249a0*/  LEA.HI.X.SX32 R37, R37, UR9, 0x1, P5 ;  /* 0x0000000925257c11 */ /* 0x000fe2000a8f0eff */
[----:B------:R-:W-:Y:S01]  /*249b0*/  ULDC.64 UR10, c[0x0][0x228] ;  /* 0x00008a00000a7ab9 */ /* 0x000fe20000000a00 */
[----:B0-----:R-:W-:Y:S01]  /*249c0*/  IADD3 R28, P1, R41, R36, RZ ;  /* 0x00000024291c7210 */ /* 0x001fe20007f3e0ff */
[----:B------:R-:W-:Y:S01]  /*249d0*/  ULDC.64 UR8, c[0x0][0x228] ;  /* 0x00008a0000087ab9 */ /* 0x000fe20000000a00 */
[----:B------:R-:W-:Y:S01]  /*249e0*/  ISETP.LT.AND P5, PT, R60, UR4, !P2 ;  /* 0x000000043c007c0c */ /* 0x000fe2000d7a1270 */
[----:B------:R-:W-:Y:S01]  /*249f0*/  VIADD R42, R46, 0x3 ;  /* 0x000000032e2a7836 */ /* 0x000fe20000000000 */
[----:B------:R-:W-:Y:S01]  /*24a00*/  SHF.R.S32.HI R41, RZ, 0x1f, R43 ;  /* 0x0000001fff297819 */ /* 0x000fe2000001142b */
[----:B------:R-:W-:Y:S01]  /*24a10*/  IMAD.X R29, R40, 0x1, R37, P1 ;  /* 0x00000001281d7824 */ /* 0x000fe200008e0625 */
[----:B------:R-:W-:Y:S01]  /*24a20*/  IADD3 R30, P6, R43, R0, RZ ;  /* 0x000000002b1e7210 */ /* 0x000fe20007fde0ff */
[----:B------:R-:W-:-:S03]  /*24a30*/  ULDC UR4, c[0x0][0x22c] ;  /* 0x00008b0000047ab9 */ /* 0x000fc60000000800 */
[----:B------:R0:W-:Y:S01]  /*24a40*/  @P4 STG.E.U8 desc[UR6][R28.64], R49 ;  /* 0x000000311c004986 */ /* 0x0001e2000c101106 */
[----:B------:R-:W-:Y:S01]  /*24a50*/  IMAD.X R31, R41, 0x1, R2, P6 ;  /* 0x00000001291f7824 */ /* 0x000fe200030e0602 */
[----:B------:R-:W-:Y:S01]  /*24a60*/  ISETP.LT.AND P4, PT, R48, UR10, !P2 ;  /* 0x0000000a30007c0c */ /* 0x000fe2000d781270 */
[C---:B--2---:R-:W-:Y:S01]  /*24a70*/  VIADD R45, R43.reuse, UR24 ;  /* 0x000000182b2d7c36 */ /* 0x044fe20008000000 */
[----:B------:R-:W-:Y:S02]  /*24a80*/  IADD3 R38, P2, R43, R36, RZ ;  /* 0x000000242b267210 */ /* 0x000fe40007f5e0ff */
[----:B------:R2:W-:Y:S01]  /*24a90*/  @P5 STG.E.U8 desc[UR6][R30.64], R47 ;  /* 0x0000002f1e005986 */ /* 0x0005e2000c101106 */
[----:B------:R-:W-:Y:S01]  /*24aa0*/  ISETP.LT.AND P5, PT, R60, UR8, !P3 ;  /* 0x000000083c007c0c */ /* 0x000fe2000dfa1270 */
[----:B------:R-:W-:Y:S01]  /*24ab0*/  ULDC UR8, c[0x0][0x228] ;  /* 0x00008a0000087ab9 */ /* 0x000fe20000000800 */
[----:B------:R-:W-:Y:S01]  /*24ac0*/  SHF.R.S32.HI R43, RZ, 0x1f, R45 ;  /* 0x0000001fff2b7819 */ /* 0x000fe2000001142d */
[----:B------:R-:W-:Y:S01]  /*24ad0*/  IMAD.X R39, R41, 0x1, R37, P2 ;  /* 0x0000000129277824 */ /* 0x000fe200010e0625 */
[----:B------:R-:W-:-:S02]  /*24ae0*/  IADD3 R40, P6, R45, R0, RZ ;  /* 0x000000002d287210 */ /* 0x000fc40007fde0ff */
[----:B0-----:R-:W-:-:S03]  /*24af0*/  PRMT R49, R8, 0x7773, RZ ;  /* 0x0000777308317816 */ /* 0x001fc600000000ff */
[----:B------:R-:W-:Y:S01]  /*24b00*/  IMAD.X R41, R43, 0x1, R2, P6 ;  /* 0x000000012b297824 */ /* 0x000fe200030e0602 */
[----:B--2---:R-:W-:Y:S01]  /*24b10*/  PRMT R47, R9, 0x7770, RZ ;  /* 0x00007770092f7816 */ /* 0x004fe200000000ff */
[----:B------:R-:W-:Y:S01]  /*24b20*/  @P4 STG.E.U8 desc[UR6][R38.64], R49 ;  /* 0x0000003126004986 */ /* 0x000fe2000c101106 */
[----:B------:R-:W-:Y:S02]  /*24b30*/  ISETP.LT.AND P4, PT, R48, UR14, !P3 ;  /* 0x0000000e30007c0c */ /* 0x000fe4000df81270 */
[----:B------:R-:W-:Y:S01]  /*24b40*/  ISETP.GE.AND P1, PT, R42, UR4, PT ;  /* 0x000000042a007c0c */ /* 0x000fe2000bf26270 */
[----:B------:R-:W-:Y:S01]  /*24b50*/  VIADD R42, R46, 0x4 ;  /* 0x000000042e2a7836 */ /* 0x000fe20000000000 */
[C---:B------:R-:W-:Y:S01]  /*24b60*/  IADD3 R30, P3, R45.reuse, R36, RZ ;  /* 0x000000242d1e7210 */ /* 0x040fe20007f7e0ff */
[----:B------:R-:W-:Y:S01]  /*24b70*/  VIADD R29, R45, UR24 ;  /* 0x000000182d1d7c36 */ /* 0x000fe20008000000 */
[----:B------:R0:W-:Y:S01]  /*24b80*/  @P5 STG.E.U8 desc[UR6][R40.64], R47 ;  /* 0x0000002f28005986 */ /* 0x0001e2000c101106 */
[----:B------:R-:W-:Y:S01]  /*24b90*/  ULDC UR4, c[0x0][0x22c] ;  /* 0x00008b0000047ab9 */ /* 0x000fe20000000800 */
[----:B------:R-:W-:Y:S01]  /*24ba0*/  ISETP.LT.AND P5, PT, R60, UR12, !P1 ;  /* 0x0000000c3c007c0c */ /* 0x000fe2000cfa1270 */
[----:B------:R-:W-:Y:S01]  /*24bb0*/  IMAD.X R31, R43, 0x1, R37, P3 ;  /* 0x000000012b1f7824 */ /* 0x000fe200018e0625 */
[----:B------:R-:W-:Y:S01]  /*24bc0*/  ISETP.GE.AND P2, PT, R42, UR4, PT ;  /* 0x000000042a007c0c */ /* 0x000fe2000bf46270 */
[----:B------:R-:W-:Y:S01]  /*24bd0*/  VIADD R28, R46, 0x5 ;  /* 0x000000052e1c7836 */ /* 0x000fe20000000000 */
[----:B------:R-:W-:Y:S01]  /*24be0*/  SHF.R.S32.HI R8, RZ, 0x1f, R29 ;  /* 0x0000001fff087819 */ /* 0x000fe2000001141d */
[----:B------:R-:W-:Y:S01]  /*24bf0*/  ULDC UR4, c[0x0][0x22c] ;  /* 0x00008b0000047ab9 */ /* 0x000fe20000000800 */
[----:B------:R-:W-:-:S02]  /*24c00*/  IADD3 R42, P6, R29, R0, RZ ;  /* 0x000000001d2a7210 */ /* 0x000fc40007fde0ff */
[C---:B------:R-:W-:Y:S02]  /*24c10*/  PRMT R45, R9.reuse, 0x7771, RZ ;  /* 0x00007771092d7816 */ /* 0x040fe400000000ff */
[----:B0-----:R-:W-:Y:S01]  /*24c20*/  PRMT R41, R9, 0x7772, RZ ;  /* 0x0000777209297816 */ /* 0x001fe200000000ff */
[----:B------:R-:W-:Y:S02]  /*24c30*/  IMAD.X R43, R8, 0x1, R2, P6 ;  /* 0x00000001082b7824 */ /* 0x000fe400030e0602 */
[----:B------:R0:W-:Y:S01]  /*24c40*/  @P4 STG.E.U8 desc[UR6][R30.64], R45 ;  /* 0x0000002d1e004986 */ /* 0x0001e2000c101106 */
[----:B------:R-:W-:Y:S02]  /*24c50*/  ISETP.LT.AND P4, PT, R48, UR18, !P1 ;  /* 0x0000001230007c0c */ /* 0x000fe4000cf81270 */
[----:B------:R-:W-:Y:S01]  /*24c60*/  ISETP.GE.AND P3, PT, R28, UR4, PT ;  /* 0x000000041c007c0c */ /* 0x000fe2000bf66270 */
[C---:B------:R-:W-:Y:S01]  /*24c70*/  VIADD R39, R29.reuse, UR24 ;  /* 0x000000181d277c36 */ /* 0x040fe20008000000 */
[----:B------:R-:W-:Y:S01]  /*24c80*/  IADD3 R28, P1, R29, R36, RZ ;  /* 0x000000241d1c7210 */ /* 0x000fe20007f3e0ff */
[----:B------:R2:W-:Y:S01]  /*24c90*/  @P5 STG.E.U8 desc[UR6][R42.64], R41 ;  /* 0x000000292a005986 */ /* 0x0005e2000c101106 */
[----:B------:R-:W-:Y:S01]  /*24ca0*/  ISETP.LT.AND P5, PT, R60, UR16, !P2 ;  /* 0x000000103c007c0c */ /* 0x000fe2000d7a1270 */
[----:B------:R-:W-:Y:S01]  /*24cb0*/  VIADD R38, R46, 0x6 ;  /* 0x000000062e267836 */ /* 0x000fe20000000000 */
[----:B------:R-:W-:Y:S01]  /*24cc0*/  ULDC UR4, c[0x0][0x22c] ;  /* 0x00008b0000047ab9 */ /* 0x000fe20000000800 */
[----:B------:R-:W-:Y:S01]  /*24cd0*/  IMAD.X R29, R8, 0x1, R37, P1 ;  /* 0x00000001081d7824 */ /* 0x000fe200008e0625 */
[----:B------:R-:W-:-:S02]  /*24ce0*/  IADD3 R8, P6, R39, R0, RZ ;  /* 0x0000000027087210 */ /* 0x000fc40007fde0ff */
[----:B0-----:R-:W-:Y:S02]  /*24cf0*/  SHF.R.S32.HI R31, RZ, 0x1f, R39 ;  /* 0x0000001fff1f7819 */ /* 0x001fe40000011427 */
[----:B------:R-:W-:-:S03]  /*24d00*/  PRMT R45, R9, 0x7773, RZ ;  /* 0x00007773092d7816 */ /* 0x000fc600000000ff */
[--C-:B------:R-:W-:Y:S01]  /*24d10*/  IMAD.X R9, R31, 0x1, R2.reuse, P6 ;  /* 0x000000011f097824 */ /* 0x100fe200030e0602 */
[----:B--2---:R-:W-:Y:S01]  /*24d20*/  PRMT R41, R10, 0x7770, RZ ;  /* 0x000077700a297816 */ /* 0x004fe200000000ff */
[----:B------:R0:W-:Y:S01]  /*24d30*/  @P4 STG.E.U8 desc[UR6][R28.64], R45 ;  /* 0x0000002d1c004986 */ /* 0x0001e2000c101106 */
[----:B------:R-:W-:Y:S02]  /*24d40*/  ISETP.LT.AND P4, PT, R48, UR22, !P2 ;  /* 0x0000001630007c0c */ /* 0x000fe4000d781270 */
[C---:B------:R-:W-:Y:S01]  /*24d50*/  IADD3 R30, P2, R39.reuse, R36, RZ ;  /* 0x00000024271e7210 */ /* 0x040fe20007f5e0ff */
[----:B------:R-:W-:Y:S01]  /*24d60*/  VIADD R39, R39, UR24 ;  /* 0x0000001827277c36 */ /* 0x000fe20008000000 */
[----:B------:R2:W-:Y:S01]  /*24d70*/  @P5 STG.E.U8 desc[UR6][R8.64], R41 ;  /* 0x0000002908005986 */ /* 0x0005e2000c101106 */
[----:B------:R-:W-:Y:S02]  /*24d80*/  ISETP.LT.AND P5, PT, R60, UR20, !P3 ;  /* 0x000000143c007c0c */ /* 0x000fe4000dfa1270 */
[----:B------:R-:W-:Y:S01]  /*24d90*/  ISETP.GE.AND P1, PT, R38, UR4, PT ;  /* 0x0000000426007c0c */ /* 0x000fe2000bf26270 */
[----:B------:R-:W-:Y:S01]  /*24da0*/  VIADD R38, R46, 0x7 ;  /* 0x000000072e267836 */ /* 0x000fe20000000000 */
[----:B------:R-:W-:Y:S01]  /*24db0*/  PRMT R43, R10, 0x7771, RZ ;  /* 0x000077710a2b7816 */ /* 0x000fe200000000ff */
[----:B------:R-:W-:Y:S01]  /*24dc0*/  IMAD.X R31, R31, 0x1, R37, P2 ;  /* 0x000000011f1f7824 */ /* 0x000fe200010e0625 */
[----:B0-----:R-:W-:Y:S01]  /*24dd0*/  SHF.R.S32.HI R29, RZ, 0x1f, R39 ;  /* 0x0000001fff1d7819 */ /* 0x001fe20000011427 */
[----:B------:R-:W-:Y:S01]  /*24de0*/  ULDC UR4, c[0x0][0x22c] ;  /* 0x00008b0000047ab9 */ /* 0x000fe20000000800 */
[----:B------:R-:W-:Y:S01]  /*24df0*/  VIADD R28, R46, 0x8 ;  /* 0x000000082e1c7836 */ /* 0x000fe20000000000 */
[----:B--2---:R-:W-:Y:S01]  /*24e00*/  IADD3 R8, P6, R39, R0, RZ ;  /* 0x0000000027087210 */ /* 0x004fe20007fde0ff */
[----:B------:R0:W-:Y:S01]  /*24e10*/  @P4 STG.E.U8 desc[UR6][R30.64], R43 ;  /* 0x0000002b1e004986 */ /* 0x0001e2000c101106 */
[----:B------:R-:W-:Y:S01]  /*24e20*/  ISETP.GE.AND P2, PT, R38, UR4, PT ;  /* 0x0000000426007c0c */ /* 0x000fe2000bf46270 */
[----:B------:R-:W-:Y:S01]  /*24e30*/  ULDC UR4, c[0x0][0x22c] ;  /* 0x00008b0000047ab9 */ /* 0x000fe20000000800 */
[----:B------:R-:W-:Y:S01]  /*24e40*/  PRMT R41, R10, 0x7772, RZ ;  /* 0x000077720a297816 */ /* 0x000fe200000000ff */
[----:B------:R-:W-:Y:S01]  /*24e50*/  IMAD.X R9, R29, 0x1, R2, P6 ;  /* 0x000000011d097824 */ /* 0x000fe200030e0602 */
[----:B------:R-:W-:-:S02]  /*24e60*/  ISETP.LT.AND P4, PT, R48, UR26, !P3 ;  /* 0x0000001a30007c0c */ /* 0x000fc4000df81270 */
[----:B------:R-:W-:Y:S01]  /*24e70*/  ISETP.GE.AND P3, PT, R28, UR4, PT ;  /* 0x000000041c007c0c */ /* 0x000fe2000bf66270 */
[----:B------:R-:W-:Y:S01]  /*24e80*/  VIADD R38, R46, 0x9 ;  /* 0x000000092e267836 */ /* 0x000fe20000000000 */
[C---:B------:R-:W-:Y:S01]  /*24e90*/  IADD3 R28, P6, R39.reuse, R36, RZ ;  /* 0x00000024271c7210 */ /* 0x040fe20007fde0ff */
[----:B------:R-:W-:Y:S01]  /*24ea0*/  VIADD R39, R39, UR24 ;  /* 0x0000001827277c36 */ /* 0x000fe20008000000 */
[----:B------:R2:W-:Y:S01]  /*24eb0*/  @P5 STG.E.U8 desc[UR6][R8.64], R41 ;  /* 0x0000002908005986 */ /* 0x0005e2000c101106 */
[----:B------:R-:W-:Y:S01]  /*24ec0*/  ISETP.LT.AND P5, PT, R60, UR28, !P1 ;  /* 0x0000001c3c007c0c */ /* 0x000fe2000cfa1270 */
[----:B------:R-:W-:Y:S01]  /*24ed0*/  ULDC UR4, c[0x0][0x22c] ;  /* 0x00008b0000047ab9 */ /* 0x000fe20000000800 */
[----:B------:R-:W-:Y:S01]  /*24ee0*/  IMAD.X R29, R29, 0x1, R37, P6 ;  /* 0x000000011d1d7824 */ /* 0x000fe200030e0625 */
[----:B0-----:R-:W-:Y:S02]  /*24ef0*/  PRMT R43, R10, 0x7773, RZ ;  /* 0x000077730a2b7816 */ /* 0x001fe400000000ff */
[----:B------:R-:W-:-:S02]  /*24f00*/  SHF.R.S32.HI R10, RZ, 0x1f, R39 ;  /* 0x0000001fff0a7819 */ /* 0x000fc40000011427 */
[----:B------:R-:W-:Y:S01]  /*24f10*/  IADD3 R30, P6, R39, R0, RZ ;  /* 0x00000000271e7210 */ /* 0x000fe20007fde0ff */
[----:B------:R0:W-:Y:S01]  /*24f20*/  @P4 STG.E.U8 desc[UR6][R28.64], R43 ;  /* 0x0000002b1c004986 */ /* 0x0001e2000c101106 */
[----:B--2---:R-:W-:-:S03]  /*24f30*/  PRMT R41, R11, 0x7770, RZ ;  /* 0x000077700b297816 */ /* 0x004fc600000000ff */
[----:B------:R-:W-:Y:S01]  /*24f40*/  IMAD.X R31, R10, 0x1, R2, P6 ;  /* 0x000000010a1f7824 */ /* 0x000fe200030e0602 */
[----:B------:R-:W-:Y:S01]  /*24f50*/  ISETP.GE.AND P4, PT, R38, UR4, PT ;  /* 0x0000000426007c0c */ /* 0x000fe2000bf86270 */
[----:B------:R-:W-:Y:S01]  /*24f60*/  ULDC UR4, c[0x0][0x228] ;  /* 0x00008a0000047ab9 */ /* 0x000fe20000000800 */
[C---:B------:R-:W-:Y:S01]  /*24f70*/  IADD3 R8, P6, R39.reuse, R36, RZ ;  /* 0x0000002427087210 */ /* 0x040fe20007fde0ff */
[----:B------:R-:W-:Y:S01]  /*24f80*/  VIADD R39, R39, UR24 ;  /* 0x0000001827277c36 */ /* 0x000fe20008000000 */
[----:B------:R-:W-:Y:S01]  /*24f90*/  ISETP.LT.AND P1, PT, R48, UR30, !P1 ;  /* 0x0000001e30007c0c */ /* 0x000fe2000cf21270 */
[----:B------:R2:W-:Y:S01]  /*24fa0*/  @P5 STG.E.U8 desc[UR6][R30.64], R41 ;  /* 0x000000291e005986 */ /* 0x0005e2000c101106 */
[----:B------:R-:W-:Y:S01]  /*24fb0*/  ISETP.LT.AND P5, PT, R60, UR4, !P2 ;  /* 0x000000043c007c0c */ /* 0x000fe2000d7a1270 */
[----:B------:R-:W-:Y:S01]  /*24fc0*/  IMAD.X R9, R10, 0x1, R37, P6 ;  /* 0x000000010a097824 */ /* 0x000fe200030e0625 */
[----:B0-----:R-:W-:Y:S01]  /*24fd0*/  SHF.R.S32.HI R29, RZ, 0x1f, R39 ;  /* 0x0000001fff1d7819 */ /* 0x001fe20000011427 */
[----:B------:R-:W-:Y:S01]  /*24fe0*/  ULDC UR4, c[0x0][0x228] ;  /* 0x00008a0000047ab9 */ /* 0x000fe20000000800 */
[----:B------:R-:W-:-:S02]  /*24ff0*/  IADD3 R10, P6, R39, R0, RZ ;  /* 0x00000000270a7210 */ /* 0x000fc40007fde0ff */
[C---:B------:R-:W-:Y:S02]  /*25000*/  PRMT R47, R11.reuse, 0x7771, RZ ;  /* 0x000077710b2f7816 */ /* 0x040fe400000000ff */
[C---:B------:R-:W-:Y:S02]  /*25010*/  PRMT R43, R11.reuse, 0x7773, RZ ;  /* 0x000077730b2b7816 */ /* 0x040fe400000000ff */
[----:B------:R-:W-:Y:S01]  /*25020*/  PRMT R45, R11, 0x7772, RZ ;  /* 0x000077720b2d7816 */ /* 0x000fe200000000ff */
[----:B------:R-:W-:Y:S01]  /*25030*/  IMAD.X R11, R29, 0x1, R2, P6 ;  /* 0x000000011d0b7824 */ /* 0x000fe200030e0602 */
[----:B------:R-:W-:Y:S01]  /*25040*/  ISETP.LT.AND P2, PT, R48, UR4, !P2 ;  /* 0x0000000430007c0c */ /* 0x000fe2000d741270 */
[C---:B--2---:R-:W-:Y:S01]  /*25050*/  VIADD R41, R39.reuse, UR24 ;  /* 0x0000001827297c36 */ /* 0x044fe20008000000 */
[----:B------:R0:W-:Y:S01]  /*25060*/  @P1 STG.E.U8 desc[UR6][R8.64], R47 ;  /* 0x0000002f08001986 */ /* 0x0001e2000c101106 */
[----:B------:R-:W-:Y:S01]  /*25070*/  ISETP.LT.AND P6, PT, R60, UR8, !P3 ;  /* 0x000000083c007c0c */ /* 0x000fe2000dfc1270 */
[----:B------:R-:W-:Y:S01]  /*25080*/  ULDC UR4, c[0x0][0x22c] ;  /* 0x00008b0000047ab9 */ /* 0x000fe20000000800 */
[----:B------:R-:W-:Y:S01]  /*25090*/  IADD3 R28, P1, R39, R36, RZ ;  /* 0x00000024271c7210 */ /* 0x000fe20007f3e0ff */
[----:B------:R2:W-:Y:S01]  /*250a0*/  @P5 STG.E.U8 desc[UR6][R10.64], R45 ;  /* 0x0000002d0a005986 */ /* 0x0005e2000c101106 */
[----:B------:R-:W-:Y:S01]  /*250b0*/  SHF.R.S32.HI R38, RZ, 0x1f, R41 ;  /* 0x0000001fff267819 */ /* 0x000fe20000011429 */
[----:B------:R-:W-:Y:S01]  /*250c0*/  ULDC UR8, c[0x0][0x228] ;  /* 0x00008a0000087ab9 */ /* 0x000fe20000000800 */
[----:B------:R-:W-:Y:S01]  /*250d0*/  IADD3 R30, P5, R41, R0, RZ ;  /* 0x00000000291e7210 */ /* 0x000fe20007fbe0ff */
[----:B------:R-:W-:-:S02]  /*250e0*/  IMAD.X R29, R29, 0x1, R37, P1 ;  /* 0x000000011d1d7824 */ /* 0x000fc400008e0625 */
[----:B0-----:R-:W-:Y:S01]  /*250f0*/  VIADD R8, R46, 0xa ;  /* 0x0000000a2e087836 */ /* 0x001fe20000000000 */
[----:B------:R-:W-:Y:S01]  /*25100*/  PRMT R47, R24, 0x7770, RZ ;  /* 0x00007770182f7816 */ /* 0x000fe200000000ff */
[----:B------:R-:W-:-:S03]  /*25110*/  IMAD.X R31, R38, 0x1, R2, P5 ;  /* 0x00000001261f7824 */ /* 0x000fc600028e0602 */
[----:B------:R-:W-:Y:S01]  /*25120*/  ISETP.GE.AND P1, PT, R8, UR4, PT ;  /* 0x0000000408007c0c */ /* 0x000fe2000bf26270 */
[----:B------:R-:W-:Y:S01]  /*25130*/  ULDC UR4, c[0x0][0x228] ;  /* 0x00008a0000047ab9 */ /* 0x000fe20000000800 */
[C---:B------:R-:W-:Y:S01]  /*25140*/  VIADD R39, R41.reuse, UR24 ;  /* 0x0000001829277c36 */ /* 0x040fe20008000000 */
[----:B------:R-:W-:Y:S01]  /*25150*/  ISETP.LT.AND P3, PT, R48, UR4, !P3 ;  /* 0x0000000430007c0c */ /* 0x000fe2000df61270 */
[----:B------:R0:W-:Y:S01]  /*25160*/  @P2 STG.E.U8 desc[UR6][R28.64], R43 ;  /* 0x0000002b1c002986 */ /* 0x0001e2000c101106 */
[----:B------:R-:W-:Y:S01]  /*25170*/  ISETP.LT.AND P5, PT, R60, UR8, !P4 ;  /* 0x000000083c007c0c */ /* 0x000fe2000e7a1270 */
[----:B------:R-:W-:Y:S01]  /*25180*/  VIADD R42, R46, 0xb ;  /* 0x0000000b2e2a7836 */ /* 0x000fe20000000000 */
[----:B------:R-:W-:Y:S01]  /*25190*/  IADD3 R8, P2, R41, R36, RZ ;  /* 0x0000002429087210 */ /* 0x000fe20007f5e0ff */
[----:B------:R3:W-:Y:S01]  /*251a0*/  @P6 STG.E.U8 desc[UR6][R30.64], R47 ;  /* 0x0000002f1e006986 */ /* 0x0007e2000c101106 */
[----:B------:R-:W-:Y:S01]  /*251b0*/  SHF.R.S32.HI R40, RZ, 0x1f, R39 ;  /* 0x0000001fff287819 */ /* 0x000fe20000011427 */
[----:B------:R-:W-:Y:S01]  /*251c0*/  ULDC UR4, c[0x0][0x22c] ;  /* 0x00008b0000047ab9 */ /* 0x000fe20000000800 */
[----:B--2---:R-:W-:Y:S01]  /*251d0*/  IADD3 R10, P6, R39, R0, RZ ;  /* 0x00000000270a7210 */ /* 0x004fe20007fde0ff */
[----:B------:R-:W-:Y:S01]  /*251e0*/  IMAD.X R9, R38, 0x1, R37, P2 ;  /* 0x0000000126097824 */ /* 0x000fe200010e0625 */
[----:B------:R-:W-:Y:S01]  /*251f0*/  PRMT R45, R24, 0x7771, RZ ;  /* 0x00007771182d7816 */ /* 0x000fe200000000ff */
[----:B------:R-:W-:Y:S01]  /*25200*/  ULDC UR8, c[0x0][0x228] ;  /* 0x00008a0000087ab9 */ /* 0x000fe20000000800 */
[----:B------:R-:W-:Y:S01]  /*25210*/  ISETP.GE.AND P2, PT, R42, UR4, PT ;  /* 0x000000042a007c0c */ /* 0x000fe2000bf46270 */
[----:B------:R-:W-:Y:S01]  /*25220*/  IMAD.X R11, R40, 0x1, R2, P6 ;  /* 0x00000001280b7824 */ /* 0x000fe200030e0602 */
[----:B0-----:R-:W-:Y:S01]  /*25230*/  PRMT R43, R24, 0x7772, RZ ;  /* 0x00007772182b7816 */ /* 0x001fe200000000ff */
[----:B------:R-:W-:-:S02]  /*25240*/  ULDC UR4, c[0x0][0x228] ;  /* 0x00008a0000047ab9 */ /* 0x000fc40000000800 */
[----:B------:R-:W-:Y:S01]  /*25250*/  ISETP.LT.AND P4, PT, R48, UR4, !P4 ;  /* 0x0000000430007c0c */ /* 0x000fe2000e781270 */
[----:B------:R0:W-:Y:S01]  /*25260*/  @P3 STG.E.U8 desc[UR6][R8.64], R45 ;  /* 0x0000002d08003986 */ /* 0x0001e2000c101106 */
[C---:B------:R-:W-:Y:S01]  /*25270*/  VIADD R41, R39.reuse, UR24 ;  /* 0x0000001827297c36 */ /* 0x040fe20008000000 */
[----:B------:R-:W-:Y:S01]  /*25280*/  IADD3 R28, P3, R39, R36, RZ ;  /* 0x00000024271c7210 */ /* 0x000fe20007f7e0ff */
[----:B------:R-:W-:Y:S01]  /*25290*/  VIADD R42, R46, 0xc ;  /* 0x0000000c2e2a7836 */ /* 0x000fe20000000000 */
[----:B------:R2:W-:Y:S01]  /*252a0*/  @P5 STG.E.U8 desc[UR6][R10.64], R43 ;  /* 0x0000002b0a005986 */ /* 0x0005e2000c101106 */
[----:B------:R-:W-:Y:S01]  /*252b0*/  ISETP.LT.AND P5, PT, R60, UR8, !P1 ;  /* 0x000000083c007c0c */ /* 0x000fe2000cfa1270 */
[----:B------:R-:W-:Y:S01]  /*252c0*/  ULDC UR4, c[0x0][0x22c] ;  /* 0x00008b0000047ab9 */ /* 0x000fe20000000800 */
[----:B------:R-:W-:Y:S01]  /*252d0*/  SHF.R.S32.HI R38, RZ, 0x1f, R41 ;  /* 0x0000001fff267819 */ /* 0x000fe20000011429 */
[----:B------:R-:W-:Y:S01]  /*252e0*/  IMAD.X R29, R40, 0x1, R37, P3 ;  /* 0x00000001281d7824 */ /* 0x000fe200018e0625 */
[----:B---3--:R-:W-:Y:S01]  /*252f0*/  IADD3 R30, P6, R41, R0, RZ ;  /* 0x00000000291e7210 */ /* 0x008fe20007fde0ff */
[----:B------:R-:W-:Y:S01]  /*25300*/  ULDC UR8, c[0x0][0x228] ;  /* 0x00008a0000087ab9 */ /* 0x000fe20000000800 */
[----:B0-----:R-:W-:-:S02]  /*25310*/  PRMT R45, R24, 0x7773, RZ ;  /* 0x00007773182d7816 */ /* 0x001fc400000000ff */
[----:B------:R-:W-:Y:S01]  /*25320*/  ISETP.GE.AND P3, PT, R42, UR4, PT ;  /* 0x000000042a007c0c */ /* 0x000fe2000bf66270 */
[----:B------:R-:W-:Y:S01]  /*25330*/  IMAD.X R31, R38, 0x1, R2, P6 ;  /* 0x00000001261f7824 */ /* 0x000fe200030e0602 */
[----:B--2---:R-:W-:Y:S01]  /*25340*/  PRMT R43, R25, 0x7770, RZ ;  /* 0x00007770192b7816 */ /* 0x004fe200000000ff */
[----:B------:R-:W-:Y:S01]  /*25350*/  ULDC UR4, c[0x0][0x228] ;  /* 0x00008a0000047ab9 */ /* 0x000fe20000000800 */
[----:B------:R-:W-:Y:S01]  /*25360*/  @P4 STG.E.U8 desc[UR6][R28.64], R45 ;  /* 0x0000002d1c004986 */ /* 0x000fe2000c101106 */
[----:B------:R-:W-:Y:S01]  /*25370*/  ISETP.LT.AND P4, PT, R48, UR4, !P1 ;  /* 0x0000000430007c0c */ /* 0x000fe2000cf81270 */
[C---:B------:R-:W-:Y:S01]  /*25380*/  VIADD R39, R41.reuse, UR24 ;  /* 0x0000001829277c36 */ /* 0x040fe20008000000 */
[----:B------:R-:W-:Y:S01]  /*25390*/  IADD3 R8, P1, R41, R36, RZ ;  /* 0x0000002429087210 */ /* 0x000fe20007f3e0ff */
[----:B------:R0:W-:Y:S01]  /*253a0*/  @P5 STG.E.U8 desc[UR6][R30.64], R43 ;  /* 0x0000002b1e005986 */ /* 0x0001e2000c101106 */
[----:B------:R-:W-:Y:S01]  /*253b0*/  ISETP.LT.AND P5, PT, R60, UR8, !P2 ;  /* 0x000000083c007c0c */ /* 0x000fe2000d7a1270 */
[----:B------:R-:W-:Y:S01]  /*253c0*/  VIADD R24, R46, 0xd ;  /* 0x0000000d2e187836 */ /* 0x000fe20000000000 */
[----:B------:R-:W-:Y:S01]  /*253d0*/  SHF.R.S32.HI R40, RZ, 0x1f, R39 ;  /* 0x0000001fff287819 */ /* 0x000fe20000011427 */
[----:B------:R-:W-:Y:S01]  /*253e0*/  IMAD.X R9, R38, 0x1, R37, P1 ;  /* 0x0000000126097824 */ /* 0x000fe200008e0625 */
[----:B------:R-:W-:Y:S01]  /*253f0*/  IADD3 R10, P6, R39, R0, RZ ;  /* 0x00000000270a7210 */ /* 0x000fe20007fde0ff */
[----:B------:R-:W-:Y:S01]  /*25400*/  ULDC UR4, c[0x0][0x22c] ;  /* 0x00008b0000047ab9 */ /* 0x000fe20000000800 */
[----:B------:R-:W-:Y:S01]  /*25410*/  PRMT R41, R25, 0x7772, RZ ;  /* 0x0000777219297816 */ /* 0x000fe200000000ff */
[----:B------:R-:W-:Y:S01]  /*25420*/  ULDC UR8, c[0x0][0x228] ;  /* 0x00008a0000087ab9 */ /* 0x000fe20000000800 */
[----:B------:R-:W-:-:S02]  /*25430*/  ISETP.GE.AND P1, PT, R24, UR4, PT ;  /* 0x0000000418007c0c */ /* 0x000fc4000bf26270 */
[----:B0-----:R-:W-:Y:S01]  /*25440*/  PRMT R43, R25, 0x7771, RZ ;  /* 0x00007771192b7816 */ /* 0x001fe200000000ff */
[----:B------:R-:W-:Y:S01]  /*25450*/  IMAD.X R11, R40, 0x1, R2, P6 ;  /* 0x00000001280b7824 */ /* 0x000fe200030e0602 */
[----:B------:R-:W-:-:S03]  /*25460*/  ULDC UR4, c[0x0][0x228] ;  /* 0x00008a0000047ab9 */ /* 0x000fc60000000800 */
        /* <DEDUP_REMOVED lines=8> */
[--C-:B------:R-:W-:Y:S01]  /*254f0*/  IMAD.X R29, R40, 0x1, R37.reuse, P2 ;  /* 0x00000001281d7824 */ /* 0x100fe200010e0625 */
[----:B------:R-:W-:Y:S01]  /*25500*/  IADD3 R24, P6, R31, R0, RZ ;  /* 0x000000001f187210 */ /* 0x000fe20007fde0ff */
[----:B------:R-:W-:Y:S01]  /*25510*/  ULDC UR4, c[0x0][0x22c] ;  /* 0x00008b0000047ab9 */ /* 0x000fe20000000800 */
[----:B------:R-:W-:Y:S01]  /*25520*/  PRMT R39, R25, 0x7773, RZ ;  /* 0x0000777319277816 */ /* 0x000fe200000000ff */
[----:B------:R-:W-:Y:S01]  /*25530*/  ULDC UR8, c[0x0][0x228] ;  /* 0x00008a0000087ab9 */ /* 0x000fe20000000800 */
[----:B------:R-:W-:Y:S01]  /*25540*/  ISETP.GE.AND P2, PT, R38, UR4, PT ;  /* 0x0000000426007c0c */ /* 0x000fe2000bf46270 */
[----:B------:R-:W-:Y:S01]  /*25550*/  IMAD.X R25, R30, 0x1, R2, P6 ;  /* 0x000000011e197824 */ /* 0x000fe200030e0602 */
[----:B------:R-:W-:Y:S01]  /*25560*/  ULDC UR4, c[0x0][0x228] ;  /* 0x00008a0000047ab9 */ /* 0x000fe20000000800 */
[----:B0-----:R-:W-:Y:S01]  /*25570*/  PRMT R11, R26, 0x7770, RZ ;  /* 0x000077701a0b7816 */ /* 0x001fe200000000ff */
[----:B------:R0:W-:Y:S01]  /*25580*/  @P4 STG.E.U8 desc[UR6][R28.64], R39 ;  /* 0x000000271c004986 */ /* 0x0001e2000c101106 */
[----:B------:R-:W-:Y:S01]  /*25590*/  ISETP.LT.AND P4, PT, R48, UR4, !P3 ;  /* 0x0000000430007c0c */ /* 0x000fe2000df81270 */
[----:B------:R-:W-:Y:S01]  /*255a0*/  VIADD R38, R46, 0xf ;  /* 0x0000000f2e267836 */ /* 0x000fe20000000000 */
[C---:B------:R-:W-:Y:S01]  /*255b0*/  IADD3 R8, P3, R31.reuse, R36, RZ ;  /* 0x000000241f087210 */ /* 0x040fe20007f7e0ff */
[----:B------:R-:W-:Y:S01]  /*255c0*/  VIADD R31, R31, UR24 ;  /* 0x000000181f1f7c36 */ /* 0x000fe20008000000 */
[----:B------:R2:W-:Y:S01]  /*255d0*/  @P5 STG.E.U8 desc[UR6][R24.64], R11 ;  /* 0x0000000b18005986 */ /* 0x0005e2000c101106 */
[----:B------:R-:W-:Y:S01]  /*255e0*/  ISETP.LT.AND P5, PT, R60, UR8, !P1 ;  /* 0x000000083c007c0c */ /* 0x000fe2000cfa1270 */
[----:B------:R-:W-:Y:S01]  /*255f0*/  ULDC UR4, c[0x0][0x22c] ;  /* 0x00008b0000047ab9 */ /* 0x000fe20000000800 */
[----:B------:R-:W-:Y:S01]  /*25600*/  IMAD.X R9, R30, 0x1, R37, P3 ;  /* 0x000000011e097824 */ /* 0x000fe200018e0625 */
[----:B------:R-:W-:Y:S01]  /*25610*/  IADD3 R10, P6, R31, R0, RZ ;  /* 0x000000001f0a7210 */ /* 0x000fe20007fde0ff */
[----:B------:R-:W-:Y:S01]  /*25620*/  ULDC UR8, c[0x0][0x228] ;  /* 0x00008a0000087ab9 */ /* 0x000fe20000000800 */
[----:B------:R-:W-:-:S02]  /*25630*/  PRMT R41, R26, 0x7771, RZ ;  /* 0x000077711a297816 */ /* 0x000fc400000000ff */
[----:B0-----:R-:W-:Y:S02]  /*25640*/  SHF.R.S32.HI R28, RZ, 0x1f, R31 ;  /* 0x0000001fff1c7819 */ /* 0x001fe4000001141f */
[----:B------:R-:W-:Y:S01]  /*25650*/  ISETP.GE.AND P3, PT, R38, UR4, PT ;  /* 0x0000000426007c0c */ /* 0x000fe2000bf66270 */
[----:B------:R-:W-:Y:S01]  /*25660*/  ULDC UR4, c[0x0][0x228] ;  /* 0x00008a0000047ab9 */ /* 0x000fe20000000800 */
[----:B------:R-:W-:Y:S01]  /*25670*/  PRMT R29, R26, 0x7772, RZ ;  /* 0x000077721a1d7816 */ /* 0x000fe200000000ff */
[----:B--2---:R-:W-:Y:S01]  /*25680*/  IMAD.X R11, R28, 0x1, R2, P6 ;  /* 0x000000011c0b7824 */ /* 0x004fe200030e0602 */
        /* <DEDUP_REMOVED lines=8> */
[----:B------:R-:W-:Y:S01]  /*25710*/  PRMT R39, R26, 0x7773, RZ ;  /* 0x000077731a277816 */ /* 0x000fe200000000ff */
[----:B------:R-:W-:Y:S01]  /*25720*/  IMAD.X R25, R28, 0x1, R37, P1 ;  /* 0x000000011c197824 */ /* 0x000fe200008e0625 */
[----:B------:R-:W-:Y:S01]  /*25730*/  SHF.R.S32.HI R26, RZ, 0x1f, R31 ;  /* 0x0000001fff1a7819 */ /* 0x000fe2000001141f */
[----:B------:R-:W-:Y:S01]  /*25740*/  ULDC UR8, c[0x0][0x228] ;  /* 0x00008a0000087ab9 */ /* 0x000fe20000000800 */
[----:B0-----:R-:W-:-:S02]  /*25750*/  IADD3 R8, P6, R31, R0, RZ ;  /* 0x000000001f087210 */ /* 0x001fc40007fde0ff */
[----:B------:R-:W-:Y:S01]  /*25760*/  ISETP.GE.AND P1, PT, R30, UR4, PT ;  /* 0x000000041e007c0c */ /* 0x000fe2000bf26270 */
[----:B------:R-:W-:Y:S01]  /*25770*/  ULDC UR4, c[0x0][0x22c] ;  /* 0x00008b0000047ab9 */ /* 0x000fe20000000800 */
[----:B--2---:R-:W-:Y:S01]  /*25780*/  VIADD R10, R46, 0x11 ;  /* 0x000000112e0a7836 */ /* 0x004fe20000000000 */
[----:B------:R-:W-:Y:S01]  /*25790*/  PRMT R29, R27, 0x7770, RZ ;  /* 0x000077701b1d7816 */ /* 0x000fe200000000ff */
[----:B------:R-:W-:Y:S01]  /*257a0*/  IMAD.X R9, R26, 0x1, R2, P6 ;  /* 0x000000011a097824 */ /* 0x000fe200030e0602 */
[----:B------:R0:W-:Y:S01]  /*257b0*/  @P4 STG.E.U8 desc[UR6][R24.64], R39 ;  /* 0x0000002718004986 */ /* 0x0001e2000c101106 */
[----:B------:R-:W-:Y:S01]  /*257c0*/  ISETP.LT.AND P2, PT, R48, UR8, !P2 ;  /* 0x0000000830007c0c */ /* 0x000fe2000d741270 */
[----:B------:R-:W-:Y:S01]  /*257d0*/  ULDC UR8, c[0x0][0x228] ;  /* 0x00008a0000087ab9 */ /* 0x000fe20000000800 */
[----:B------:R-:W-:Y:S01]  /*257e0*/  ISETP.GE.AND P4, PT, R10, UR4, PT ;  /* 0x000000040a007c0c */ /* 0x000fe2000bf86270 */
[----:B------:R-:W-:Y:S01]  /*257f0*/  ULDC UR4, c[0x0][0x228] ;  /* 0x00008a0000047ab9 */ /* 0x000fe20000000800 */
[C---:B------:R-:W-:Y:S01]  /*25800*/  IADD3 R10, P6, R31.reuse, R36, RZ ;  /* 0x000000241f0a7210 */ /* 0x040fe20007fde0ff */
[----:B------:R-:W-:Y:S01]  /*25810*/  VIADD R31, R31, UR24 ;  /* 0x000000181f1f7c36 */ /* 0x000fe20008000000 */
[----:B------:R2:W-:Y:S01]  /*25820*/  @P5 STG.E.U8 desc[UR6][R8.64], R29 ;  /* 0x0000001d08005986 */ /* 0x0005e2000c101106 */
[----:B------:R-:W-:Y:S01]  /*25830*/  ISETP.LT.AND P5, PT, R60, UR4, !P3 ;  /* 0x000000043c007c0c */ /* 0x000fe2000dfa1270 */
[----:B------:R-:W-:Y:S01]  /*25840*/  ULDC UR4, c[0x0][0x228] ;  /* 0x00008a0000047ab9 */ /* 0x000fe20000000800 */
[----:B------:R-:W-:Y:S01]  /*25850*/  IMAD.X R11, R26, 0x1, R37, P6 ;  /* 0x000000011a0b7824 */ /* 0x000fe200030e0625 */
[----:B------:R-:W-:-:S02]  /*25860*/  PRMT R43, R27, 0x7771, RZ ;  /* 0x000077711b2b7816 */ /* 0x000fc400000000ff */
[C---:B0-----:R-:W-:Y:S02]  /*25870*/  PRMT R39, R27.reuse, 0x7773, RZ ;  /* 0x000077731b277816 */ /* 0x041fe400000000ff */
[----:B------:R-:W-:Y:S02]  /*25880*/  PRMT R41, R27, 0x7772, RZ ;  /* 0x000077721b297816 */ /* 0x000fe400000000ff */
[----:B------:R-:W-:Y:S02]  /*25890*/  SHF.R.S32.HI R27, RZ, 0x1f, R31 ;  /* 0x0000001fff1b7819 */ /* 0x000fe4000001141f */
[C---:B------:R-:W-:Y:S02]  /*258a0*/  IADD3 R24, P6, R31.reuse, R0, RZ ;  /* 0x000000001f187210 */ /* 0x040fe40007fde0ff */
[----:B------:R-:W-:Y:S01]  /*258b0*/  ISETP.LT.AND P3, PT, R48, UR4, !P3 ;  /* 0x0000000430007c0c */ /* 0x000fe2000df61270 */
[----:B------:R0:W-:Y:S01]  /*258c0*/  @P2 STG.E.U8 desc[UR6][R10.64], R43 ;  /* 0x0000002b0a002986 */ /* 0x0001e2000c101106 */
[----:B--2---:R-:W-:-:S02]  /*258d0*/  VIADD R29, R31, UR24 ;  /* 0x000000181f1d7c36 */ /* 0x004fc40008000000 */
[--C-:B------:R-:W-:Y:S01]  /*258e0*/  IMAD.X R25, R27, 0x1, R2.reuse, P6 ;  /* 0x000000011b197824 */ /* 0x100fe200030e0602 */
[----:B------:R-:W-:Y:S01]  /*258f0*/  IADD3 R8, P2, R31, R36, RZ ;  /* 0x000000241f087210 */ /* 0x000fe20007f5e0ff */
[----:B------:R-:W-:Y:S01]  /*25900*/  ULDC UR4, c[0x0][0x22c] ;  /* 0x00008b0000047ab9 */ /* 0x000fe20000000800 */
[----:B------:R-:W-:Y:S01]  /*25910*/  ISETP.LT.AND P6, PT, R60, UR8, !P1 ;  /* 0x000000083c007c0c */ /* 0x000fe2000cfc1270 */
[----:B------:R-:W-:Y:S01]  /*25920*/  ULDC UR8, c[0x0][0x228] ;  /* 0x00008a0000087ab9 */ /* 0x000fe20000000800 */
[----:B------:R2:W-:Y:S01]  /*25930*/  @P5 STG.E.U8 desc[UR6][R24.64], R41 ;  /* 0x0000002918005986 */ /* 0x0005e2000c101106 */
[----:B------:R-:W-:Y:S01]  /*25940*/  SHF.R.S32.HI R28, RZ, 0x1f, R29 ;  /* 0x0000001fff1c7819 */ /* 0x000fe2000001141d */
[----:B------:R-:W-:Y:S01]  /*25950*/  IMAD.X R9, R27, 0x1, R37, P2 ;  /* 0x000000011b097824 */ /* 0x000fe200010e0625 */
[C---:B------:R-:W-:Y:S01]  /*25960*/  IADD3 R26, P5, R29.reuse, R0, RZ ;  /* 0x000000001d1a7210 */ /* 0x040fe20007fbe0ff */
[----:B0-----:R-:W-:Y:S01]  /*25970*/  VIADD R10, R46, 0x12 ;  /* 0x000000122e0a7836 */ /* 0x001fe20000000000 */
[----:B------:R-:W-:Y:S01]  /*25980*/  PRMT R43, R20, 0x7770, RZ ;  /* 0x00007770142b7816 */ /* 0x000fe200000000ff */
[C---:B------:R-:W-:Y:S01]  /*25990*/  VIADD R31, R29.reuse, UR24 ;  /* 0x000000181d1f7c36 */ /* 0x040fe20008000000 */
[----:B------:R0:W-:Y:S01]  /*259a0*/  @P3 STG.E.U8 desc[UR6][R8.64], R39 ;  /* 0x0000002708003986 */ /* 0x0001e2000c101106 */
[----:B------:R-:W-:Y:S01]  /*259b0*/  IMAD.X R27, R28, 0x1, R2, P5 ;  /* 0x000000011c1b7824 */ /* 0x000fe200028e0602 */
[----:B------:R-:W-:Y:S01]  /*259c0*/  ISETP.GE.AND P2, PT, R10, UR4, PT ;  /* 0x000000040a007c0c */ /* 0x000fe2000bf46270 */
[----:B------:R-:W-:Y:S01]  /*259d0*/  ULDC UR4, c[0x0][0x228] ;  /* 0x00008a0000047ab9 */ /* 0x000fe20000000800 */
[----:B------:R-:W-:Y:S01]  /*259e0*/  ISETP.LT.AND P5, PT, R60, UR8, !P4 ;  /* 0x000000083c007c0c */ /* 0x000fe2000e7a1270 */
[----:B------:R-:W-:Y:S01]  /*259f0*/  VIADD R38, R46, 0x13 ;  /* 0x000000132e267836 */ /* 0x000fe20000000000 */
[----:B------:R-:W-:Y:S01]  /*25a00*/  ISETP.LT.AND P3, PT, R48, UR4, !P1 ;  /* 0x0000000430007c0c */ /* 0x000fe2000cf61270 */
[----:B------:R3:W-:Y:S01]  /*25a10*/  @P6 STG.E.U8 desc[UR6][R26.64], R43 ;  /* 0x0000002b1a006986 */ /* 0x0007e2000c101106 */
[----:B------:R-:W-:Y:S01]  /*25a20*/  IADD3 R10, P1, R29, R36, RZ ;  /* 0x000000241d0a7210 */ /* 0x000fe20007f3e0ff */
[----:B------:R-:W-:Y:S01]  /*25a30*/  ULDC UR4, c[0x0][0x22c] ;  /* 0x00008b0000047ab9 */ /* 0x000fe20000000800 */
[----:B------:R-:W-:Y:S01]  /*25a40*/  SHF.R.S32.HI R30, RZ, 0x1f, R31 ;  /* 0x0000001fff1e7819 */ /* 0x000fe2000001141f */
[----:B------:R-:W-:Y:S01]  /*25a50*/  ULDC UR8, c[0x0][0x228] ;  /* 0x00008a0000087ab9 */ /* 0x000fe20000000800 */
[----:B--2---:R-:W-:Y:S01]  /*25a60*/  IADD3 R24, P6, R31, R0, RZ ;  /* 0x000000001f187210 */ /* 0x004fe20007fde0ff */
[----:B------:R-:W-:Y:S01]  /*25a70*/  IMAD.X R11, R28, 0x1, R37, P1 ;  /* 0x000000011c0b7824 */ /* 0x000fe200008e0625 */
[----:B------:R-:W-:-:S02]  /*25a80*/  PRMT R41, R20, 0x7771, RZ ;  /* 0x0000777114297816 */ /* 0x000fc400000000ff */
[----:B------:R-:W-:Y:S01]  /*25a90*/  ISETP.GE.AND P1, PT, R38, UR4, PT ;  /* 0x0000000426007c0c */ /* 0x000fe2000bf26270 */
[----:B------:R-:W-:Y:S01]  /*25aa0*/  IMAD.X R25, R30, 0x1, R2, P6 ;  /* 0x000000011e197824 */ /* 0x000fe200030e0602 */
[----:B0-----:R-:W-:Y:S01]  /*25ab0*/  PRMT R39, R20, 0x7772, RZ ;  /* 0x0000777214277816 */ /* 0x001fe200000000ff */
[----:B------:R-:W-:Y:S02]  /*25ac0*/  ULDC UR4, c[0x0][0x228] ;  /* 0x00008a0000047ab9 */ /* 0x000fe40000000800 */
        /* <DEDUP_REMOVED lines=45> */
[----:B------:R-:W-:Y:S01]  /*25da0*/  ULDC UR8, c[0x0][0x228] ;  /* 0x00008a0000087ab9 */ /* 0x000fe20000000800 */
[----:B------:R-:W-:Y:S01]  /*25db0*/  ISETP.GE.AND P1, PT, R28, UR4, PT ;  /* 0x000000041c007c0c */ /* 0x000fe2000bf26270 */
[----:B------:R-:W-:Y:S01]  /*25dc0*/  ULDC UR4, c[0x0][0x228] ;  /* 0x00008a0000047ab9 */ /* 0x000fe20000000800 */
[----:B0-----:R-:W-:Y:S01]  /*25dd0*/  PRMT R29, R21, 0x7773, RZ ;  /* 0x00007773151d7816 */ /* 0x001fe200000000ff */
[----:B------:R-:W-:Y:S01]  /*25de0*/  IMAD.X R21, R26, 0x1, R2, P6 ;  /* 0x000000011a157824 */ /* 0x000fe200030e0602 */
[----:B------:R-:W-:-:S03]  /*25df0*/  PRMT R25, R22, 0x7770, RZ ;  /* 0x0000777016197816 */ /* 0x000fc600000000ff */
        /* <DEDUP_REMOVED lines=9> */
[----:B------:R-:W-:Y:S01]  /*25e90*/  SHF.R.S32.HI R24, RZ, 0x1f, R27 ;  /* 0x0000001fff187819 */ /* 0x000fe2000001141b */
[----:B------:R-:W-:Y:S01]  /*25ea0*/  ULDC UR8, c[0x0][0x228] ;  /* 0x00008a0000087ab9 */ /* 0x000fe20000000800 */
[----:B------:R-:W-:-:S02]  /*25eb0*/  PRMT R31, R22, 0x7771, RZ ;  /* 0x00007771161f7816 */ /* 0x000fc400000000ff */
[C---:B0-----:R-:W-:Y:S02]  /*25ec0*/  IADD3 R8, P6, R27.reuse, R0, RZ ;  /* 0x000000001b087210 */ /* 0x041fe40007fde0ff */
[----:B------:R-:W-:Y:S01]  /*25ed0*/  ISETP.GE.AND P3, PT, R28, UR4, PT ;  /* 0x000000041c007c0c */ /* 0x000fe2000bf66270 */
[----:B------:R-:W-:Y:S01]  /*25ee0*/  ULDC UR4, c[0x0][0x228] ;  /* 0x00008a0000047ab9 */ /* 0x000fe20000000800 */
[----:B--2---:R-:W-:Y:S01]  /*25ef0*/  PRMT R25, R22, 0x7772, RZ ;  /* 0x0000777216197816 */ /* 0x004fe200000000ff */
[----:B------:R-:W-:Y:S01]  /*25f00*/  IMAD.X R9, R24, 0x1, R2, P6 ;  /* 0x0000000118097824 */ /* 0x000fe200030e0602 */
        /* <DEDUP_REMOVED lines=9> */
[----:B------:R-:W-:Y:S01]  /*25fa0*/  PRMT R29, R22, 0x7773, RZ ;  /* 0x00007773161d7816 */ /* 0x000fe200000000ff */
[----:B------:R-:W-:Y:S01]  /*25fb0*/  ULDC UR8, c[0x0][0x228] ;  /* 0x00008a0000087ab9 */ /* 0x000fe20000000800 */
[----:B0-----:R-:W-:Y:S01]  /*25fc0*/  SHF.R.S32.HI R11, RZ, 0x1f, R27 ;  /* 0x0000001fff0b7819 */ /* 0x001fe2000001141b */
[----:B------:R-:W-:Y:S01]  /*25fd0*/  VIADD R10, R46, 0x19 ;  /* 0x000000192e0a7836 */ /* 0x000fe20000000000 */
[----:B--2---:R-:W-:-:S02]  /*25fe0*/  IADD3 R8, P6, R27, R0, RZ ;  /* 0x000000001b087210 */ /* 0x004fc40007fde0ff */
[----:B------:R-:W-:Y:S01]  /*25ff0*/  ISETP.GE.AND P2, PT, R26, UR4, PT ;  /* 0x000000041a007c0c */ /* 0x000fe2000bf46270 */
[----:B------:R-:W-:Y:S01]  /*26000*/  ULDC UR4, c[0x0][0x22c] ;  /* 0x00008b0000047ab9 */ /* 0x000fe20000000800 */
[----:B------:R-:W-:Y:S01]  /*26010*/  PRMT R25, R23, 0x7770, RZ ;  /* 0x0000777017197816 */ /* 0x000fe200000000ff */
[----:B------:R-:W-:Y:S01]  /*26020*/  IMAD.X R9, R11, 0x1, R2, P6 ;  /* 0x000000010b097824 */ /* 0x000fe200030e0602 */
[----:B------:R0:W-:Y:S01]  /*26030*/  @P4 STG.E.U8 desc[UR6][R20.64], R29 ;  /* 0x0000001d14004986 */ /* 0x0001e2000c101106 */
[----:B------:R-:W-:Y:S01]  /*26040*/  ISETP.GE.AND P4, PT, R10, UR4, PT ;  /* 0x000000040a007c0c */ /* 0x000fe2000bf86270 */
[----:B------:R-:W-:Y:S01]  /*26050*/  ULDC UR4, c[0x0][0x228] ;  /* 0x00008a0000047ab9 */ /* 0x000fe20000000800 */
[----:B------:R-:W-:Y:S01]  /*26060*/  ISETP.LT.AND P1, PT, R48, UR8, !P1 ;  /* 0x0000000830007c0c */ /* 0x000fe2000cf21270 */
[----:B------:R2:W-:Y:S01]  /*26070*/  @P5 STG.E.U8 desc[UR6][R8.64], R25 ;  /* 0x0000001908005986 */ /* 0x0005e2000c101106 */
[C---:B------:R-:W-:Y:S01]  /*26080*/  IADD3 R10, P6, R27.reuse, R36, RZ ;  /* 0x000000241b0a7210 */ /* 0x040fe20007fde0ff */
[----:B------:R-:W-:Y:S01]  /*26090*/  VIADD R27, R27, UR24 ;  /* 0x000000181b1b7c36 */ /* 0x000fe20008000000 */
[----:B------:R-:W-:Y:S01]  /*260a0*/  ISETP.LT.AND P5, PT, R60, UR4, !P3 ;  /* 0x000000043c007c0c */ /* 0x000fe2000dfa1270 */
[----:B------:R-:W-:Y:S01]  /*260b0*/  ULDC UR4, c[0x0][0x228] ;  /* 0x00008a0000047ab9 */ /* 0x000fe20000000800 */
[----:B------:R-:W-:Y:S01]  /*260c0*/  PRMT R39, R23, 0x7771, RZ ;  /* 0x0000777117277816 */ /* 0x000fe200000000ff */
[----:B------:R-:W-:Y:S01]  /*260d0*/  IMAD.X R11, R11, 0x1, R37, P6 ;  /* 0x000000010b0b7824 */ /* 0x000fe200030e0625 */
[C---:B------:R-:W-:Y:S01]  /*260e0*/  PRMT R31, R23.reuse, 0x7772, RZ ;  /* 0x00007772171f7816 */ /* 0x040fe200000000ff */
[----:B------:R-:W-:Y:S01]  /*260f0*/  ULDC UR8, c[0x0][0x228] ;  /* 0x00008a0000087ab9 */ /* 0x000fe20000000800 */
[----:B0-----:R-:W-:-:S02]  /*26100*/  PRMT R29, R23, 0x7773, RZ ;  /* 0x00007773171d7816 */ /* 0x001fc400000000ff */
[----:B------:R-:W-:Y:S02]  /*26110*/  SHF.R.S32.HI R23, RZ, 0x1f, R27 ;  /* 0x0000001fff177819 */ /* 0x000fe4000001141b */
[C---:B------:R-:W-:Y:S02]  /*26120*/  IADD3 R20, P6, R27.reuse, R0, RZ ;  /* 0x000000001b147210 */ /* 0x040fe40007fde0ff */
[----:B------:R-:W-:Y:S01]  /*26130*/  ISETP.LT.AND P3, PT, R48, UR4, !P3 ;  /* 0x0000000430007c0c */ /* 0x000fe2000df61270 */
[----:B------:R0:W-:Y:S01]  /*26140*/  @P1 STG.E.U8 desc[UR6][R10.64], R39 ;  /* 0x000000270a001986 */ /* 0x0001e2000c101106 */
[----:B--2---:R-:W-:Y:S02]  /*26150*/  VIADD R25, R27, UR24 ;  /* 0x000000181b197c36 */ /* 0x004fe40008000000 */
        /* <DEDUP_REMOVED lines=253> */
[----:B------:R-:W-:Y:S01]  /*27130*/  ISETP.LT.AND P1, PT, R48, UR8, !P1 ;  /* 0x0000000830007c0c */ /* 0x000fe2000cf21270 */
[----:B------:R0:W-:Y:S01]  /*27140*/  @P4 STG.E.U8 desc[UR6][R12.64], R21 ;  /* 0x000000150c004986 */ /* 0x0001e2000c101106 */
        /* <DEDUP_REMOVED lines=8> */
[C---:B------:R-:W-:Y:S01]  /*271d0*/  PRMT R25, R15.reuse, 0x7771, RZ ;  /* 0x000077710f197816 */ /* 0x040fe200000000ff */
[----:B------:R-:W-:Y:S01]  /*271e0*/  ULDC UR8, c[0x0][0x228] ;  /* 0x00008a0000087ab9 */ /* 0x000fe20000000800 */
[----:B------:R-:W-:-:S02]  /*271f0*/  PRMT R23, R15, 0x7772, RZ ;  /* 0x000077720f177816 */ /* 0x000fc400000000ff */
[----:B0-----:R-:W-:Y:S02]  /*27200*/  PRMT R21, R15, 0x7773, RZ ;  /* 0x000077730f157816 */ /* 0x001fe400000000ff */
[----:B------:R-:W-:Y:S02]  /*27210*/  SHF.R.S32.HI R15, RZ, 0x1f, R19 ;  /* 0x0000001fff0f7819 */ /* 0x000fe40000011413 */
[C---:B------:R-:W-:Y:S02]  /*27220*/  IADD3 R12, P6, R19.reuse, R0, RZ ;  /* 0x00000000130c7210 */ /* 0x040fe40007fde0ff */
[----:B------:R-:W-:Y:S01]  /*27230*/  ISETP.LT.AND P3, PT, R48, UR4, !P3 ;  /* 0x0000000430007c0c */ /* 0x000fe2000df61270 */
[----:B------:R0:W-:Y:S01]  /*27240*/  @P1 STG.E.U8 desc[UR6][R10.64], R25 ;  /* 0x000000190a001986 */ /* 0x0001e2000c101106 */
[----:B--2---:R-:W-:Y:S01]  /*27250*/  IADD3 R8, P1, R19, R36, RZ ;  /* 0x0000002413087210 */ /* 0x004fe20007f3e0ff */
[--C-:B------:R-:W-:Y:S02]  /*27260*/  IMAD.X R13, R15, 0x1, R2.reuse, P6 ;  /* 0x000000010f0d7824 */ /* 0x100fe400030e0602 */
[----:B------:R-:W-:Y:S01]  /*27270*/  VIADD R17, R19, UR24 ;  /* 0x0000001813117c36 */ /* 0x000fe20008000000 */
[----:B------:R-:W-:Y:S01]  /*27280*/  ISETP.LT.AND P6, PT, R60, UR8, !P2 ;  /* 0x000000083c007c0c */ /* 0x000fe2000d7c1270 */
[----:B------:R-:W-:Y:S01]  /*27290*/  IMAD.X R9, R15, 0x1, R37, P1 ;  /* 0x000000010f097824 */ /* 0x000fe200008e0625 */
[----:B------:R2:W-:Y:S01]  /*272a0*/  @P5 STG.E.U8 desc[UR6][R12.64], R23 ;  /* 0x000000170c005986 */ /* 0x0005e2000c101106 */
[----:B------:R-:W-:Y:S01]  /*272b0*/  ULDC UR4, c[0x0][0x22c] ;  /* 0x00008b0000047ab9 */ /* 0x000fe20000000800 */
[----:B------:R-:W-:Y:S01]  /*272c0*/  SHF.R.S32.HI R16, RZ, 0x1f, R17 ;  /* 0x0000001fff107819 */ /* 0x000fe20000011411 */
[----:B------:R-:W-:Y:S01]  /*272d0*/  ULDC UR8, c[0x0][0x228] ;  /* 0x00008a0000087ab9 */ /* 0x000fe20000000800 */
[----:B0-----:R-:W-:Y:S01]  /*272e0*/  VIADD R10, R46, 0x2a ;  /* 0x0000002a2e0a7836 */ /* 0x001fe20000000000 */
[C---:B------:R-:W-:Y:S01]  /*272f0*/  IADD3 R14, P5, R17.reuse, R0, RZ ;  /* 0x00000000110e7210 */ /* 0x040fe20007fbe0ff */
[----:B------:R0:W-:Y:S03]  /*27300*/  @P3 STG.E.U8 desc[UR6][R8.64], R21 ;  /* 0x0000001508003986 */ /* 0x0001e6000c101106 */
[----:B------:R-:W-:Y:S01]  /*27310*/  ISETP.GE.AND P1, PT, R10, UR4, PT ;  /* 0x000000040a007c0c */ /* 0x000fe2000bf26270 */
[----:B------:R-:W-:Y:S01]  /*27320*/  ULDC UR4, c[0x0][0x228] ;  /* 0x00008a0000047ab9 */ /* 0x000fe20000000800 */
[----:B------:R-:W-:Y:S01]  /*27330*/  IMAD.X R15, R16, 0x1, R2, P5 ;  /* 0x00000001100f7824 */ /* 0x000fe200028e0602 */
[----:B------:R-:W-:Y:S01]  /*27340*/  PRMT R25, R32, 0x7770, RZ ;  /* 0x0000777020197816 */ /* 0x000fe200000000ff */
[C---:B------:R-:W-:Y:S01]  /*27350*/  VIADD R19, R17.reuse, UR24 ;  /* 0x0000001811137c36 */ /* 0x040fe20008000000 */
[----:B------:R-:W-:Y:S01]  /*27360*/  ISETP.LT.AND P3, PT, R48, UR4, !P2 ;  /* 0x0000000430007c0c */ /* 0x000fe2000d761270 */
[----:B------:R-:W-:Y:S01]  /*27370*/  VIADD R20, R46, 0x2b ;  /* 0x0000002b2e147836 */ /* 0x000fe20000000000 */
[----:B------:R-:W-:-:S02]  /*27380*/  IADD3 R10, P2, R17, R36, RZ ;  /* 0x00000024110a7210 */ /* 0x000fc40007f5e0ff */
[----:B------:R-:W-:Y:S01]  /*27390*/  ISETP.LT.AND P5, PT, R60, UR8, !P4 ;  /* 0x000000083c007c0c */ /* 0x000fe2000e7a1270 */
        /* <DEDUP_REMOVED lines=8> */
[----:B------:R-:W-:Y:S01]  /*27420*/  ULDC UR4, c[0x0][0x228] ;  /* 0x00008a0000047ab9 */ /* 0x000fe20000000800 */
[----:B------:R-:W-:Y:S01]  /*27430*/  IMAD.X R13, R18, 0x1, R2, P6 ;  /* 0x00000001120d7824 */ /* 0x000fe200030e0602 */
[----:B0-----:R-:W-:-:S02]  /*27440*/  PRMT R21, R32, 0x7772, RZ ;  /* 0x0000777220157816 */ /* 0x001fc400000000ff */
[----:B------:R-:W-:Y:S01]  /*27450*/  ISETP.LT.AND P4, PT, R48, UR4, !P4 ;  /* 0x0000000430007c0c */ /* 0x000fe2000e781270 */
[----:B------:R0:W-:Y:S01]  /*27460*/  @P3 STG.E.U8 desc[UR6][R10.64], R23 ;  /* 0x000000170a003986 */ /* 0x0001e2000c101106 */
[C---:B------:R-:W-:Y:S01]  /*27470*/  IADD3 R8, P3, R19.reuse, R36, RZ ;  /* 0x0000002413087210 */ /* 0x040fe20007f7e0ff */
[----:B------:R-:W-:Y:S01]  /*27480*/  VIADD R17, R19, UR24 ;  /* 0x0000001813117c36 */ /* 0x000fe20008000000 */
[----:B------:R-:W-:Y:S01]  /*27490*/  ULDC UR4, c[0x0][0x22c] ;  /* 0x00008b0000047ab9 */ /* 0x000fe20000000800 */
[----:B------:R2:W-:Y:S01]  /*274a0*/  @P5 STG.E.U8 desc[UR6][R12.64], R21 ;  /* 0x000000150c005986 */ /* 0x0005e2000c101106 */
[----:B------:R-:W-:Y:S01]  /*274b0*/  ISETP.LT.AND P5, PT, R60, UR8, !P1 ;  /* 0x000000083c007c0c */ /* 0x000fe2000cfa1270 */
[----:B------:R-:W-:Y:S01]  /*274c0*/  VIADD R20, R46, 0x2c ;  /* 0x0000002c2e147836 */ /* 0x000fe20000000000 */
[----:B------:R-:W-:Y:S01]  /*274d0*/  SHF.R.S32.HI R16, RZ, 0x1f, R17 ;  /* 0x0000001fff107819 */ /* 0x000fe20000011411 */
[----:B------:R-:W-:Y:S01]  /*274e0*/  IMAD.X R9, R18, 0x1, R37, P3 ;  /* 0x0000000112097824 */ /* 0x000fe200018e0625 */
[----:B---3--:R-:W-:Y:S01]  /*274f0*/  IADD3 R14, P6, R17, R0, RZ ;  /* 0x00000000110e7210 */ /* 0x008fe20007fde0ff */
[----:B------:R-:W-:Y:S01]  /*27500*/  ULDC UR8, c[0x0][0x228] ;  /* 0x00008a0000087ab9 */ /* 0x000fe20000000800 */
[----:B0-----:R-:W-:-:S02]  /*27510*/  PRMT R23, R32, 0x7773, RZ ;  /* 0x0000777320177816 */ /* 0x001fc400000000ff */
[----:B------:R-:W-:Y:S01]  /*27520*/  ISETP.GE.AND P3, PT, R20, UR4, PT ;  /* 0x0000000414007c0c */ /* 0x000fe2000bf66270 */
[----:B------:R-:W-:Y:S01]  /*27530*/  ULDC UR4, c[0x0][0x228] ;  /* 0x00008a0000047ab9 */ /* 0x000fe20000000800 */
[--C-:B------:R-:W-:Y:S01]  /*27540*/  IMAD.X R15, R16, 0x1, R2.reuse, P6 ;  /* 0x00000001100f7824 */ /* 0x100fe200030e0602 */
[----:B------:R0:W-:Y:S01]  /*27550*/  @P4 STG.E.U8 desc[UR6][R8.64], R23 ;  /* 0x0000001708004986 */ /* 0x0001e2000c101106 */
[----:B--2---:R-:W-:Y:S02]  /*27560*/  PRMT R21, R33, 0x7770, RZ ;  /* 0x0000777021157816 */ /* 0x004fe400000000ff */
        /* <DEDUP_REMOVED lines=10> */
[C---:B0-----:R-:W-:Y:S01]  /*27610*/  PRMT R23, R33.reuse, 0x7771, RZ ;  /* 0x0000777121177816 */ /* 0x041fe200000000ff */
[----:B------:R-:W-:Y:S01]  /*27620*/  ULDC UR8, c[0x0][0x228] ;  /* 0x00008a0000087ab9 */ /* 0x000fe20000000800 */
[----:B------:R-:W-:Y:S01]  /*27630*/  ISETP.GE.AND P1, PT, R20, UR4, PT ;  /* 0x0000000414007c0c */ /* 0x000fe2000bf26270 */
[----:B------:R-:W-:Y:S01]  /*27640*/  ULDC UR4, c[0x0][0x228] ;  /* 0x00008a0000047ab9 */ /* 0x000fe20000000800 */
[----:B------:R-:W-:Y:S01]  /*27650*/  IMAD.X R13, R18, 0x1, R2, P6 ;  /* 0x00000001120d7824 */ /* 0x000fe200030e0602 */
[----:B------:R-:W-:Y:S01]  /*27660*/  @P4 STG.E.U8 desc[UR6][R10.64], R23 ;  /* 0x000000170a004986 */ /* 0x000fe2000c101106 */
[----:B--2---:R-:W-:-:S02]  /*27670*/  PRMT R21, R33, 0x7772, RZ ;  /* 0x0000777221157816 */ /* 0x004fc400000000ff */
[----:B------:R-:W-:Y:S01]  /*27680*/  ISETP.LT.AND P4, PT, R48, UR4, !P2 ;  /* 0x0000000430007c0c */ /* 0x000fe2000d781270 */
[C---:B------:R-:W-:Y:S01]  /*27690*/  VIADD R17, R19.reuse, UR24 ;  /* 0x0000001813117c36 */ /* 0x040fe20008000000 */
[----:B------:R-:W-:Y:S01]  /*276a0*/  IADD3 R8, P2, R19, R36, RZ ;  /* 0x0000002413087210 */ /* 0x000fe20007f5e0ff */
[----:B------:R0:W-:Y:S01]  /*276b0*/  @P5 STG.E.U8 desc[UR6][R12.64], R21 ;  /* 0x000000150c005986 */ /* 0x0001e2000c101106 */
[----:B------:R-:W-:Y:S01]  /*276c0*/  ISETP.LT.AND P5, PT, R60, UR8, !P3 ;  /* 0x000000083c007c0c */ /* 0x000fe2000dfa1270 */
[----:B------:R-:W-:Y:S01]  /*276d0*/  VIADD R20, R46, 0x2e ;  /* 0x0000002e2e147836 */ /* 0x000fe20000000000 */
[----:B------:R-:W-:Y:S01]  /*276e0*/  PRMT R33, R33, 0x7773, RZ ;  /* 0x0000777321217816 */ /* 0x000fe200000000ff */
[----:B------:R-:W-:Y:S01]  /*276f0*/  IMAD.X R9, R18, 0x1, R37, P2 ;  /* 0x0000000112097824 */ /* 0x000fe200010e0625 */
[----:B------:R-:W-:Y:S01]  /*27700*/  SHF.R.S32.HI R16, RZ, 0x1f, R17 ;  /* 0x0000001fff107819 */ /* 0x000fe20000011411 */
[----:B------:R-:W-:Y:S01]  /*27710*/  ULDC UR4, c[0x0][0x22c] ;  /* 0x00008b0000047ab9 */ /* 0x000fe20000000800 */
[----:B------:R-:W-:Y:S01]  /*27720*/  IADD3 R14, P6, R17, R0, RZ ;  /* 0x00000000110e7210 */ /* 0x000fe20007fde0ff */
[----:B------:R-:W-:Y:S01]  /*27730*/  ULDC UR8, c[0x0][0x228] ;  /* 0x00008a0000087ab9 */ /* 0x000fe20000000800 */
[----:B------:R-:W-:Y:S01]  /*27740*/  ISETP.GE.AND P2, PT, R20, UR4, PT ;  /* 0x0000000414007c0c */ /* 0x000fe2000bf46270 */
[----:B------:R-:W-:Y:S01]  /*27750*/  ULDC UR4, c[0x0][0x228] ;  /* 0x00008a0000047ab9 */ /* 0x000fe20000000800 */
[----:B------:R2:W-:Y:S01]  /*27760*/  @P4 STG.E.U8 desc[UR6][R8.64], R33 ;  /* 0x0000002108004986 */ /* 0x0005e2000c101106 */
[----:B------:R-:W-:Y:S01]  /*27770*/  IMAD.X R15, R16, 0x1, R2, P6 ;  /* 0x00000001100f7824 */ /* 0x000fe200030e0602 */
[----:B0-----:R-:W-:-:S02]  /*27780*/  PRMT R13, R34, 0x7770, RZ ;  /* 0x00007770220d7816 */ /* 0x001fc400000000ff */
        /* <DEDUP_REMOVED lines=10> */
[----:B------:R-:W-:-:S02]  /*27830*/  SHF.R.S32.HI R16, RZ, 0x1f, R17 ;  /* 0x0000001fff107819 */ /* 0x000fc40000011411 */
[C---:B--2---:R-:W-:Y:S02]  /*27840*/  IADD3 R8, P6, R17.reuse, R0, RZ ;  /* 0x0000000011087210 */ /* 0x044fe40007fde0ff */
[----:B------:R-:W-:Y:S01]  /*27850*/  ISETP.GE.AND P3, PT, R12, UR4, PT ;  /* 0x000000040c007c0c */ /* 0x000fe2000bf66270 */
[----:B------:R-:W-:Y:S01]  /*27860*/  ULDC UR4, c[0x0][0x228] ;  /* 0x00008a0000047ab9 */ /* 0x000fe20000000800 */
[----:B------:R2:W-:Y:S01]  /*27870*/  @P4 STG.E.U8 desc[UR6][R10.64], R21 ;  /* 0x000000150a004986 */ /* 0x0005e2000c101106 */
[--C-:B------:R-:W-:Y:S01]  /*27880*/  IMAD.X R9, R16, 0x1, R2.reuse, P6 ;  /* 0x0000000110097824 */ /* 0x100fe200030e0602 */
[----:B0-----:R-:W-:Y:S02]  /*27890*/  PRMT R15, R34, 0x7772, RZ ;  /* 0x00007772220f7816 */ /* 0x001fe400000000ff */
        /* <DEDUP_REMOVED lines=9> */
[----:B--2---:R-:W-:Y:S01]  /*27930*/  VIADD R10, R46, 0x31 ;  /* 0x000000312e0a7836 */ /* 0x004fe20000000000 */
[----:B------:R-:W-:Y:S01]  /*27940*/  SHF.R.S32.HI R11, RZ, 0x1f, R17 ;  /* 0x0000001fff0b7819 */ /* 0x000fe20000011411 */
[----:B------:R-:W-:Y:S01]  /*27950*/  ULDC UR8, c[0x0][0x228] ;  /* 0x00008a0000087ab9 */ /* 0x000fe20000000800 */
[----:B------:R-:W-:Y:S01]  /*27960*/  ISETP.GE.AND P1, PT, R14, UR4, PT ;  /* 0x000000040e007c0c */ /* 0x000fe2000bf26270 */
[----:B------:R-:W-:Y:S01]  /*27970*/  ULDC UR4, c[0x0][0x22c] ;  /* 0x00008b0000047ab9 */ /* 0x000fe20000000800 */
[----:B0-----:R-:W-:Y:S01]  /*27980*/  IADD3 R8, P6, R17, R0, RZ ;  /* 0x0000000011087210 */ /* 0x001fe20007fde0ff */
[----:B------:R0:W-:Y:S01]  /*27990*/  @P4 STG.E.U8 desc[UR6][R12.64], R19 ;  /* 0x000000130c004986 */ /* 0x0001e2000c101106 */
[----:B------:R-:W-:Y:S01]  /*279a0*/  ISETP.LT.AND P2, PT, R48, UR8, !P2 ;  /* 0x0000000830007c0c */ /* 0x000fe2000d741270 */
[----:B------:R-:W-:Y:S01]  /*279b0*/  ULDC UR8, c[0x0][0x228] ;  /* 0x00008a0000087ab9 */ /* 0x000fe20000000800 */
[----:B------:R-:W-:Y:S01]  /*279c0*/  PRMT R15, R35, 0x7770, RZ ;  /* 0x00007770230f7816 */ /* 0x000fe200000000ff */
[----:B------:R-:W-:Y:S01]  /*279d0*/  IMAD.X R9, R11, 0x1, R2, P6 ;  /* 0x000000010b097824 */ /* 0x000fe200030e0602 */
        /* <DEDUP_REMOVED lines=9> */
[----:B------:R-:W-:Y:S02]  /*27a70*/  SHF.R.S32.HI R16, RZ, 0x1f, R17 ;  /* 0x0000001fff107819 */ /* 0x000fe40000011411 */
[C---:B0-----:R-:W-:Y:S02]  /*27a80*/  IADD3 R12, P6, R17.reuse, R0, RZ ;  /* 0x00000000110c7210 */ /* 0x041fe40007fde0ff */
[----:B------:R-:W-:Y:S01]  /*27a90*/  ISETP.LT.AND P3, PT, R48, UR4, !P3 ;  /* 0x0000000430007c0c */ /* 0x000fe2000df61270 */
[----:B------:R0:W-:Y:S01]  /*27aa0*/  @P2 STG.E.U8 desc[UR6][R10.64], R23 ;  /* 0x000000170a002986 */ /* 0x0001e2000c101106 */
[----:B--2---:R-:W-:Y:S01]  /*27ab0*/  IADD3 R8, P2, R17, R36, RZ ;  /* 0x0000002411087210 */ /* 0x004fe20007f5e0ff */
[C-C-:B------:R-:W-:Y:S01]  /*27ac0*/  IMAD.X R13, R16.reuse, 0x1, R2.reuse, P6 ;  /* 0x00000001100d7824 */ /* 0x140fe200030e0602 */
[----:B------:R-:W-:Y:S01]  /*27ad0*/  PRMT R21, R35, 0x7773, RZ ;  /* 0x0000777323157816 */ /* 0x000fe200000000ff */
[----:B------:R-:W-:Y:S01]  /*27ae0*/  VIADD R19, R17, UR24 ;  /* 0x0000001811137c36 */ /* 0x000fe20008000000 */
[----:B------:R-:W-:Y:S01]  /*27af0*/  PRMT R35, R35, 0x7772, RZ ;  /* 0x0000777223237816 */ /* 0x000fe200000000ff */
[----:B------:R-:W-:Y:S01]  /*27b00*/  IMAD.X R9, R16, 0x1, R37, P2 ;  /* 0x0000000110097824 */ /* 0x000fe200010e0625 */
[----:B------:R-:W-:Y:S01]  /*27b10*/  ISETP.LT.AND P6, PT, R60, UR8, !P1 ;  /* 0x000000083c007c0c */ /* 0x000fe2000cfc1270 */
[----:B------:R-:W-:Y:S01]  /*27b20*/  ULDC UR4, c[0x0][0x22c] ;  /* 0x00008b0000047ab9 */ /* 0x000fe20000000800 */
[C---:B0-----:R-:W-:Y:S01]  /*27b30*/  VIADD R10, R46.reuse, 0x32 ;  /* 0x000000322e0a7836 */ /* 0x041fe20000000000 */
[----:B------:R-:W-:Y:S01]  /*27b40*/  @P5 STG.E.U8 desc[UR6][R12.64], R35 ;  /* 0x000000230c005986 */ /* 0x000fe2000c101106 */
[----:B------:R-:W-:Y:S01]  /*27b50*/  SHF.R.S32.HI R18, RZ, 0x1f, R19 ;  /* 0x0000001fff127819 */ /* 0x000fe20000011413 */
[----:B------:R-:W-:Y:S01]  /*27b60*/  VIADD R20, R46, 0x33 ;  /* 0x000000332e147836 */ /* 0x000fe20000000000 */
[C---:B------:R-:W-:Y:S01]  /*27b70*/  IADD3 R14, P5, R19.reuse, R0, RZ ;  /* 0x00000000130e7210 */ /* 0x040fe20007fbe0ff */
[----:B------:R-:W-:Y:S01]  /*27b80*/  ULDC UR8, c[0x0][0x228] ;  /* 0x00008a0000087ab9 */ /* 0x000fe20000000800 */
[----:B------:R-:W-:Y:S01]  /*27b90*/  ISETP.GE.AND P2, PT, R10, UR4, PT ;  /* 0x000000040a007c0c */ /* 0x000fe2000bf46270 */
[----:B------:R-:W-:Y:S01]  /*27ba0*/  ULDC UR4, c[0x0][0x228] ;  /* 0x00008a0000047ab9 */ /* 0x000fe20000000800 */
[----:B------:R0:W-:Y:S01]  /*27bb0*/  @P3 STG.E.U8 desc[UR6][R8.64], R21 ;  /* 0x0000001508003986 */ /* 0x0001e2000c101106 */
[----:B------:R-:W-:Y:S01]  /*27bc0*/  ISETP.LT.AND P3, PT, R48, UR4, !P1 ;  /* 0x0000000430007c0c */ /* 0x000fe2000cf61270 */
[----:B------:R-:W-:Y:S01]  /*27bd0*/  IMAD.X R15, R18, 0x1, R2, P5 ;  /* 0x00000001120f7824 */ /* 0x000fe200028e0602 */
[----:B-1----:R-:W-:Y:S01]  /*27be0*/  PRMT R23, R4, 0x7770, RZ ;  /* 0x0000777004177816 */ /* 0x002fe200000000ff */
[C---:B------:R-:W-:Y:S01]  /*27bf0*/  VIADD R17, R19.reuse, UR24 ;  /* 0x0000001813117c36 */ /* 0x040fe20008000000 */
[----:B------:R-:W-:Y:S01]  /*27c00*/  IADD3 R10, P1, R19, R36, RZ ;  /* 0x00000024130a7210 */ /* 0x000fe20007f3e0ff */
[----:B------:R-:W-:Y:S01]  /*27c10*/  ULDC UR4, c[0x0][0x22c] ;  /* 0x00008b0000047ab9 */ /* 0x000fe20000000800 */
[----:B------:R-:W-:Y:S01]  /*27c20*/  ISETP.LT.AND P5, PT, R60, UR8, !P4 ;  /* 0x000000083c007c0c */ /* 0x000fe2000e7a1270 */
[----:B------:R1:W-:Y:S02]  /*27c30*/  @P6 STG.E.U8 desc[UR6][R14.64], R23 ;  /* 0x000000170e006986 */ /* 0x0003e4000c101106 */
[----:B------:R-:W-:Y:S01]  /*27c40*/  IMAD.X R11, R18, 0x1, R37, P1 ;  /* 0x00000001120b7824 */ /* 0x000fe200008e0625 */
[----:B------:R-:W-:Y:S01]  /*27c50*/  ISETP.GE.AND P1, PT, R20, UR4, PT ;  /* 0x0000000414007c0c */ /* 0x000fe2000bf26270 */
[----:B------:R-:W-:Y:S01]  /*27c60*/  ULDC UR4, c[0x0][0x228] ;  /* 0x00008a0000047ab9 */ /* 0x000fe20000000800 */
[----:B------:R-:W-:-:S02]  /*27c70*/  SHF.R.S32.HI R16, RZ, 0x1f, R17 ;  /* 0x0000001fff107819 */ /* 0x000fc40000011411 */
[C---:B0-----:R-:W-:Y:S01]  /*27c80*/  PRMT R21, R4.reuse, 0x7772, RZ ;  /* 0x0000777204157816 */ /* 0x041fe200000000ff */
[C---:B------:R-:W-:Y:S01]  /*27c90*/  VIADD R19, R17.reuse, UR24 ;  /* 0x0000001811137c36 */ /* 0x040fe20008000000 */
[C---:B------:R-:W-:Y:S01]  /*27ca0*/  IADD3 R12, P6, R17.reuse, R0, RZ ;  /* 0x00000000110c7210 */ /* 0x040fe20007fde0ff */
[----:B------:R-:W-:Y:S01]  /*27cb0*/  ULDC UR8, c[0x0][0x228] ;  /* 0x00008a0000087ab9 */ /* 0x000fe20000000800 */
[----:B-1----:R-:W-:Y:S02]  /*27cc0*/  PRMT R23, R4, 0x7771, RZ ;  /* 0x0000777104177816 */ /* 0x002fe400000000ff */
[----:B------:R-:W-:Y:S01]  /*27cd0*/  ISETP.LT.AND P4, PT, R48, UR4, !P4 ;  /* 0x0000000430007c0c */ /* 0x000fe2000e781270 */
[----:B------:R-:W-:Y:S01]  /*27ce0*/  IMAD.X R13, R16, 0x1, R2, P6 ;  /* 0x00000001100d7824 */ /* 0x000fe200030e0602 */
[----:B------:R-:W-:Y:S01]  /*27cf0*/  ULDC UR4, c[0x0][0x22c] ;  /* 0x00008b0000047ab9 */ /* 0x000fe20000000800 */
[----:B------:R-:W-:Y:S01]  /*27d00*/  @P3 STG.E.U8 desc[UR6][R10.64], R23 ;  /* 0x000000170a003986 */ /* 0x000fe2000c101106 */
[----:B------:R-:W-:Y:S01]  /*27d10*/  IADD3 R8, P3, R17, R36, RZ ;  /* 0x0000002411087210 */ /* 0x000fe20007f7e0ff */
[----:B------:R-:W-:Y:S01]  /*27d20*/  VIADD R20, R46, 0x34 ;  /* 0x000000342e147836 */ /* 0x000fe20000000000 */
[----:B------:R-:W-:Y:S01]  /*27d30*/  PRMT R17, R4, 0x7773, RZ ;  /* 0x0000777304117816 */ /* 0x000fe200000000ff */
[----:B------:R0:W-:Y:S02]  /*27d40*/  @P5 STG.E.U8 desc[UR6][R12.64], R21 ;  /* 0x000000150c005986 */ /* 0x0001e4000c101106 */
[----:B------:R-:W-:Y:S01]  /*27d50*/  IMAD.X R9, R16, 0x1, R37, P3 ;  /* 0x0000000110097824 */ /* 0x000fe200018e0625 */
[----:B------:R-:W-:Y:S01]  /*27d60*/  ISETP.LT.AND P5, PT, R60, UR8, !P2 ;  /* 0x000000083c007c0c */ /* 0x000fe2000d7a1270 */
[----:B------:R-:W-:Y:S01]  /*27d70*/  ULDC UR8, c[0x0][0x228] ;  /* 0x00008a0000087ab9 */ /* 0x000fe20000000800 */
[----:B------:R-:W-:Y:S01]  /*27d80*/  ISETP.GE.AND P3, PT, R20, UR4, PT ;  /* 0x0000000414007c0c */ /* 0x000fe2000bf66270 */
[----:B------:R-:W-:Y:S01]  /*27d90*/  ULDC UR4, c[0x0][0x228] ;  /* 0x00008a0000047ab9 */ /* 0x000fe20000000800 */
[----:B------:R1:W-:Y:S01]  /*27da0*/  @P4 STG.E.U8 desc[UR6][R8.64], R17 ;  /* 0x0000001108004986 */ /* 0x0003e2000c101106 */
[----:B------:R-:W-:-:S02]  /*27db0*/  SHF.R.S32.HI R18, RZ, 0x1f, R19 ;  /* 0x0000001fff127819 */ /* 0x000fc40000011413 */
[C---:B------:R-:W-:Y:S02]  /*27dc0*/  IADD3 R14, P6, R19.reuse, R0, RZ ;  /* 0x00000000130e7210 */ /* 0x040fe40007fde0ff */
[----:B------:R-:W-:Y:S01]  /*27dd0*/  ISETP.LT.AND P4, PT, R48, UR4, !P2 ;  /* 0x0000000430007c0c */ /* 0x000fe2000d781270 */
[----:B0-----:R-:W-:Y:S01]  /*27de0*/  VIADD R12, R46, 0x35 ;  /* 0x000000352e0c7836 */ /* 0x001fe20000000000 */
[----:B------:R-:W-:Y:S01]  /*27df0*/  IADD3 R10, P2, R19, R36, RZ ;  /* 0x00000024130a7210 */ /* 0x000fe20007f5e0ff */
[C---:B------:R-:W-:Y:S01]  /*27e00*/  IMAD.X R15, R18.reuse, 0x1, R2, P6 ;  /* 0x00000001120f7824 */ /* 0x040fe200030e0602 */
[----:B------:R-:W-:Y:S01]  /*27e10*/  PRMT R13, R5, 0x7770, RZ ;  /* 0x00007770050d7816 */ /* 0x000fe200000000ff */
[----:B------:R-:W-:Y:S01]  /*27e20*/  VIADD R19, R19, UR24 ;  /* 0x0000001813137c36 */ /* 0x000fe20008000000 */
[----:B------:R-:W-:Y:S01]  /*27e30*/  PRMT R23, R5, 0x7771, RZ ;  /* 0x0000777105177816 */ /* 0x000fe200000000ff */
[----:B------:R-:W-:Y:S01]  /*27e40*/  IMAD.X R11, R18, 0x1, R37, P2 ;  /* 0x00000001120b7824 */ /* 0x000fe200010e0625 */
[----:B------:R-:W-:Y:S01]  /*27e50*/  ULDC UR4, c[0x0][0x22c] ;  /* 0x00008b0000047ab9 */ /* 0x000fe20000000800 */
[----:B------:R0:W-:Y:S01]  /*27e60*/  @P5 STG.E.U8 desc[UR6][R14.64], R13 ;  /* 0x0000000d0e005986 */ /* 0x0001e2000c101106 */
[----:B------:R-:W-:-:S02]  /*27e70*/  ISETP.LT.AND P5, PT, R60, UR8, !P1 ;  /* 0x000000083c007c0c */ /* 0x000fc4000cfa1270 */
[----:B------:R-:W-:Y:S02]  /*27e80*/  SHF.R.S32.HI R4, RZ, 0x1f, R19 ;  /* 0x0000001fff047819 */ /* 0x000fe40000011413 */
[----:B------:R-:W-:Y:S01]  /*27e90*/  ISETP.GE.AND P2, PT, R12, UR4, PT ;  /* 0x000000040c007c0c */ /* 0x000fe2000bf46270 */
[----:B------:R-:W-:Y:S01]  /*27ea0*/  ULDC UR4, c[0x0][0x228] ;  /* 0x00008a0000047ab9 */ /* 0x000fe20000000800 */
[----:B------:R2:W-:Y:S01]  /*27eb0*/  @P4 STG.E.U8 desc[UR6][R10.64], R23 ;  /* 0x000000170a004986 */ /* 0x0005e2000c101106 */
[----:B-1----:R-:W-:Y:S02]  /*27ec0*/  IADD3 R8, P6, R19, R0, RZ ;  /* 0x0000000013087210 */ /* 0x002fe40007fde0ff */
[C---:B------:R-:W-:Y:S02]  /*27ed0*/  PRMT R21, R5.reuse, 0x7772, RZ ;  /* 0x0000777205157816 */ /* 0x040fe400000000ff */
[----:B------:R-:W-:Y:S01]  /*27ee0*/  PRMT R17, R5, 0x7773, RZ ;  /* 0x0000777305117816 */ /* 0x000fe200000000ff */
[----:B0-----:R-:W-:Y:S01]  /*27ef0*/  VIADD R14, R46, 0x36 ;  /* 0x000000362e0e7836 */ /* 0x001fe20000000000 */
[----:B------:R-:W-:Y:S01]  /*27f00*/  ISETP.LT.AND P4, PT, R48, UR4, !P1 ;  /* 0x0000000430007c0c */ /* 0x000fe2000cf81270 */
[----:B------:R-:W-:Y:S01]  /*27f10*/  IMAD.X R9, R4, 0x1, R2, P6 ;  /* 0x0000000104097824 */ /* 0x000fe200030e0602 */
[C---:B------:R-:W-:Y:S01]  /*27f20*/  IADD3 R12, P1, R19.reuse, R36, RZ ;  /* 0x00000024130c7210 */ /* 0x040fe20007f3e0ff */
[----:B------:R-:W-:Y:S01]  /*27f30*/  ULDC UR4, c[0x0][0x228] ;  /* 0x00008a0000047ab9 */ /* 0x000fe20000000800 */
[----:B------:R-:W-:Y:S01]  /*27f40*/  VIADD R15, R19, UR24 ;  /* 0x00000018130f7c36 */ /* 0x000fe20008000000 */
[----:B------:R-:W-:-:S02]  /*27f50*/  ULDC UR8, c[0x0][0x228] ;  /* 0x00008a0000087ab9 */ /* 0x000fc40000000800 */
[----:B------:R-:W-:Y:S01]  /*27f60*/  IMAD.X R13, R4, 0x1, R37, P1 ;  /* 0x00000001040d7824 */ /* 0x000fe200008e0625 */
[----:B------:R0:W-:Y:S01]  /*27f70*/  @P5 STG.E.U8 desc[UR6][R8.64], R21 ;  /* 0x0000001508005986 */ /* 0x0001e2000c101106 */
[----:B------:R-:W-:Y:S01]  /*27f80*/  ISETP.LT.AND P5, PT, R60, UR4, !P3 ;  /* 0x000000043c007c0c */ /* 0x000fe2000dfa1270 */
[----:B------:R-:W-:-:S03]  /*27f90*/  ULDC UR4, c[0x0][0x228] ;  /* 0x00008a0000047ab9 */ /* 0x000fc60000000800 */
[----:B------:R1:W-:Y:S01]  /*27fa0*/  @P4 STG.E.U8 desc[UR6][R12.64], R17 ;  /* 0x000000110c004986 */ /* 0x0003e2000c101106 */
[----:B------:R-:W-:Y:S01]  /*27fb0*/  ISETP.LT.AND P4, PT, R48, UR4, !P3 ;  /* 0x0000000430007c0c */ /* 0x000fe2000df81270 */
[----:B------:R-:W-:Y:S01]  /*27fc0*/  ULDC UR4, c[0x0][0x228] ;  /* 0x00008a0000047ab9 */ /* 0x000fe20000000800 */
[----:B------:R-:W-:Y:S01]  /*27fd0*/  ISETP.GE.AND P1, PT, R14, UR5, PT ;  /* 0x000000050e007c0c */ /* 0x000fe2000bf26270 */
[----:B------:R-:W-:Y:S01]  /*27fe0*/  ULDC UR5, c[0x0][0x228] ;  /* 0x00008a0000057ab9 */ /* 0x000fe20000000800 */
[----:B--2---:R-:W-:Y:S02]  /*27ff0*/  SHF.R.S32.HI R10, RZ, 0x1f, R15 ;  /* 0x0000001fff0a7819 */ /* 0x004fe4000001140f */
[C---:B------:R-:W-:Y:S02]  /*28000*/  IADD3 R4, P6, R15.reuse, R0, RZ ;  /* 0x000000000f047210 */ /* 0x040fe40007fde0ff */
[C---:B------:R-:W-:Y:S01]  /*28010*/  IADD3 R14, P3, R15.reuse, R36, RZ ;  /* 0x000000240f0e7210 */ /* 0x040fe20007f7e0ff */
[----:B0-----:R-:W-:Y:S01]  /*28020*/  VIADD R9, R15, UR24 ;  /* 0x000000180f097c36 */ /* 0x001fe20008000000 */
[----:B------:R-:W-:Y:S01]  /*28030*/  PRMT R11, R6, 0x7770, RZ ;  /* 0x00007770060b7816 */ /* 0x000fe200000000ff */
[----:B------:R-:W-:Y:S01]  /*28040*/  IMAD.X R5, R10, 0x1, R2, P6 ;  /* 0x000000010a057824 */ /* 0x000fe200030e0602 */
[----:B------:R-:W-:Y:S01]  /*28050*/  PRMT R21, R6, 0x7771, RZ ;  /* 0x0000777106157816 */ /* 0x000fe200000000ff */
[----:B------:R-:W-:-:S02]  /*28060*/  IMAD.X R15, R10, 0x1, R37, P3 ;  /* 0x000000010a0f7824 */ /* 0x000fc400018e0625 */
[----:B------:R-:W-:Y:S01]  /*28070*/  VIADD R8, R46, 0x37 ;  /* 0x000000372e087836 */ /* 0x000fe20000000000 */
[----:B------:R-:W-:Y:S01]  /*28080*/  ISETP.LT.AND P6, PT, R60, UR5, !P2 ;  /* 0x000000053c007c0c */ /* 0x000fe2000d7c1270 */
[----:B------:R0:W-:Y:S01]  /*28090*/  @P5 STG.E.U8 desc[UR6][R4.64], R11 ;  /* 0x0000000b04005986 */ /* 0x0001e2000c101106 */
[----:B------:R-:W-:Y:S01]  /*280a0*/  SHF.R.S32.HI R16, RZ, 0x1f, R9 ;  /* 0x0000001fff107819 */ /* 0x000fe20000011409 */
[C---:B-1----:R-:W-:Y:S01]  /*280b0*/  VIADD R17, R9.reuse, UR24 ;  /* 0x0000001809117c36 */ /* 0x042fe20008000000 */
[----:B------:R-:W-:Y:S01]  /*280c0*/  ISETP.GE.AND P3, PT, R8, UR11, PT ;  /* 0x0000000b08007c0c */ /* 0x000fe2000bf66270 */
[----:B------:R1:W-:Y:S01]  /*280d0*/  @P4 STG.E.U8 desc[UR6][R14.64], R21 ;  /* 0x000000150e004986 */ /* 0x0003e2000c101106 */
[----:B------:R-:W-:Y:S01]  /*280e0*/  ISETP.LT.AND P4, PT, R48, UR4, !P2 ;  /* 0x0000000430007c0c */ /* 0x000fe2000d781270 */
[----:B------:R-:W-:Y:S01]  /*280f0*/  ULDC UR5, c[0x0][0x228] ;  /* 0x00008a0000057ab9 */ /* 0x000fe20000000800 */
[C---:B------:R-:W-:Y:S01]  /*28100*/  IADD3 R12, P5, R9.reuse, R0, RZ ;  /* 0x00000000090c7210 */ /* 0x040fe20007fbe0ff */
[----:B------:R-:W-:Y:S01]  /*28110*/  ULDC UR4, c[0x0][0x228] ;  /* 0x00008a0000047ab9 */ /* 0x000fe20000000800 */
[----:B0-----:R-:W-:-:S02]  /*28120*/  IADD3 R4, P2, R9, R36, RZ ;  /* 0x0000002409047210 */ /* 0x001fc40007f5e0ff */
[----:B------:R0:W2:Y:S01]  /*28130*/  LDS.128 R8, [R3] ;  /* 0x0000000003087984 */ /* 0x0000a20000000c00 */
[----:B------:R-:W-:Y:S01]  /*28140*/  IMAD.X R13, R16, 0x1, R2, P5 ;  /* 0x00000001100d7824 */ /* 0x000fe200028e0602 */
[----:B------:R-:W-:Y:S01]  /*28150*/  PRMT R19, R6, 0x7772, RZ ;  /* 0x0000777206137816 */ /* 0x000fe200000000ff */
[----:B------:R-:W-:Y:S01]  /*28160*/  IMAD.X R5, R16, 0x1, R37, P2 ;  /* 0x0000000110057824 */ /* 0x000fe200010e0625 */
[----:B------:R-:W-:Y:S01]  /*28170*/  ISETP.LT.AND P5, PT, R60, UR5, !P1 ;  /* 0x000000053c007c0c */ /* 0x000fe2000cfa1270 */
[----:B------:R-:W-:Y:S01]  /*28180*/  VIADD R18, R46, 0x38 ;  /* 0x000000382e127836 */ /* 0x000fe20000000000 */
[----:B------:R-:W-:Y:S01]  /*28190*/  PRMT R23, R6, 0x7773, RZ ;  /* 0x0000777306177816 */ /* 0x000fe200000000ff */
[----:B------:R3:W-:Y:S01]  /*281a0*/  @P6 STG.E.U8 desc[UR6][R12.64], R19 ;  /* 0x000000130c006986 */ /* 0x0007e2000c101106 */
[----:B-1----:R-:W-:Y:S02]  /*281b0*/  SHF.R.S32.HI R15, RZ, 0x1f, R17 ;  /* 0x0000001fff0f7819 */ /* 0x002fe40000011411 */
[----:B------:R-:W-:Y:S01]  /*281c0*/  PRMT R21, R7, 0x7771, RZ ;  /* 0x0000777107157816 */ /* 0x000fe200000000ff */
[----:B------:R1:W-:Y:S01]  /*281d0*/  @P4 STG.E.U8 desc[UR6][R4.64], R23 ;  /* 0x0000001704004986 */ /* 0x0003e2000c101106 */
[----:B------:R-:W-:Y:S01]  /*281e0*/  ISETP.LT.AND P4, PT, R48, UR4, !P1 ;  /* 0x0000000430007c0c */ /* 0x000fe2000cf81270 */
[----:B------:R-:W-:Y:S01]  /*281f0*/  ULDC UR4, c[0x0][0x228] ;  /* 0x00008a0000047ab9 */ /* 0x000fe20000000800 */
[----:B0-----:R-:W-:Y:S01]  /*28200*/  VIADD R3, R46, 0x39 ;  /* 0x000000392e037836 */ /* 0x001fe20000000000 */
[----:B------:R-:W-:Y:S01]  /*28210*/  ULDC UR5, c[0x0][0x228] ;  /* 0x00008a0000057ab9 */ /* 0x000fe20000000800 */
[----:B---3--:R-:W-:-:S02]  /*28220*/  IADD3 R12, P6, R17, R0, RZ ;  /* 0x00000000110c7210 */ /* 0x008fc40007fde0ff */
[----:B------:R-:W-:-:S03]  /*28230*/  PRMT R19, R7, 0x7770, RZ ;  /* 0x0000777007137816 */ /* 0x000fc600000000ff */
[----:B------:R-:W-:Y:S01]  /*28240*/  IMAD.X R13, R15, 0x1, R2, P6 ;  /* 0x000000010f0d7824 */ /* 0x000fe200030e0602 */
[C---:B------:R-:W-:Y:S01]  /*28250*/  IADD3 R14, P1, R17.reuse, R36, RZ ;  /* 0x00000024110e7210 */ /* 0x040fe20007f3e0ff */
[----:B------:R-:W-:-:S03]  /*28260*/  VIADD R17, R17, UR24 ;  /* 0x0000001811117c36 */ /* 0x000fc60008000000 */
[----:B------:R0:W-:Y:S01]  /*28270*/  @P5 STG.E.U8 desc[UR6][R12.64], R19 ;  /* 0x000000130c005986 */ /* 0x0001e2000c101106 */
[----:B------:R-:W-:Y:S01]  /*28280*/  ISETP.LT.AND P5, PT, R60, UR4, !P3 ;  /* 0x000000043c007c0c */ /* 0x000fe2000dfa1270 */
[----:B------:R-:W-:Y:S01]  /*28290*/  IMAD.X R15, R15, 0x1, R37, P1 ;  /* 0x000000010f0f7824 */ /* 0x000fe200008e0625 */
[----:B------:R-:W-:Y:S01]  /*282a0*/  ULDC UR4, c[0x0][0x228] ;  /* 0x00008a0000047ab9 */ /* 0x000fe20000000800 */
[----:B------:R-:W-:Y:S02]  /*282b0*/  SHF.R.S32.HI R16, RZ, 0x1f, R17 ;  /* 0x0000001fff107819 */ /* 0x000fe40000011411 */
[C---:B-1----:R-:W-:Y:S02]  /*282c0*/  IADD3 R4, P6, R17.reuse, R0, RZ ;  /* 0x0000000011047210 */ /* 0x042fe40007fde0ff */
[----:B------:R-:W-:Y:S01]  /*282d0*/  ISETP.LT.AND P3, PT, R48, UR4, !P3 ;  /* 0x0000000430007c0c */ /* 0x000fe2000df61270 */
[----:B------:R1:W-:Y:S01]  /*282e0*/  @P4 STG.E.U8 desc[UR6][R14.64], R21 ;  /* 0x000000150e004986 */ /* 0x0003e2000c101106 */
[----:B------:R-:W-:Y:S01]  /*282f0*/  ISETP.GE.AND P2, PT, R18, UR9, PT ;  /* 0x0000000912007c0c */ /* 0x000fe2000bf46270 */
[C---:B------:R-:W-:Y:S01]  /*28300*/  IMAD.X R5, R16.reuse, 0x1, R2, P6 ;  /* 0x0000000110057824 */ /* 0x040fe200030e0602 */
[----:B0-----:R-:W-:Y:S01]  /*28310*/  IADD3 R12, P4, R17, R36, RZ ;  /* 0x00000024110c7210 */ /* 0x001fe20007f9e0ff */
[----:B------:R-:W-:Y:S01]  /*28320*/  ULDC UR4, c[0x0][0x228] ;  /* 0x00008a0000047ab9 */ /* 0x000fe20000000800 */
[----:B------:R-:W-:Y:S01]  /*28330*/  ISETP.GE.AND P1, PT, R3, UR15, PT ;  /* 0x0000000f03007c0c */ /* 0x000fe2000bf26270 */
[----:B------:R-:W-:Y:S01]  /*28340*/  VIADD R3, R17, UR24 ;  /* 0x0000001811037c36 */ /* 0x000fe20008000000 */
[C---:B------:R-:W-:Y:S01]  /*28350*/  PRMT R19, R7.reuse, 0x7772, RZ ;  /* 0x0000777207137816 */ /* 0x040fe200000000ff */
[----:B------:R-:W-:Y:S01]  /*28360*/  IMAD.X R13, R16, 0x1, R37, P4 ;  /* 0x00000001100d7824 */ /* 0x000fe200020e0625 */
[----:B------:R-:W-:Y:S01]  /*28370*/  ISETP.LT.AND P6, PT, R60, UR5, !P2 ;  /* 0x000000053c007c0c */ /* 0x000fe2000d7c1270 */
[----:B------:R-:W-:Y:S01]  /*28380*/  ULDC UR5, c[0x0][0x228] ;  /* 0x00008a0000057ab9 */ /* 0x000fe20000000800 */
[----:B-1----:R-:W-:Y:S01]  /*28390*/  PRMT R15, R7, 0x7773, RZ ;  /* 0x00007773070f7816 */ /* 0x002fe200000000ff */
[----:B------:R0:W-:Y:S01]  /*283a0*/  @P5 STG.E.U8 desc[UR6][R4.64], R19 ;  /* 0x0000001304005986 */ /* 0x0001e2000c101106 */
[----:B------:R-:W-:-:S02]  /*283b0*/  SHF.R.S32.HI R18, RZ, 0x1f, R3 ;  /* 0x0000001fff127819 */ /* 0x000fc40000011403 */
[C---:B------:R-:W-:Y:S01]  /*283c0*/  IADD3 R6, P5, R3.reuse, R0, RZ ;  /* 0x0000000003067210 */ /* 0x040fe20007fbe0ff */
[----:B------:R1:W-:Y:S01]  /*283d0*/  @P3 STG.E.U8 desc[UR6][R12.64], R15 ;  /* 0x0000000f0c003986 */ /* 0x0003e2000c101106 */
[----:B------:R-:W-:Y:S01]  /*283e0*/  ISETP.LT.AND P3, PT, R48, UR4, !P2 ;  /* 0x0000000430007c0c */ /* 0x000fe2000d761270 */
[----:B------:R-:W-:Y:S01]  /*283f0*/  VIADD R14, R46, 0x3a ;  /* 0x0000003a2e0e7836 */ /* 0x000fe20000000000 */
[----:B--2---:R-:W-:Y:S01]  /*28400*/  PRMT R17, R8, 0x7770, RZ ;  /* 0x0000777008117816 */ /* 0x004fe200000000ff */
[----:B------:R-:W-:Y:S01]  /*28410*/  IMAD.X R7, R18, 0x1, R2, P5 ;  /* 0x0000000112077824 */ /* 0x000fe200028e0602 */
[----:B------:R-:W-:Y:S01]  /*28420*/  ISETP.LT.AND P5, PT, R60, UR5, !P1 ;  /* 0x000000053c007c0c */ /* 0x000fe2000cfa1270 */
[----:B------:R-:W-:Y:S01]  /*28430*/  ULDC UR4, c[0x0][0x228] ;  /* 0x00008a0000047ab9 */ /* 0x000fe20000000800 */
[C---:B0-----:R-:W-:Y:S01]  /*28440*/  IADD3 R4, P2, R3.reuse, R36, RZ ;  /* 0x0000002403047210 */ /* 0x041fe20007f5e0ff */
[----:B------:R-:W-:Y:S01]  /*28450*/  VIADD R3, R3, UR24 ;  /* 0x0000001803037c36 */ /* 0x000fe20008000000 */
[----:B------:R-:W-:Y:S01]  /*28460*/  ISETP.GE.AND P4, PT, R14, UR13, PT ;  /* 0x0000000d0e007c0c */ /* 0x000fe2000bf86270 */
[----:B------:R0:W-:Y:S01]  /*28470*/  @P6 STG.E.U8 desc[UR6][R6.64], R17 ;  /* 0x0000001106006986 */ /* 0x0001e2000c101106 */
[----:B------:R-:W-:Y:S01]  /*28480*/  PRMT R19, R8, 0x7771, RZ ;  /* 0x0000777108137816 */ /* 0x000fe200000000ff */
[----:B------:R-:W-:Y:S01]  /*28490*/  VIADD R16, R46, 0x3b ;  /* 0x0000003b2e107836 */ /* 0x000fe20000000000 */
[----:B------:R-:W-:Y:S01]  /*284a0*/  SHF.R.S32.HI R14, RZ, 0x1f, R3 ;  /* 0x0000001fff0e7819 */ /* 0x000fe20000011403 */
[----:B------:R-:W-:Y:S01]  /*284b0*/  ULDC UR5, c[0x0][0x228] ;  /* 0x00008a0000057ab9 */ /* 0x000fe20000000800 */
[----:B-1----:R-:W-:Y:S01]  /*284c0*/  IADD3 R12, P6, R3, R0, RZ ;  /* 0x00000000030c7210 */ /* 0x002fe20007fde0ff */
[----:B------:R-:W-:Y:S01]  /*284d0*/  IMAD.X R5, R18, 0x1, R37, P2 ;  /* 0x0000000112057824 */ /* 0x000fe200010e0625 */
[----:B------:R-:W-:-:S03]  /*284e0*/  PRMT R15, R8, 0x7772, RZ ;  /* 0x00007772080f7816 */ /* 0x000fc600000000ff */
[----:B------:R-:W-:Y:S01]  /*284f0*/  IMAD.X R13, R14, 0x1, R2, P6 ;  /* 0x000000010e0d7824 */ /* 0x000fe200030e0602 */
[----:B------:R1:W-:Y:S01]  /*28500*/  @P3 STG.E.U8 desc[UR6][R4.64], R19 ;  /* 0x0000001304003986 */ /* 0x0003e2000c101106 */
[----:B------:R-:W-:Y:S01]  /*28510*/  ISETP.LT.AND P1, PT, R48, UR4, !P1 ;  /* 0x0000000430007c0c */ /* 0x000fe2000cf21270 */
[----:B------:R-:W-:Y:S01]  /*28520*/  ULDC UR4, c[0x0][0x228] ;  /* 0x00008a0000047ab9 */ /* 0x000fe20000000800 */
[C---:B0-----:R-:W-:Y:S01]  /*28530*/  IADD3 R6, P3, R3.reuse, R36, RZ ;  /* 0x0000002403067210 */ /* 0x041fe20007f7e0ff */
[----:B------:R-:W-:Y:S01]  /*28540*/  VIADD R3, R3, UR24 ;  /* 0x0000001803037c36 */ /* 0x000fe20008000000 */
[----:B------:R0:W-:Y:S01]  /*28550*/  @P5 STG.E.U8 desc[UR6][R12.64], R15 ;  /* 0x0000000f0c005986 */ /* 0x0001e2000c101106 */
[----:B------:R-:W-:Y:S01]  /*28560*/  ISETP.LT.AND P5, PT, R60, UR4, !P4 ;  /* 0x000000043c007c0c */ /* 0x000fe2000e7a1270 */
[----:B------:R-:W-:Y:S01]  /*28570*/  ULDC UR4, c[0x0][0x228] ;  /* 0x00008a0000047ab9 */ /* 0x000fe20000000800 */
[----:B------:R-:W-:Y:S02]  /*28580*/  PRMT R17, R8, 0x7773, RZ ;  /* 0x0000777308117816 */ /* 0x000fe400000000ff */
[----:B------:R-:W-:-:S02]  /*28590*/  SHF.R.S32.HI R8, RZ, 0x1f, R3 ;  /* 0x0000001fff087819 */ /* 0x000fc40000011403 */
[----:B-1----:R-:W-:Y:S01]  /*285a0*/  IADD3 R4, P6, R3, R0, RZ ;  /* 0x0000000003047210 */ /* 0x002fe20007fde0ff */
[----:B------:R-:W-:Y:S01]  /*285b0*/  IMAD.X R7, R14, 0x1, R37, P3 ;  /* 0x000000010e077824 */ /* 0x000fe200018e0625 */
[----:B------:R-:W-:Y:S02]  /*285c0*/  ISETP.GE.AND P2, PT, R16, UR19, PT ;  /* 0x0000001310007c0c */ /* 0x000fe4000bf46270 */
[----:B------:R-:W-:Y:S01]  /*285d0*/  PRMT R21, R9, 0x7770, RZ ;  /* 0x0000777009157816 */ /* 0x000fe200000000ff */
[----:B------:R-:W-:Y:S01]  /*285e0*/  IMAD.X R5, R8, 0x1, R2, P6 ;  /* 0x0000000108057824 */ /* 0x000fe200030e0602 */
[----:B------:R-:W-:Y:S01]  /*285f0*/  ISETP.LT.AND P4, PT, R48, UR4, !P4 ;  /* 0x0000000430007c0c */ /* 0x000fe2000e781270 */
[C---:B0-----:R-:W-:Y:S01]  /*28600*/  VIADD R15, R3.reuse, UR24 ;  /* 0x00000018030f7c36 */ /* 0x041fe20008000000 */
[----:B------:R-:W-:Y:S01]  /*28610*/  ISETP.LT.AND P6, PT, R60, UR5, !P2 ;  /* 0x000000053c007c0c */ /* 0x000fe2000d7c1270 */
[----:B------:R0:W-:Y:S01]  /*28620*/  @P1 STG.E.U8 desc[UR6][R6.64], R17 ;  /* 0x0000001106001986 */ /* 0x0001e2000c101106 */
[----:B------:R-:W-:Y:S01]  /*28630*/  IADD3 R12, P1, R3, R36, RZ ;  /* 0x00000024030c7210 */ /* 0x000fe20007f3e0ff */
[C---:B------:R-:W-:Y:S01]  /*28640*/  VIADD R3, R46.reuse, 0x3d ;  /* 0x0000003d2e037836 */ /* 0x040fe20000000000 */
[----:B------:R-:W-:Y:S01]  /*28650*/  SHF.R.S32.HI R14, RZ, 0x1f, R15 ;  /* 0x0000001fff0e7819 */ /* 0x000fe2000001140f */
[----:B------:R1:W-:Y:S01]  /*28660*/  @P5 STG.E.U8 desc[UR6][R4.64], R21 ;  /* 0x0000001504005986 */ /* 0x0003e2000c101106 */
[----:B------:R-:W-:Y:S01]  /*28670*/  VIADD R16, R46, 0x3c ;  /* 0x0000003c2e107836 */ /* 0x000fe20000000000 */
[----:B------:R-:W-:Y:S01]  /*28680*/  PRMT R19, R9, 0x7771, RZ ;  /* 0x0000777109137816 */ /* 0x000fe200000000ff */
[----:B------:R-:W-:Y:S01]  /*28690*/  IMAD.X R13, R8, 0x1, R37, P1 ;  /* 0x00000001080d7824 */ /* 0x000fe200008e0625 */
[----:B------:R-:W-:Y:S01]  /*286a0*/  ULDC UR4, c[0x0][0x228] ;  /* 0x00008a0000047ab9 */ /* 0x000fe20000000800 */
[----:B------:R-:W-:Y:S01]  /*286b0*/  ULDC UR5, c[0x0][0x228] ;  /* 0x00008a0000057ab9 */ /* 0x000fe20000000800 */
[----:B0-----:R-:W-:-:S02]  /*286c0*/  IADD3 R6, P5, R15, R0, RZ ;  /* 0x000000000f067210 */ /* 0x001fc40007fbe0ff */
[----:B------:R-:W-:Y:S02]  /*286d0*/  PRMT R17, R9, 0x7772, RZ ;  /* 0x0000777209117816 */ /* 0x000fe400000000ff */
[----:B------:R-:W-:Y:S01]  /*286e0*/  ISETP.GE.AND P1, PT, R3, UR23, PT ;  /* 0x0000001703007c0c */ /* 0x000fe2000bf26270 */
[----:B------:R-:W-:Y:S02]  /*286f0*/  IMAD.X R7, R14, 0x1, R2, P5 ;  /* 0x000000010e077824 */ /* 0x000fe400028e0602 */
[----:B------:R-:W-:Y:S01]  /*28700*/  VIADD R3, R15, UR24 ;  /* 0x000000180f037c36 */ /* 0x000fe20008000000 */
[----:B------:R-:W-:Y:S01]  /*28710*/  ISETP.GE.AND P3, PT, R16, UR17, PT ;  /* 0x0000001110007c0c */ /* 0x000fe2000bf66270 */
[----:B------:R0:W-:Y:S01]  /*28720*/  @P4 STG.E.U8 desc[UR6][R12.64], R19 ;  /* 0x000000130c004986 */ /* 0x0001e2000c101106 */
[----:B------:R-:W-:Y:S02]  /*28730*/  ISETP.LT.AND P2, PT, R48, UR4, !P2 ;  /* 0x0000000430007c0c */ /* 0x000fe4000d741270 */
[----:B------:R-:W-:Y:S01]  /*28740*/  SHF.R.S32.HI R8, RZ, 0x1f, R3 ;  /* 0x0000001fff087819 */ /* 0x000fe20000011403 */
[----:B------:R2:W-:Y:S01]  /*28750*/  @P6 STG.E.U8 desc[UR6][R6.64], R17 ;  /* 0x0000001106006986 */ /* 0x0005e2000c101106 */
[----:B------:R-:W-:-:S02]  /*28760*/  ISETP.LT.AND P5, PT, R60, UR5, !P3 ;  /* 0x000000053c007c0c */ /* 0x000fc4000dfa1270 */
[----:B-1----:R-:W-:Y:S01]  /*28770*/  PRMT R21, R9, 0x7773, RZ ;  /* 0x0000777309157816 */ /* 0x002fe200000000ff */
[----:B------:R-:W-:Y:S01]  /*28780*/  VIADD R16, R46, 0x3e ;  /* 0x0000003e2e107836 */ /* 0x000fe20000000000 */
[----:B------:R-:W-:Y:S01]  /*28790*/  ISETP.LT.AND P3, PT, R48, UR8, !P3 ;  /* 0x0000000830007c0c */ /* 0x000fe2000df61270 */
[----:B------:R-:W-:Y:S01]  /*287a0*/  ULDC UR4, c[0x0][0x228] ;  /* 0x00008a0000047ab9 */ /* 0x000fe20000000800 */
[----:B------:R-:W-:Y:S01]  /*287b0*/  IADD3 R4, P4, R15, R36, RZ ;  /* 0x000000240f047210 */ /* 0x000fe20007f9e0ff */
[----:B------:R-:W-:Y:S01]  /*287c0*/  ULDC UR5, c[0x0][0x228] ;  /* 0x00008a0000057ab9 */ /* 0x000fe20000000800 */
[----:B0-----:R-:W-:Y:S01]  /*287d0*/  IADD3 R12, P6, R3, R0, RZ ;  /* 0x00000000030c7210 */ /* 0x001fe20007fde0ff */
[----:B------:R-:W-:-:S04]  /*287e0*/  ULDC UR8, c[0x0][0x228] ;  /* 0x00008a0000087ab9 */ /* 0x000fc80000000800 */
[----:B------:R-:W-:Y:S01]  /*287f0*/  IMAD.X R13, R8, 0x1, R2, P6 ;  /* 0x00000001080d7824 */ /* 0x000fe200030e0602 */
[C---:B--2---:R-:W-:Y:S01]  /*28800*/  IADD3 R6, P6, R3.reuse, R36, RZ ;  /* 0x0000002403067210 */ /* 0x044fe20007fde0ff */
[----:B------:R-:W-:Y:S01]  /*28810*/  VIADD R3, R3, UR24 ;  /* 0x0000001803037c36 */ /* 0x000fe20008000000 */
[----:B------:R-:W-:Y:S01]  /*28820*/  PRMT R19, R10, 0x7770, RZ ;  /* 0x000077700a137816 */ /* 0x000fe200000000ff */
[--C-:B------:R-:W-:Y:S01]  /*28830*/  IMAD.X R5, R14, 0x1, R37.reuse, P4 ;  /* 0x000000010e057824 */ /* 0x100fe200020e0625 */
[----:B------:R-:W-:Y:S01]  /*28840*/  PRMT R17, R10, 0x7771, RZ ;  /* 0x000077710a117816 */ /* 0x000fe200000000ff */
[----:B------:R-:W-:Y:S02]  /*28850*/  IMAD.X R7, R8, 0x1, R37, P6 ;  /* 0x0000000108077824 */ /* 0x000fe400030e0625 */
[----:B------:R-:W-:Y:S01]  /*28860*/  VIADD R15, R3, UR24 ;  /* 0x00000018030f7c36 */ /* 0x000fe20008000000 */
[----:B------:R0:W-:Y:S01]  /*28870*/  @P2 STG.E.U8 desc[UR6][R4.64], R21 ;  /* 0x0000001504002986 */ /* 0x0001e2000c101106 */
[----:B------:R-:W-:-:S03]  /*28880*/  SHF.R.S32.HI R14, RZ, 0x1f, R3 ;  /* 0x0000001fff0e7819 */ /* 0x000fc60000011403 */
[----:B------:R1:W-:Y:S04]  /*28890*/  @P5 STG.E.U8 desc[UR6][R12.64], R19 ;  /* 0x000000130c005986 */ /* 0x0003e8000c101106 */
[----:B------:R2:W-:Y:S01]  /*288a0*/  @P3 STG.E.U8 desc[UR6][R6.64], R17 ;  /* 0x0000001106003986 */ /* 0x0005e2000c101106 */
[----:B0-----:R-:W-:Y:S02]  /*288b0*/  IADD3 R4, P5, R3, R36, RZ ;  /* 0x0000002403047210 */ /* 0x001fe40007fbe0ff */
[----:B-1----:R-:W-:Y:S02]  /*288c0*/  SHF.R.S32.HI R13, RZ, 0x1f, R15 ;  /* 0x0000001fff0d7819 */ /* 0x002fe4000001140f */
[-C--:B--2---:R-:W-:Y:S01]  /*288d0*/  IADD3 R6, P6, R15, R0.reuse, RZ ;  /* 0x000000000f067210 */ /* 0x084fe20007fde0ff */
[--C-:B------:R-:W-:Y:S01]  /*288e0*/  IMAD.X R5, R14, 0x1, R37.reuse, P5 ;  /* 0x000000010e057824 */ /* 0x100fe200028e0625 */
[----:B------:R-:W-:Y:S01]  /*288f0*/  IADD3 R8, P3, R3, R0, RZ ;  /* 0x0000000003087210 */ /* 0x000fe20007f7e0ff */
[C---:B------:R-:W-:Y:S01]  /*28900*/  VIADD R3, R15.reuse, UR24 ;  /* 0x000000180f037c36 */ /* 0x040fe20008000000 */
[----:B------:R-:W-:Y:S01]  /*28910*/  IADD3 R12, P5, R15, R36, RZ ;  /* 0x000000240f0c7210 */ /* 0x000fe20007fbe0ff */
[C-C-:B------:R-:W-:Y:S01]  /*28920*/  IMAD.X R7, R13.reuse, 0x1, R2.reuse, P6 ;  /* 0x000000010d077824 */ /* 0x140fe200030e0602 */
[----:B------:R-:W-:Y:S01]  /*28930*/  ISETP.LT.AND P6, PT, R60, UR4, !P1 ;  /* 0x000000043c007c0c */ /* 0x000fe2000cfc1270 */
[----:B------:R-:W-:Y:S01]  /*28940*/  ULDC UR4, c[0x0][0x228] ;  /* 0x00008a0000047ab9 */ /* 0x000fe20000000800 */
[----:B------:R-:W-:Y:S01]  /*28950*/  ISETP.GE.AND P4, PT, R16, UR21, PT ;  /* 0x0000001510007c0c */ /* 0x000fe2000bf86270 */
[----:B------:R-:W-:Y:S01]  /*28960*/  IMAD.X R9, R14, 0x1, R2, P3 ;  /* 0x000000010e097824 */ /* 0x000fe200018e0602 */
[----:B------:R-:W-:Y:S01]  /*28970*/  ISETP.LT.AND P1, PT, R48, UR4, !P1 ;  /* 0x0000000430007c0c */ /* 0x000fe2000cf21270 */
[----:B------:R-:W-:Y:S01]  /*28980*/  IMAD.X R13, R13, 0x1, R37, P5 ;  /* 0x000000010d0d7824 */ /* 0x000fe200028e0625 */
[----:B------:R-:W-:Y:S01]  /*28990*/  IADD3 R14, P3, R3, R0, RZ ;  /* 0x00000000030e7210 */ /* 0x000fe20007f7e0ff */
[----:B------:R-:W-:Y:S01]  /*289a0*/  ULDC UR4, c[0x0][0x228] ;  /* 0x00008a0000047ab9 */ /* 0x000fe20000000800 */
[----:B------:R-:W-:-:S02]  /*289b0*/  SHF.R.S32.HI R0, RZ, 0x1f, R3 ;  /* 0x0000001fff007819 */ /* 0x000fc40000011403 */
[----:B------:R-:W-:Y:S01]  /*289c0*/  ISETP.LT.AND P5, PT, R60, UR5, !P4 ;  /* 0x000000053c007c0c */ /* 0x000fe2000e7a1270 */
[----:B------:R-:W-:Y:S01]  /*289d0*/  ULDC UR5, c[0x0][0x228] ;  /* 0x00008a0000057ab9 */ /* 0x000fe20000000800 */
[----:B------:R-:W-:Y:S02]  /*289e0*/  ISETP.LT.AND P4, PT, R48, UR4, !P4 ;  /* 0x0000000430007c0c */ /* 0x000fe4000e781270 */
[----:B------:R-:W-:Y:S02]  /*289f0*/  ISETP.LT.AND P2, PT, R60, UR8, !P0 ;  /* 0x000000083c007c0c */ /* 0x000fe4000c741270 */
[----:B------:R-:W-:Y:S01]  /*28a00*/  ISETP.LT.AND P0, PT, R48, UR5, !P0 ;  /* 0x0000000530007c0c */ /* 0x000fe2000c701270 */
[----:B------:R-:W-:Y:S01]  /*28a10*/  IMAD.X R15, R0, 0x1, R2, P3 ;  /* 0x00000001000f7824 */ /* 0x000fe200018e0602 */
[----:B------:R-:W-:Y:S02]  /*28a20*/  IADD3 R36, P3, R3, R36, RZ ;  /* 0x0000002403247210 */ /* 0x000fe40007f7e0ff */
[----:B------:R-:W-:-:S02]  /*28a30*/  PRMT R23, R10, 0x7772, RZ ;  /* 0x000077720a177816 */ /* 0x000fc400000000ff */
[----:B------:R-:W-:Y:S02]  /*28a40*/  PRMT R21, R10, 0x7773, RZ ;  /* 0x000077730a157816 */ /* 0x000fe400000000ff */
[C---:B------:R-:W-:Y:S02]  /*28a50*/  PRMT R3, R11.reuse, 0x7773, RZ ;  /* 0x000077730b037816 */ /* 0x040fe400000000ff */
[C---:B------:R-:W-:Y:S02]  /*28a60*/  PRMT R17, R11.reuse, 0x7772, RZ ;  /* 0x000077720b117816 */ /* 0x040fe400000000ff */
[C---:B------:R-:W-:Y:S02]  /*28a70*/  PRMT R19, R11.reuse, 0x7771, RZ ;  /* 0x000077710b137816 */ /* 0x040fe400000000ff */
[----:B------:R-:W-:Y:S01]  /*28a80*/  PRMT R11, R11, 0x7770, RZ ;  /* 0x000077700b0b7816 */ /* 0x000fe200000000ff */
[----:B------:R0:W-:Y:S04]  /*28a90*/  @P6 STG.E.U8 desc[UR6][R8.64], R23 ;  /* 0x0000001708006986 */ /* 0x0001e8000c101106 */
[----:B------:R0:W-:Y:S04]  /*28aa0*/  @P1 STG.E.U8 desc[UR6][R4.64], R21 ;  /* 0x0000001504001986 */ /* 0x0001e8000c101106 */
[----:B------:R0:W-:Y:S04]  /*28ab0*/  @P5 STG.E.U8 desc[UR6][R6.64], R11 ;  /* 0x0000000b06005986 */ /* 0x0001e8000c101106 */
[----:B------:R0:W-:Y:S01]  /*28ac0*/  @P4 STG.E.U8 desc[UR6][R12.64], R19 ;  /* 0x000000130c004986 */ /* 0x0001e2000c101106 */
[----:B------:R-:W-:-:S03]  /*28ad0*/  IMAD.X R37, R0, 0x1, R37, P3 ;  /* 0x0000000100257824 */ /* 0x000fc600018e0625 */
[----:B------:R0:W-:Y:S01]  /*28ae0*/  @P2 STG.E.U8 desc[UR6][R14.64], R17 ;  /* 0x000000110e002986 */ /* 0x0001e2000c101106 */
[----:B------:R-:W-:Y:S05]  /*28af0*/  @!P0 EXIT ;  /* 0x000000000000894d */ /* 0x000fea0003800000 */
[----:B------:R-:W-:Y:S01]  /*28b00*/  STG.E.U8 desc[UR6][R36.64], R3 ;  /* 0x0000000324007986 */ /* 0x000fe2000c101106 */
[----:B------:R-:W-:Y:S05]  /*28b10*/  EXIT ;  /* 0x000000000000794d */ /* 0x000fea0003800000 */
.L_x_2:
[----:B------:R-:W-:-:S00]  /*28b20*/  BRA `(.L_x_2) ;  /* 0xfffffffc00fc7947 */ /* 0x000fc0000383ffff */
[----:B------:R-:W-:-:S00]  /*28b30*/  NOP ;  /* 0x0000000000007918 */ /* 0x000fc00000000000 */
        /* <DEDUP_REMOVED lines=12> */
.L_x_3:


//--------------------- .nv.shared.matmul_kernel  --------------------------
	.section	.nv.shared.matmul_kernel,"aw",@nobits
	.sectionflags	@""
	.align	16
	.zero		1024


//--------------------- .nv.shared.reserved.0     --------------------------
	.section	.nv.shared.reserved.0,"aw",@nobits
	.weak		__nv_reservedSMEM_offset_0_alias
	.size		__nv_reservedSMEM_offset_0_alias, 0, 0
	.other		__nv_reservedSMEM_offset_0_alias,@"STO_CUDA_RESERVED_SHARED STV_DEFAULT"
__nv_reservedSMEM_offset_0_alias:
	.zero		0


//--------------------- .nv.constant0.matmul_kernel --------------------------
	.section	.nv.constant0.matmul_kernel,"a",@progbits
	.sectionflags	@""
	.align	4
.nv.constant0.matmul_kernel:
	.zero		608


//--------------------- SYMBOLS --------------------------

	.type		.nv.reservedSmem.offset0,@object
	.size		.nv.reservedSmem.offset0,0x4
